	.target	sm_90a

	.elftype	@"ET_EXEC"


//--------------------- .note.nv.tkinfo           --------------------------
	.section	.note.nv.tkinfo,"",@"SHT_NOTE"
	.sectionflags	@"SHF_NOTE_NV_TKINFO"
	.tkinfo
        /*0018*/ 	.word	0x00000002
        /*0030*/ 	.string	""
        /*0030*/ 	.string	"ptxas"
        /*0030*/ 	.string	"Cuda compilation tools, release 13.0, V13.0.88"
        /*0030*/ 	.string	"Build cuda_13.0.r13.0/compiler.36424714_0"
        /*0030*/ 	.string	"-arch sm_90a -m 64 "



//--------------------- .note.nv.cuinfo           --------------------------
	.section	.note.nv.cuinfo,"",@"SHT_NOTE"
	.sectionflags	@"SHF_NOTE_NV_CUINFO"
        /*0018*/ 	.short	0x0002
        /*001a*/ 	.short	0x005a
        /*001c*/ 	.short	0x0082
	.zero		2


//--------------------- .nv.info                  --------------------------
	.section	.nv.info,"",@"SHT_CUDA_INFO"
	.align	4


	//----- nvinfo : EIATTR_REGCOUNT
	.align		4
        /*0000*/ 	.byte	0x04, 0x2f
        /*0002*/ 	.short	(.L_16 - .L_15)
	.align		4
.L_15:
        /*0004*/ 	.word	index@(_ZN7cutlass13device_kernelINS_4fmha6kernel28FmhaKernelTmaWarpSpecializedINS1_10collective30FmhaMainloopTmaWarpSpecializedINS_10bfloat16_tEffN4cute5tupleIJNS7_1CILi128EEENS9_ILi256EEESA_EEENS8_IJiNS9_ILi1EEENS8_IJiiEEEEEESF_SF_NS4_14ResidualFusionEJEEENS4_15FmhaFwdEpilogueIS6_fNS8_IJNS9_ILi64EEESA_SB_EEEEENS2_23IndividualTileSchedulerEJEEEEEvNT_6ParamsE)
        /*0008*/ 	.word	0x000000a8


	//----- nvinfo : EIATTR_FRAME_SIZE
	.align		4
.L_16:
        /*000c*/ 	.byte	0x04, 0x11
        /*000e*/ 	.short	(.L_18 - .L_17)
	.align		4
.L_17:
        /*0010*/ 	.word	index@($__internal_0_$__cuda_sm20_rcp_rn_f32_slowpath)
        /*0014*/ 	.word	0x00000000


	//----- nvinfo : EIATTR_FRAME_SIZE
	.align		4
.L_18:
        /*0018*/ 	.byte	0x04, 0x11
        /*001a*/ 	.short	(.L_20 - .L_19)
	.align		4
.L_19:
        /*001c*/ 	.word	index@(_ZN7cutlass13device_kernelINS_4fmha6kernel28FmhaKernelTmaWarpSpecializedINS1_10collective30FmhaMainloopTmaWarpSpecializedINS_10bfloat16_tEffN4cute5tupleIJNS7_1CILi128EEENS9_ILi256EEESA_EEENS8_IJiNS9_ILi1EEENS8_IJiiEEEEEESF_SF_NS4_14ResidualFusionEJEEENS4_15FmhaFwdEpilogueIS6_fNS8_IJNS9_ILi64EEESA_SB_EEEEENS2_23IndividualTileSchedulerEJEEEEEvNT_6ParamsE)
        /*0020*/ 	.word	0x00000000


	//----- nvinfo : EIATTR_MIN_STACK_SIZE
	.align		4
.L_20:
        /*0024*/ 	.byte	0x04, 0x12
        /*0026*/ 	.short	(.L_22 - .L_21)
	.align		4
.L_21:
        /*0028*/ 	.word	index@(_ZN7cutlass13device_kernelINS_4fmha6kernel28FmhaKernelTmaWarpSpecializedINS1_10collective30FmhaMainloopTmaWarpSpecializedINS_10bfloat16_tEffN4cute5tupleIJNS7_1CILi128EEENS9_ILi256EEESA_EEENS8_IJiNS9_ILi1EEENS8_IJiiEEEEEESF_SF_NS4_14ResidualFusionEJEEENS4_15FmhaFwdEpilogueIS6_fNS8_IJNS9_ILi64EEESA_SB_EEEEENS2_23IndividualTileSchedulerEJEEEEEvNT_6ParamsE)
        /*002c*/ 	.word	0x00000000
.L_22:


//--------------------- .nv.compat                --------------------------
	.section	.nv.compat,"",@"SHT_CUDA_COMPAT_INFO"
	.align	4
        /*0000*/ 	.byte	0x02, 0x09, 0x01, 0x00, 0x02, 0x02, 0x04, 0x00, 0x02, 0x05, 0x05, 0x00, 0x03, 0x07, 0x01, 0x01
        /*0010*/ 	.byte	0x02, 0x03, 0x01, 0x00, 0x02, 0x06, 0x01, 0x00, 0x04, 0x0b, 0x08, 0x00, 0x00, 0x00, 0x00, 0x00
        /*0020*/ 	.byte	0x00, 0x00, 0x00, 0x00


//--------------------- .nv.info._ZN7cutlass13device_kernelINS_4fmha6kernel28FmhaKernelTmaWarpSpecializedINS1_10collective30FmhaMainloopTmaWarpSpecializedINS_10bfloat16_tEffN4cute5tupleIJNS7_1CILi128EEENS9_ILi256EEESA_EEENS8_IJiNS9_ILi1EEENS8_IJiiEEEEEESF_SF_NS4_14ResidualFusionEJEEENS4_15FmhaFwdEpilogueIS6_fNS8_IJNS9_ILi64EEESA_SB_EEEEENS2_23IndividualTileSchedulerEJEEEEEvNT_6ParamsE --------------------------
	.section	.nv.info._ZN7cutlass13device_kernelINS_4fmha6kernel28FmhaKernelTmaWarpSpecializedINS1_10collective30FmhaMainloopTmaWarpSpecializedINS_10bfloat16_tEffN4cute5tupleIJNS7_1CILi128EEENS9_ILi256EEESA_EEENS8_IJiNS9_ILi1EEENS8_IJiiEEEEEESF_SF_NS4_14ResidualFusionEJEEENS4_15FmhaFwdEpilogueIS6_fNS8_IJNS9_ILi64EEESA_SB_EEEEENS2_23IndividualTileSchedulerEJEEEEEvNT_6ParamsE,"",@"SHT_CUDA_INFO"
	.sectionflags	@""
	.align	4


	//----- nvinfo : EIATTR_CUDA_API_VERSION
	.align		4
        /*0000*/ 	.byte	0x04, 0x37
        /*0002*/ 	.short	(.L_24 - .L_23)
.L_23:
        /*0004*/ 	.word	0x00000082


	//----- nvinfo : EIATTR_KPARAM_INFO
	.align		4
.L_24:
        /*0008*/ 	.byte	0x04, 0x17
        /*000a*/ 	.short	(.L_26 - .L_25)
.L_25:
        /*000c*/ 	.word	0x00000000
        /*0010*/ 	.short	0x0000
        /*0012*/ 	.short	0x0070
        /*0014*/ 	.byte	0x00, 0xf0, 0x01, 0x20


	//----- nvinfo : EIATTR_SPARSE_MMA_MASK
	.align		4
.L_26:
        /*0018*/ 	.byte	0x03, 0x50
        /*001a*/ 	.short	0x0000


	//----- nvinfo : EIATTR_MAXREG_COUNT
	.align		4
        /*001c*/ 	.byte	0x03, 0x1b
        /*001e*/ 	.short	0x00a8


	//----- nvinfo : EIATTR_NUM_BARRIERS
	.align		4
        /*0020*/ 	.byte	0x02, 0x4c
        /*0022*/ 	.byte	0x02
	.zero		1


	//----- nvinfo : EIATTR_EXTERNS
	.align		4
        /*0024*/ 	.byte	0x04, 0x0f
        /*0026*/ 	.short	(.L_28 - .L_27)


	//   ....[0]....
	.align		4
.L_27:
        /*0028*/ 	.word	index@(__assertfail)


	//----- nvinfo : EIATTR_MERCURY_ISA_VERSION
	.align		4
.L_28:
        /*002c*/ 	.byte	0x03, 0x5f
        /*002e*/ 	.short	0x0101


	//----- nvinfo : EIATTR_INT_WARP_WIDE_INSTR_OFFSETS
	.align		4
        /*0030*/ 	.byte	0x04, 0x31
        /*0032*/ 	.short	(.L_30 - .L_29)


	//   ....[0]....
.L_29:
        /*0034*/ 	.word	0x000006f0


	//   ....[1]....
        /*0038*/ 	.word	0x00000700


	//   ....[2]....
        /*003c*/ 	.word	0x00000710


	//   ....[3]....
        /*0040*/ 	.word	0x00000720


	//   ....[4]....
        /*0044*/ 	.word	0x00000790


	//----- nvinfo : EIATTR_COOP_GROUP_MASK_REGIDS
	.align		4
.L_30:
        /*0048*/ 	.byte	0x04, 0x29
        /*004a*/ 	.short	(.L_32 - .L_31)


	//   ....[0]....
.L_31:
        /*004c*/ 	.word	0xffffffff


	//   ....[1]....
        /*0050*/ 	.word	0xffffffff


	//   ....[2]....
        /*0054*/ 	.word	0xffffffff


	//   ....[3]....
        /*0058*/ 	.word	0xffffffff


	//   ....[4]....
        /*005c*/ 	.word	0xffffffff


	//   ....[5]....
        /*0060*/ 	.word	0xffffffff


	//   ....[6]....
        /*0064*/ 	.word	0xffffffff


	//   ....[7]....
        /*0068*/ 	.word	0xffffffff


	//   ....[8]....
        /*006c*/ 	.word	0xffffffff


	//   ....[9]....
        /*0070*/ 	.word	0xffffffff


	//   ....[10]....
        /*0074*/ 	.word	0xffffffff


	//   ....[11]....
        /*0078*/ 	.word	0xffffffff


	//   ....[12]....
        /*007c*/ 	.word	0xffffffff


	//   ....[13]....
        /*0080*/ 	.word	0xffffffff


	//   ....[14]....
        /*0084*/ 	.word	0xffffffff


	//   ....[15]....
        /*0088*/ 	.word	0xffffffff


	//   ....[16]....
        /*008c*/ 	.word	0xffffffff


	//   ....[17]....
        /*0090*/ 	.word	0xffffffff


	//   ....[18]....
        /*0094*/ 	.word	0xffffffff


	//   ....[19]....
        /*0098*/ 	.word	0xffffffff


	//   ....[20]....
        /*009c*/ 	.word	0xffffffff


	//   ....[21]....
        /*00a0*/ 	.word	0xffffffff


	//----- nvinfo : EIATTR_COOP_GROUP_INSTR_OFFSETS
	.align		4
.L_32:
        /*00a4*/ 	.byte	0x04, 0x28
        /*00a6*/ 	.short	(.L_34 - .L_33)


	//   ....[0]....
.L_33:
        /*00a8*/ 	.word	0x00000050


	//   ....[1]....
        /*00ac*/ 	.word	0x00000080


	//   ....[2]....
        /*00b0*/ 	.word	0x000001b0


	//   ....[3]....
        /*00b4*/ 	.word	0x00000370


	//   ....[4]....
        /*00b8*/ 	.word	0x00000530


	//   ....[5]....
        /*00bc*/ 	.word	0x00000690


	//   ....[6]....
        /*00c0*/ 	.word	0x00002ea0


	//   ....[7]....
        /*00c4*/ 	.word	0x00002f80


	//   ....[8]....
        /*00c8*/ 	.word	0x00002fd0


	//   ....[9]....
        /*00cc*/ 	.word	0x00003080


	//   ....[10]....
        /*00d0*/ 	.word	0x00007ac0


	//   ....[11]....
        /*00d4*/ 	.word	0x00007af0


	//   ....[12]....
        /*00d8*/ 	.word	0x00009050


	//   ....[13]....
        /*00dc*/ 	.word	0x00009160


	//   ....[14]....
        /*00e0*/ 	.word	0x0000d840


	//   ....[15]....
        /*00e4*/ 	.word	0x0000d940


	//   ....[16]....
        /*00e8*/ 	.word	0x0000eeb0


	//   ....[17]....
        /*00ec*/ 	.word	0x0000efd0


	//   ....[18]....
        /*00f0*/ 	.word	0x00011e60


	//   ....[19]....
        /*00f4*/ 	.word	0x00011e90


	//   ....[20]....
        /*00f8*/ 	.word	0x00011ee0


	//   ....[21]....
        /*00fc*/ 	.word	0x00011f00


	//----- nvinfo : EIATTR_REG_RECONFIG
	.align		4
.L_34:
        /*0100*/ 	.byte	0x01, 0x54
	.zero		2


	//----- nvinfo : EIATTR_SYSCALL_OFFSETS
	.align		4
        /*0104*/ 	.byte	0x04, 0x46
        /*0106*/ 	.short	(.L_36 - .L_35)


	//   ....[0]....
.L_35:
        /*0108*/ 	.word	0x00012af0


	//   ....[1]....
        /*010c*/ 	.word	0x00012c50


	//----- nvinfo : EIATTR_MBARRIER_INSTR_OFFSETS
	.align		4
.L_36:
        /*0110*/ 	.byte	0x04, 0x39
        /*0112*/ 	.short	(.L_38 - .L_37)


	//   ....[0]....
.L_37:
        /*0114*/ 	.word	0x00000320
        /*0118*/ 	.word	0x000000ff
        /*011c*/ 	.word	0x00058050
        /*0120*/ 	.short	0x0100
        /*0122*/ 	.byte	0x06
	.zero		1


	//   ....[1]....
        /*0124*/ 	.word	0x00000330
        /*0128*/ 	.word	0x000000ff
        /*012c*/ 	.word	0x00058060
        /*0130*/ 	.short	0x0100
        /*0132*/ 	.byte	0x06
	.zero		1


	//   ....[2]....
        /*0134*/ 	.word	0x00000340
        /*0138*/ 	.word	0x000000ff
        /*013c*/ 	.word	0x00058058
        /*0140*/ 	.short	0x0100
        /*0142*/ 	.byte	0x06
	.zero		1


	//   ....[3]....
        /*0144*/ 	.word	0x00000350
        /*0148*/ 	.word	0x000000ff
        /*014c*/ 	.word	0x00058068
        /*0150*/ 	.short	0x0100
        /*0152*/ 	.byte	0x06
	.zero		1


	//   ....[4]....
        /*0154*/ 	.word	0x00000480
        /*0158*/ 	.word	0x000000ff
        /*015c*/ 	.word	0x00058000
        /*0160*/ 	.short	0x0100
        /*0162*/ 	.byte	0x06
	.zero		1


	//   ....[5]....
        /*0164*/ 	.word	0x00000490
        /*0168*/ 	.word	0x000000ff
        /*016c*/ 	.word	0x00058028
        /*0170*/ 	.short	0x0100
        /*0172*/ 	.byte	0x06
	.zero		1


	//   ....[6]....
        /*0174*/ 	.word	0x000004a0
        /*0178*/ 	.word	0x000000ff
        /*017c*/ 	.word	0x00058008
        /*0180*/ 	.short	0x0100
        /*0182*/ 	.byte	0x06
	.zero		1


	//   ....[7]....
        /*0184*/ 	.word	0x000004b0
        /*0188*/ 	.word	0x000000ff
        /*018c*/ 	.word	0x00058030
        /*0190*/ 	.short	0x0100
        /*0192*/ 	.byte	0x06
	.zero		1


	//   ....[8]....
        /*0194*/ 	.word	0x000004c0
        /*0198*/ 	.word	0x000000ff
        /*019c*/ 	.word	0x00058010
        /*01a0*/ 	.short	0x0100
        /*01a2*/ 	.byte	0x06
	.zero		1


	//   ....[9]....
        /*01a4*/ 	.word	0x000004d0
        /*01a8*/ 	.word	0x000000ff
        /*01ac*/ 	.word	0x00058038
        /*01b0*/ 	.short	0x0100
        /*01b2*/ 	.byte	0x06
	.zero		1


	//   ....[10]....
        /*01b4*/ 	.word	0x000004e0
        /*01b8*/ 	.word	0x000000ff
        /*01bc*/ 	.word	0x00058018
        /*01c0*/ 	.short	0x0100
        /*01c2*/ 	.byte	0x06
	.zero		1


	//   ....[11]....
        /*01c4*/ 	.word	0x000004f0
        /*01c8*/ 	.word	0x000000ff
        /*01cc*/ 	.word	0x00058040
        /*01d0*/ 	.short	0x0100
        /*01d2*/ 	.byte	0x06
	.zero		1


	//   ....[12]....
        /*01d4*/ 	.word	0x00000500
        /*01d8*/ 	.word	0x000000ff
        /*01dc*/ 	.word	0x00058020
        /*01e0*/ 	.short	0x0100
        /*01e2*/ 	.byte	0x06
	.zero		1


	//   ....[13]....
        /*01e4*/ 	.word	0x00000510
        /*01e8*/ 	.word	0x000000ff
        /*01ec*/ 	.word	0x00058048
        /*01f0*/ 	.short	0x0100
        /*01f2*/ 	.byte	0x06
	.zero		1


	//   ....[14]....
        /*01f4*/ 	.word	0x00000640
        /*01f8*/ 	.word	0x000000ff
        /*01fc*/ 	.word	0x00058070
        /*0200*/ 	.short	0x0100
        /*0202*/ 	.byte	0x06
	.zero		1


	//   ....[15]....
        /*0204*/ 	.word	0x00000650
        /*0208*/ 	.word	0x000000ff
        /*020c*/ 	.word	0x00058080
        /*0210*/ 	.short	0x0100
        /*0212*/ 	.byte	0x06
	.zero		1


	//   ....[16]....
        /*0214*/ 	.word	0x00000660
        /*0218*/ 	.word	0x000000ff
        /*021c*/ 	.word	0x00058078
        /*0220*/ 	.short	0x0100
        /*0222*/ 	.byte	0x06
	.zero		1


	//   ....[17]....
        /*0224*/ 	.word	0x00000670
        /*0228*/ 	.word	0x000000ff
        /*022c*/ 	.word	0x00058088
        /*0230*/ 	.short	0x0100
        /*0232*/ 	.byte	0x06
	.zero		1


	//   ....[18]....
        /*0234*/ 	.word	0x000007b0
        /*0238*/ 	.word	0x000000ff
        /*023c*/ 	.word	0x00058090
        /*0240*/ 	.short	0x0100
        /*0242*/ 	.byte	0x06
	.zero		1


	//   ....[19]....
        /*0244*/ 	.word	0x000007c0
        /*0248*/ 	.word	0x000000ff
        /*024c*/ 	.word	0x00058098
        /*0250*/ 	.short	0x0100
        /*0252*/ 	.byte	0x06
	.zero		1


	//   ....[20]....
        /*0254*/ 	.word	0x000007d0
        /*0258*/ 	.word	0x000000ff
        /*025c*/ 	.word	0x000580a0
        /*0260*/ 	.short	0x0100
        /*0262*/ 	.byte	0x06
	.zero		1


	//   ....[21]....
        /*0264*/ 	.word	0x000007e0
        /*0268*/ 	.word	0x000000ff
        /*026c*/ 	.word	0x000580a8
        /*0270*/ 	.short	0x0100
        /*0272*/ 	.byte	0x06
	.zero		1


	//   ....[22]....
        /*0274*/ 	.word	0x000008e0
        /*0278*/ 	.word	0x000000ff
        /*027c*/ 	.word	0x000580c0
        /*0280*/ 	.short	0x0100
        /*0282*/ 	.byte	0x06
	.zero		1


	//   ....[23]....
        /*0284*/ 	.word	0x000008f0
        /*0288*/ 	.word	0x000000ff
        /*028c*/ 	.word	0x000580e0
        /*0290*/ 	.short	0x0100
        /*0292*/ 	.byte	0x06
	.zero		1


	//   ....[24]....
        /*0294*/ 	.word	0x00000900
        /*0298*/ 	.word	0x000000ff
        /*029c*/ 	.word	0x000580c8
        /*02a0*/ 	.short	0x0100
        /*02a2*/ 	.byte	0x06
	.zero		1


	//   ....[25]....
        /*02a4*/ 	.word	0x00000910
        /*02a8*/ 	.word	0x000000ff
        /*02ac*/ 	.word	0x000580e8
        /*02b0*/ 	.short	0x0100
        /*02b2*/ 	.byte	0x06
	.zero		1


	//   ....[26]....
        /*02b4*/ 	.word	0x00000920
        /*02b8*/ 	.word	0x000000ff
        /*02bc*/ 	.word	0x000580d0
        /*02c0*/ 	.short	0x0100
        /*02c2*/ 	.byte	0x06
	.zero		1


	//   ....[27]....
        /*02c4*/ 	.word	0x00000930
        /*02c8*/ 	.word	0x000000ff
        /*02cc*/ 	.word	0x000580f0
        /*02d0*/ 	.short	0x0100
        /*02d2*/ 	.byte	0x06
	.zero		1


	//   ....[28]....
        /*02d4*/ 	.word	0x00000940
        /*02d8*/ 	.word	0x000000ff
        /*02dc*/ 	.word	0x000580d8
        /*02e0*/ 	.short	0x0100
        /*02e2*/ 	.byte	0x06
	.zero		1


	//   ....[29]....
        /*02e4*/ 	.word	0x00000950
        /*02e8*/ 	.word	0x000000ff
        /*02ec*/ 	.word	0x000580f8
        /*02f0*/ 	.short	0x0100
        /*02f2*/ 	.byte	0x06
	.zero		1


	//   ....[30]....
        /*02f4*/ 	.word	0x00000dd0
        /*02f8*/ 	.word	0x000000ff
        /*02fc*/ 	.word	0x00058050
        /*0300*/ 	.short	0x010a
        /*0302*/ 	.byte	0x08
	.zero		1


	//   ....[31]....
        /*0304*/ 	.word	0x00000e50
        /*0308*/ 	.word	0x000000ff
        /*030c*/ 	.word	0x00058000
        /*0310*/ 	.short	0x010a
        /*0312*/ 	.byte	0x25
	.zero		1


	//   ....[32]....
        /*0314*/ 	.word	0x00000ea0
        /*0318*/ 	.word	0x000000ff
        /*031c*/ 	.word	0xfffffff8
        /*0320*/ 	.short	0x010a
        /*0322*/ 	.byte	0x08
	.zero		1


	//   ....[33]....
        /*0324*/ 	.word	0x00006810
        /*0328*/ 	.word	0x00000003
        /*032c*/ 	.word	0x00000000
        /*0330*/ 	.short	0x0101
        /*0332*/ 	.byte	0x05
	.zero		1


	//   ....[34]....
        /*0334*/ 	.word	0x00006c20
        /*0338*/ 	.word	0x000000ff
        /*033c*/ 	.word	0x00058008
        /*0340*/ 	.short	0x010a
        /*0342*/ 	.byte	0x25
	.zero		1


	//   ....[35]....
        /*0344*/ 	.word	0x000071d0
        /*0348*/ 	.word	0x000000ff
        /*034c*/ 	.word	0x00000000
        /*0350*/ 	.short	0x0101
        /*0352*/ 	.byte	0x05
	.zero		1


	//   ....[36]....
        /*0354*/ 	.word	0x00007340
        /*0358*/ 	.word	0x000000ff
        /*035c*/ 	.word	0x00058000
        /*0360*/ 	.short	0x010a
        /*0362*/ 	.byte	0x04
	.zero		1


	//   ....[37]....
        /*0364*/ 	.word	0x0000b500
        /*0368*/ 	.word	0x000000ff
        /*036c*/ 	.word	0x00058000
        /*0370*/ 	.short	0x010a
        /*0372*/ 	.byte	0x06
	.zero		1


	//   ....[38]....
        /*0374*/ 	.word	0x0000b8a0
        /*0378*/ 	.word	0x000000ff
        /*037c*/ 	.word	0x00058000
        /*0380*/ 	.short	0x010a
        /*0382*/ 	.byte	0x06
	.zero		1


	//   ....[39]....
        /*0384*/ 	.word	0x0000be20
        /*0388*/ 	.word	0x000000ff
        /*038c*/ 	.word	0x00000000
        /*0390*/ 	.short	0x0101
        /*0392*/ 	.byte	0x06
	.zero		1


	//   ....[40]....
        /*0394*/ 	.word	0x0000bed0
        /*0398*/ 	.word	0x000000ff
        /*039c*/ 	.word	0x00000000
        /*03a0*/ 	.short	0x0101
        /*03a2*/ 	.byte	0x06
	.zero		1


	//   ....[41]....
        /*03a4*/ 	.word	0x0000c080
        /*03a8*/ 	.word	0x000000ff
        /*03ac*/ 	.word	0x00058000
        /*03b0*/ 	.short	0x010a
        /*03b2*/ 	.byte	0x04
	.zero		1


	//   ....[42]....
        /*03b4*/ 	.word	0x00011190
        /*03b8*/ 	.word	0x000000ff
        /*03bc*/ 	.word	0x00058000
        /*03c0*/ 	.short	0x010a
        /*03c2*/ 	.byte	0x05
	.zero		1


	//   ....[43]....
        /*03c4*/ 	.word	0x00011720
        /*03c8*/ 	.word	0x000000ff
        /*03cc*/ 	.word	0x00058000
        /*03d0*/ 	.short	0x010a
        /*03d2*/ 	.byte	0x05
	.zero		1


	//   ....[44]....
        /*03d4*/ 	.word	0x00011ca0
        /*03d8*/ 	.word	0x000000ff
        /*03dc*/ 	.word	0x00000000
        /*03e0*/ 	.short	0x0101
        /*03e2*/ 	.byte	0x05
	.zero		1


	//   ....[45]....
        /*03e4*/ 	.word	0x00011d50
        /*03e8*/ 	.word	0x000000ff
        /*03ec*/ 	.word	0x00000000
        /*03f0*/ 	.short	0x0101
        /*03f2*/ 	.byte	0x05
	.zero		1


	//   ....[46]....
        /*03f4*/ 	.word	0x00012520
        /*03f8*/ 	.word	0x000000ff
        /*03fc*/ 	.word	0x00000008
        /*0400*/ 	.short	0x010a
        /*0402*/ 	.byte	0x04
	.zero		1


	//   ....[47]....
        /*0404*/ 	.word	0x00013a90
        /*0408*/ 	.word	0x00000000
        /*040c*/ 	.word	0x00058090
        /*0410*/ 	.short	0x0101
        /*0412*/ 	.byte	0x25
	.zero		1


	//   ....[48]....
        /*0414*/ 	.word	0x00013be0
        /*0418*/ 	.word	0x00000004
        /*041c*/ 	.word	0x00058060
        /*0420*/ 	.short	0x010a
        /*0422*/ 	.byte	0x3f
	.zero		1


	//   ....[49]....
        /*0424*/ 	.word	0x00013e90
        /*0428*/ 	.word	0x00000005
        /*042c*/ 	.word	0x00058028
        /*0430*/ 	.short	0x010a
        /*0432*/ 	.byte	0x3f
	.zero		1


	//   ....[50]....
        /*0434*/ 	.word	0x00014140
        /*0438*/ 	.word	0x00000005
        /*043c*/ 	.word	0x00058060
        /*0440*/ 	.short	0x010a
        /*0442*/ 	.byte	0x3f
	.zero		1


	//   ....[51]....
        /*0444*/ 	.word	0x00014420
        /*0448*/ 	.word	0x00000004
        /*044c*/ 	.word	0x00058028
        /*0450*/ 	.short	0x010a
        /*0452*/ 	.byte	0x3f
	.zero		1


	//   ....[52]....
        /*0454*/ 	.word	0x000147c0
        /*0458*/ 	.word	0x00000006
        /*045c*/ 	.word	0x00058028
        /*0460*/ 	.short	0x010a
        /*0462*/ 	.byte	0x3f
	.zero		1


	//   ....[53]....
        /*0464*/ 	.word	0x00014aa0
        /*0468*/ 	.word	0x00000006
        /*046c*/ 	.word	0x00058028
        /*0470*/ 	.short	0x010a
        /*0472*/ 	.byte	0x3f
	.zero		1


	//   ....[54]....
        /*0474*/ 	.word	0x00014d70
        /*0478*/ 	.word	0x00000003
        /*047c*/ 	.word	0x00058050
        /*0480*/ 	.short	0x010a
        /*0482*/ 	.byte	0x3f
	.zero		1


	//   ....[55]....
        /*0484*/ 	.word	0x00014dd0
        /*0488*/ 	.word	0x00000003
        /*048c*/ 	.word	0x00058000
        /*0490*/ 	.short	0x010a
        /*0492*/ 	.byte	0x3f
	.zero		1


	//   ....[56]....
        /*0494*/ 	.word	0x00014e30
        /*0498*/ 	.word	0x00000004
        /*049c*/ 	.word	0xfffffff8
        /*04a0*/ 	.short	0x010a
        /*04a2*/ 	.byte	0x3f
	.zero		1


	//   ....[57]....
        /*04a4*/ 	.word	0x00014e90
        /*04a8*/ 	.word	0x00000007
        /*04ac*/ 	.word	0x00058008
        /*04b0*/ 	.short	0x010a
        /*04b2*/ 	.byte	0x3f
	.zero		1


	//   ....[58]....
        /*04b4*/ 	.word	0x00014ef0
        /*04b8*/ 	.word	0x00000009
        /*04bc*/ 	.word	0x00058000
        /*04c0*/ 	.short	0x010a
        /*04c2*/ 	.byte	0x3f
	.zero		1


	//   ....[59]....
        /*04c4*/ 	.word	0x00014f50
        /*04c8*/ 	.word	0x00000007
        /*04cc*/ 	.word	0x00058000
        /*04d0*/ 	.short	0x010a
        /*04d2*/ 	.byte	0x3f
	.zero		1


	//   ....[60]....
        /*04d4*/ 	.word	0x00014fb0
        /*04d8*/ 	.word	0x00000009
        /*04dc*/ 	.word	0x00058000
        /*04e0*/ 	.short	0x010a
        /*04e2*/ 	.byte	0x3f
	.zero		1


	//   ....[61]....
        /*04e4*/ 	.word	0x00015010
        /*04e8*/ 	.word	0x0000000c
        /*04ec*/ 	.word	0x00058000
        /*04f0*/ 	.short	0x010a
        /*04f2*/ 	.byte	0x3f
	.zero		1


	//   ....[62]....
        /*04f4*/ 	.word	0x00015070
        /*04f8*/ 	.word	0x00000003
        /*04fc*/ 	.word	0x00000008
        /*0500*/ 	.short	0x010a
        /*0502*/ 	.byte	0x3f
	.zero		1


	//   ....[63]....
        /*0504*/ 	.word	0x000150c0
        /*0508*/ 	.word	0x00000004
        /*050c*/ 	.word	0x00058060
        /*0510*/ 	.short	0x010a
        /*0512*/ 	.byte	0x3f
	.zero		1


	//   ....[64]....
        /*0514*/ 	.word	0x00015110
        /*0518*/ 	.word	0x00000005
        /*051c*/ 	.word	0x00058028
        /*0520*/ 	.short	0x010a
        /*0522*/ 	.byte	0x3f
	.zero		1


	//   ....[65]....
        /*0524*/ 	.word	0x00015160
        /*0528*/ 	.word	0x00000005
        /*052c*/ 	.word	0x00058060
        /*0530*/ 	.short	0x010a
        /*0532*/ 	.byte	0x3f
	.zero		1


	//   ....[66]....
        /*0534*/ 	.word	0x000151b0
        /*0538*/ 	.word	0x00000004
        /*053c*/ 	.word	0x00058028
        /*0540*/ 	.short	0x010a
        /*0542*/ 	.byte	0x3f
	.zero		1


	//   ....[67]....
        /*0544*/ 	.word	0x00015200
        /*0548*/ 	.word	0x00000006
        /*054c*/ 	.word	0x00058028
        /*0550*/ 	.short	0x010a
        /*0552*/ 	.byte	0x3f
	.zero		1


	//   ....[68]....
        /*0554*/ 	.word	0x00015250
        /*0558*/ 	.word	0x00000006
        /*055c*/ 	.word	0x00058028
        /*0560*/ 	.short	0x010a
        /*0562*/ 	.byte	0x3f
	.zero		1


	//----- nvinfo : EIATTR_NUM_MBARRIERS
	.align		4
.L_38:
        /*0564*/ 	.byte	0x03, 0x38
        /*0566*/ 	.short	0x001e


	//----- nvinfo : EIATTR_EXIT_INSTR_OFFSETS
	.align		4
        /*0568*/ 	.byte	0x04, 0x1c
        /*056a*/ 	.short	(.L_40 - .L_39)


	//   ....[0]....
.L_39:
        /*056c*/ 	.word	0x000009f0


	//   ....[1]....
        /*0570*/ 	.word	0x00013aa0


	//   ....[2]....
        /*0574*/ 	.word	0x00013ae0


	//   ....[3]....
        /*0578*/ 	.word	0x00014690


	//   ....[4]....
        /*057c*/ 	.word	0x00014d50


	//----- nvinfo : EIATTR_MAX_THREADS
	.align		4
.L_40:
        /*0580*/ 	.byte	0x04, 0x05
        /*0582*/ 	.short	(.L_42 - .L_41)
.L_41:
        /*0584*/ 	.word	0x00000180
        /*0588*/ 	.word	0x00000001
        /*058c*/ 	.word	0x00000001


	//----- nvinfo : EIATTR_CRS_STACK_SIZE
	.align		4
.L_42:
        /*0590*/ 	.byte	0x04, 0x1e
        /*0592*/ 	.short	(.L_44 - .L_43)
.L_43:
        /*0594*/ 	.word	0x00000000


	//----- nvinfo : EIATTR_CBANK_PARAM_SIZE
	.align		4
.L_44:
        /*0598*/ 	.byte	0x03, 0x19
        /*059a*/ 	.short	0x0870


	//----- nvinfo : EIATTR_PARAM_CBANK
	.align		4
        /*059c*/ 	.byte	0x04, 0x0a
        /*059e*/ 	.short	(.L_46 - .L_45)
	.align		4
.L_45:
        /*05a0*/ 	.word	index@(.nv.constant0._ZN7cutlass13device_kernelINS_4fmha6kernel28FmhaKernelTmaWarpSpecializedINS1_10collective30FmhaMainloopTmaWarpSpecializedINS_10bfloat16_tEffN4cute5tupleIJNS7_1CILi128EEENS9_ILi256EEESA_EEENS8_IJiNS9_ILi1EEENS8_IJiiEEEEEESF_SF_NS4_14ResidualFusionEJEEENS4_15FmhaFwdEpilogueIS6_fNS8_IJNS9_ILi64EEESA_SB_EEEEENS2_23IndividualTileSchedulerEJEEEEEvNT_6ParamsE)
        /*05a4*/ 	.short	0x0210
        /*05a6*/ 	.short	0x0870


	//----- nvinfo : EIATTR_SW_WAR
	.align		4
.L_46:
        /*05a8*/ 	.byte	0x04, 0x36
        /*05aa*/ 	.short	(.L_48 - .L_47)
.L_47:
        /*05ac*/ 	.word	0x00000008
.L_48:


//--------------------- .nv.callgraph             --------------------------
	.section	.nv.callgraph,"",@"SHT_CUDA_CALLGRAPH"
	.align	4
	.sectionentsize	8
	.align		4
        /*0000*/ 	.word	0x00000000
	.align		4
        /*0004*/ 	.word	0xffffffff
	.align		4
        /*0008*/ 	.word	index@(_ZN7cutlass13device_kernelINS_4fmha6kernel28FmhaKernelTmaWarpSpecializedINS1_10collective30FmhaMainloopTmaWarpSpecializedINS_10bfloat16_tEffN4cute5tupleIJNS7_1CILi128EEENS9_ILi256EEESA_EEENS8_IJiNS9_ILi1EEENS8_IJiiEEEEEESF_SF_NS4_14ResidualFusionEJEEENS4_15FmhaFwdEpilogueIS6_fNS8_IJNS9_ILi64EEESA_SB_EEEEENS2_23IndividualTileSchedulerEJEEEEEvNT_6ParamsE)
	.align		4
        /*000c*/ 	.word	index@(__assertfail)
	.align		4
        /*0010*/ 	.word	0x00000000
	.align		4
        /*0014*/ 	.word	0xfffffffe
	.align		4
        /*0018*/ 	.word	0x00000000
	.align		4
        /*001c*/ 	.word	0xfffffffd
	.align		4
        /*0020*/ 	.word	0x00000000
	.align		4
        /*0024*/ 	.word	0xfffffffc


//--------------------- .nv.constant4             --------------------------
	.section	.nv.constant4,"a",@progbits
	.align	8
	.align		8
.nv.constant4:
        /*0000*/ 	.dword	__assertfail
	.align		8
        /*0008*/ 	.dword	__unnamed_1
	.align		8
        /*0010*/ 	.dword	__unnamed_2
	.align		8
        /*0018*/ 	.dword	_ZN39_INTERNAL_e6a92dd1_4_k_cu_a0159e04_31354cuda3std3__45__cpo5beginE
	.align		8
        /*0020*/ 	.dword	_ZN39_INTERNAL_e6a92dd1_4_k_cu_a0159e04_31354cuda3std3__45__cpo3endE
	.align		8
        /*0028*/ 	.dword	_ZN39_INTERNAL_e6a92dd1_4_k_cu_a0159e04_31354cuda3std3__45__cpo6cbeginE
	.align		8
        /*0030*/ 	.dword	_ZN39_INTERNAL_e6a92dd1_4_k_cu_a0159e04_31354cuda3std3__45__cpo4cendE
	.align		8
        /*0038*/ 	.dword	_ZN39_INTERNAL_e6a92dd1_4_k_cu_a0159e04_31354cuda3std3__441_GLOBAL__N__e6a92dd1_4_k_cu_a0159e04_31356ignoreE
	.align		8
        /*0040*/ 	.dword	_ZN39_INTERNAL_e6a92dd1_4_k_cu_a0159e04_31354cuda3std3__419piecewise_constructE
	.align		8
        /*0048*/ 	.dword	_ZN39_INTERNAL_e6a92dd1_4_k_cu_a0159e04_31354cuda3std3__48in_placeE
	.align		8
        /*0050*/ 	.dword	_ZN39_INTERNAL_e6a92dd1_4_k_cu_a0159e04_31354cuda3std6ranges3__45__cpo4swapE
	.align		8
        /*0058*/ 	.dword	_ZN39_INTERNAL_e6a92dd1_4_k_cu_a0159e04_31354cuda3std6ranges3__45__cpo9iter_moveE
	.align		8
        /*0060*/ 	.dword	_ZN39_INTERNAL_e6a92dd1_4_k_cu_a0159e04_31354cute7productE
	.align		8
        /*0068*/ 	.dword	_ZN39_INTERNAL_e6a92dd1_4_k_cu_a0159e04_31354cute1_E
	.align		8
        /*0070*/ 	.dword	$str$24
	.align		8
        /*0078*/ 	.dword	$str$25


//--------------------- .text._ZN7cutlass13device_kernelINS_4fmha6kernel28FmhaKernelTmaWarpSpecializedINS1_10collective30FmhaMainloopTmaWarpSpecializedINS_10bfloat16_tEffN4cute5tupleIJNS7_1CILi128EEENS9_ILi256EEESA_EEENS8_IJiNS9_ILi1EEENS8_IJiiEEEEEESF_SF_NS4_14ResidualFusionEJEEENS4_15FmhaFwdEpilogueIS6_fNS8_IJNS9_ILi64EEESA_SB_EEEEENS2_23IndividualTileSchedulerEJEEEEEvNT_6ParamsE --------------------------
	.section	.text._ZN7cutlass13device_kernelINS_4fmha6kernel28FmhaKernelTmaWarpSpecializedINS1_10collective30FmhaMainloopTmaWarpSpecializedINS_10bfloat16_tEffN4cute5tupleIJNS7_1CILi128EEENS9_ILi256EEESA_EEENS8_IJiNS9_ILi1EEENS8_IJiiEEEEEESF_SF_NS4_14ResidualFusionEJEEENS4_15FmhaFwdEpilogueIS6_fNS8_IJNS9_ILi64EEESA_SB_EEEEENS2_23IndividualTileSchedulerEJEEEEEvNT_6ParamsE,"ax",@progbits
	.align	128
.text._ZN7cutlass13device_kernelINS_4fmha6kernel28FmhaKernelTmaWarpSpecializedINS1_10collective30FmhaMainloopTmaWarpSpecializedINS_10bfloat16_tEffN4cute5tupleIJNS7_1CILi128EEENS9_ILi256EEESA_EEENS8_IJiNS9_ILi1EEENS8_IJiiEEEEEESF_SF_NS4_14ResidualFusionEJEEENS4_15FmhaFwdEpilogueIS6_fNS8_IJNS9_ILi64EEESA_SB_EEEEENS2_23IndividualTileSchedulerEJEEEEEvNT_6ParamsE:
        .type           _ZN7cutlass13device_kernelINS_4fmha6kernel28FmhaKernelTmaWarpSpecializedINS1_10collective30FmhaMainloopTmaWarpSpecializedINS_10bfloat16_tEffN4cute5tupleIJNS7_1CILi128EEENS9_ILi256EEESA_EEENS8_IJiNS9_ILi1EEENS8_IJiiEEEEEESF_SF_NS4_14ResidualFusionEJEEENS4_15FmhaFwdEpilogueIS6_fNS8_IJNS9_ILi64EEESA_SB_EEEEENS2_23IndividualTileSchedulerEJEEEEEvNT_6ParamsE,@function
        .size           _ZN7cutlass13device_kernelINS_4fmha6kernel28FmhaKernelTmaWarpSpecializedINS1_10collective30FmhaMainloopTmaWarpSpecializedINS_10bfloat16_tEffN4cute5tupleIJNS7_1CILi128EEENS9_ILi256EEESA_EEENS8_IJiNS9_ILi1EEENS8_IJiiEEEEEESF_SF_NS4_14ResidualFusionEJEEENS4_15FmhaFwdEpilogueIS6_fNS8_IJNS9_ILi64EEESA_SB_EEEEENS2_23IndividualTileSchedulerEJEEEEEvNT_6ParamsE,(.L_x_123 - _ZN7cutlass13device_kernelINS_4fmha6kernel28FmhaKernelTmaWarpSpecializedINS1_10collective30FmhaMainloopTmaWarpSpecializedINS_10bfloat16_tEffN4cute5tupleIJNS7_1CILi128EEENS9_ILi256EEESA_EEENS8_IJiNS9_ILi1EEENS8_IJiiEEEEEESF_SF_NS4_14ResidualFusionEJEEENS4_15FmhaFwdEpilogueIS6_fNS8_IJNS9_ILi64EEESA_SB_EEEEENS2_23IndividualTileSchedulerEJEEEEEvNT_6ParamsE)
        .other          _ZN7cutlass13device_kernelINS_4fmha6kernel28FmhaKernelTmaWarpSpecializedINS1_10collective30FmhaMainloopTmaWarpSpecializedINS_10bfloat16_tEffN4cute5tupleIJNS7_1CILi128EEENS9_ILi256EEESA_EEENS8_IJiNS9_ILi1EEENS8_IJiiEEEEEESF_SF_NS4_14ResidualFusionEJEEENS4_15FmhaFwdEpilogueIS6_fNS8_IJNS9_ILi64EEESA_SB_EEEEENS2_23IndividualTileSchedulerEJEEEEEvNT_6ParamsE,@"STO_CUDA_ENTRY STV_DEFAULT"
_ZN7cutlass13device_kernelINS_4fmha6kernel28FmhaKernelTmaWarpSpecializedINS1_10collective30FmhaMainloopTmaWarpSpecializedINS_10bfloat16_tEffN4cute5tupleIJNS7_1CILi128EEENS9_ILi256EEESA_EEENS8_IJiNS9_ILi1EEENS8_IJiiEEEEEESF_SF_NS4_14ResidualFusionEJEEENS4_15FmhaFwdEpilogueIS6_fNS8_IJNS9_ILi64EEESA_SB_EEEEENS2_23IndividualTileSchedulerEJEEEEEvNT_6ParamsE:
[----:B------:R-:W1:Y:S01]  /*0000*/  LDC R1, c[0x0][0x28] ;  /* 0x00000a00ff017b82 */ /* 0x000e620000000800 */
[----:B------:R-:W2:Y:S01]  /*0010*/  S2R R0, SR_TID.X ;  /* 0x0000000000007919 */ /* 0x000ea20000002100 */
[----:B------:R-:W-:Y:S01]  /*0020*/  ELECT P1, URZ, PT ;  /* 0x00000000003f782f */ /* 0x000fe20003820000 */
[----:B------:R-:W-:Y:S01]  /*0030*/  BSSY B0, `(.L_x_0) ;  /* 0x0000017000007945 */ /* 0x000fe20003800000 */
[----:B--2---:R-:W-:-:S05]  /*0040*/  SHF.R.U32.HI R2, RZ, 0x5, R0 ;  /* 0x00000005ff027819 */ /* 0x004fca0000011600 */
[----:B------:R-:W2:Y:S02]  /*0050*/  SHFL.IDX PT, R3, R2, RZ, 0x1f ;  /* 0x00001fff02037589 */ /* 0x000ea400000e0000 */
[----:B--2---:R-:W-:Y:S02]  /*0060*/  R2UR UR4, R3 ;  /* 0x00000000030472ca */ /* 0x004fe400000e0000 */
[----:B------:R-:W-:-:S06]  /*0070*/  SHF.R.U32.HI R3, RZ, 0x7, R0 ;  /* 0x00000007ff037819 */ /* 0x000fcc0000011600 */
[----:B------:R-:W2:Y:S05]  /*0080*/  SHFL.IDX PT, R3, R3, RZ, 0x1f ;  /* 0x00001fff03037589 */ /* 0x000eaa00000e0000 */
[----:B------:R-:W-:Y:S02]  /*0090*/  USHF.R.S32.HI UR5, URZ, 0x1f, UR4 ;  /* 0x0000001f3f057899 */ /* 0x000fe40008011404 */
[----:B------:R-:W-:Y:S02]  /*00a0*/  ISETP.NE.OR P0, PT, RZ, UR4, !P1 ;  /* 0x00000004ff007c0c */ /* 0x000fe4000cf05670 */
[----:B------:R-:W-:-:S04]  /*00b0*/  ULEA.HI UR5, UR5, UR4, URZ, 0x2 ;  /* 0x0000000405057291 */ /* 0x000fc8000f8f103f */
[----:B------:R-:W-:-:S04]  /*00c0*/  ULOP3.LUT UR5, UR5, 0xfffffffc, URZ, 0xc0, !UPT ;  /* 0xfffffffc05057892 */ /* 0x000fc8000f8ec03f */
[----:B------:R-:W-:-:S03]  /*00d0*/  UIADD3 UR5, UR4, -UR5, URZ ;  /* 0x8000000504057290 */ /* 0x000fc6000fffe03f */
[----:B-1----:R-:W-:Y:S09]  /*00e0*/  @P0 BRA `(.L_x_1) ;  /* 0x00000000002c0947 */ /* 0x002ff20003800000 */
[----:B------:R-:W-:Y:S02]  /*00f0*/  ULDC.64 UR6, c[0x0][0x198] ;  /* 0x0000660000067ab9 */ /* 0x000fe40000000a00 */
[----:B------:R-:W-:Y:S02]  /*0100*/  UIADD3 UR8, UP0, UR6, 0xf0, URZ ;  /* 0x000000f006087890 */ /* 0x000fe4000ff1e03f */
[----:B------:R-:W-:Y:S02]  /*0110*/  UIADD3 UR10, UP1, UR6, 0x1f0, URZ ;  /* 0x000001f0060a7890 */ /* 0x000fe4000ff3e03f */
[----:B------:R-:W-:Y:S02]  /*0120*/  UIADD3 UR6, UP2, UR6, 0x2f0, URZ ;  /* 0x000002f006067890 */ /* 0x000fe4000ff5e03f */
[----:B------:R-:W-:Y:S02]  /*0130*/  UIADD3.X UR9, URZ, UR7, URZ, UP0, !UPT ;  /* 0x000000073f097290 */ /* 0x000fe400087fe43f */
[----:B------:R-:W-:-:S02]  /*0140*/  UIADD3.X UR11, URZ, UR7, URZ, UP1, !UPT ;  /* 0x000000073f0b7290 */ /* 0x000fc40008ffe43f */
[----:B------:R-:W-:-:S05]  /*0150*/  UIADD3.X UR7, URZ, UR7, URZ, UP2, !UPT ;  /* 0x000000073f077290 */ /* 0x000fca00097fe43f */
[----:B------:R1:W-:Y:S02]  /*0160*/  UTMACCTL.PF [UR8] ;  /* 0x00000000080079b9 */ /* 0x0003e40008040000 */
[----:B------:R1:W-:Y:S02]  /*0170*/  UTMACCTL.PF [UR10] ;  /* 0x000000000a0079b9 */ /* 0x0003e40008040000 */
[----:B------:R1:W-:Y:S02]  /*0180*/  UTMACCTL.PF [UR6] ;  /* 0x00000000060079b9 */ /* 0x0003e40008040000 */
[----:B-1----:R-:W-:Y:S01]  /*0190*/  NOP ;  /* 0x0000000000007918 */ /* 0x002fe20000000000 */
.L_x_1:
[----:B------:R-:W-:Y:S05]  /*01a0*/  BSYNC B0 ;  /* 0x0000000000007941 */ /* 0x000fea0003800000 */
.L_x_0:
[----:B------:R-:W1:Y:S01]  /*01b0*/  SHFL.IDX PT, R4, R2, RZ, 0x1f ;  /* 0x00001fff02047589 */ /* 0x000e6200000e0000 */
[----:B--2---:R-:W-:Y:S01]  /*01c0*/  R2UR UR36, R3 ;  /* 0x00000000032472ca */ /* 0x004fe200000e0000 */
[----:B------:R-:W-:-:S12]  /*01d0*/  UISETP.NE.AND UP0, UPT, UR5, 0x1, UPT ;  /* 0x000000010500788c */ /* 0x000fd8000bf05270 */
[----:B------:R-:W-:Y:S02]  /*01e0*/  UIADD3 UR7, UR36, -0x1, URZ ;  /* 0xffffffff24077890 */ /* 0x000fe4000fffe03f */
[----:B------:R-:W-:Y:S02]  /*01f0*/  UISETP.EQ.AND UP0, UPT, UR36, URZ, !UP0 ;  /* 0x0000003f2400728c */ /* 0x000fe4000c702270 */
[----:B------:R-:W-:Y:S02]  /*0200*/  UISETP.GE.U32.AND UP1, UPT, UR7, 0x4, UPT ;  /* 0x000000040700788c */ /* 0x000fe4000bf26070 */
[----:B------:R-:W-:Y:S01]  /*0210*/  USEL UR4, URZ, 0x1, !UP0 ;  /* 0x000000013f047887 */ /* 0x000fe2000c000000 */
[----:B-1----:R-:W-:-:S03]  /*0220*/  ISETP.NE.AND P0, PT, R4, RZ, PT ;  /* 0x000000ff0400720c */ /* 0x002fc60003f05270 */
[----:B------:R-:W-:-:S10]  /*0230*/  USEL UR4, UR4, 0x2, UP1 ;  /* 0x0000000204047887 */ /* 0x000fd40008800000 */
[----:B------:R-:W-:Y:S05]  /*0240*/  @P0 BRA `(.L_x_2) ;  /* 0x0000000000480947 */ /* 0x000fea0003800000 */
[----:B------:R-:W1:Y:S01]  /*0250*/  S2UR UR8, SR_CgaCtaId ;  /* 0x00000000000879c3 */ /* 0x000e620000008800 */
[----:B------:R-:W-:Y:S01]  /*0260*/  UMOV UR6, 0x400 ;  /* 0x0000040000067882 */ /* 0x000fe20000000000 */
[----:B------:R-:W-:Y:S01]  /*0270*/  UMOV UR9, 0x1 ;  /* 0x0000000100097882 */ /* 0x000fe20000000000 */
[----:B------:R-:W-:Y:S01]  /*0280*/  UMOV UR10, 0x80 ;  /* 0x00000080000a7882 */ /* 0x000fe20000000000 */
[----:B------:R-:W-:Y:S01]  /*0290*/  ELECT P0, URZ, PT ;  /* 0x00000000003f782f */ /* 0x000fe20003800000 */
[----:B------:R-:W-:-:S04]  /*02a0*/  UIADD3 UR10, -UR10, 0x100000, URZ ;  /* 0x001000000a0a7890 */ /* 0x000fc8000fffe13f */
[----:B------:R-:W-:Y:S02]  /*02b0*/  USHF.L.U32 UR11, UR10, 0xb, URZ ;  /* 0x0000000b0a0b7899 */ /* 0x000fe4000800063f */
[----:B------:R-:W-:Y:S02]  /*02c0*/  USHF.L.U32 UR10, UR10, 0x1, URZ ;  /* 0x000000010a0a7899 */ /* 0x000fe4000800063f */
[----:B-1----:R-:W-:Y:S02]  /*02d0*/  ULEA UR6, UR8, UR6, 0x18 ;  /* 0x0000000608067291 */ /* 0x002fe4000f8ec03f */
[----:B------:R-:W-:-:S04]  /*02e0*/  UIADD3 UR8, -UR9, 0x100000, URZ ;  /* 0x0010000009087890 */ /* 0x000fc8000fffe13f */
[----:B------:R-:W-:Y:S02]  /*02f0*/  USHF.L.U32 UR9, UR8, 0xb, URZ ;  /* 0x0000000b08097899 */ /* 0x000fe4000800063f */
[----:B------:R-:W-:Y:S01]  /*0300*/  USHF.L.U32 UR8, UR8, 0x1, URZ ;  /* 0x0000000108087899 */ /* 0x000fe2000800063f */
[----:B------:R-:W1:Y:S11]  /*0310*/  FENCE.VIEW.ASYNC.S ;  /* 0x00000000000073c6 */ /* 0x000e760000000000 */
[----:B-1----:R1:W2:Y:S01]  /*0320*/  SYNCS.EXCH.64 URZ, [UR6+0x58050], UR8 ;  /* 0x05805008063f75b2 */ /* 0x0022a20008000100 */
[----:B------:R1:W3:Y:S01]  /*0330*/  SYNCS.EXCH.64 URZ, [UR6+0x58060], UR10 ;  /* 0x0580600a063f75b2 */ /* 0x0002e20008000100 */
[----:B------:R1:W4:Y:S01]  /*0340*/  SYNCS.EXCH.64 URZ, [UR6+0x58058], UR8 ;  /* 0x05805808063f75b2 */ /* 0x0003220008000100 */
[----:B------:R1:W1:Y:S01]  /*0350*/  SYNCS.EXCH.64 URZ, [UR6+0x58068], UR10 ;  /* 0x0580680a063f75b2 */ /* 0x0002620008000100 */
[----:B------:R-:W-:Y:S01]  /*0360*/  NOP ;  /* 0x0000000000007918 */ /* 0x000fe20000000000 */
.L_x_2:
[----:B------:R-:W5:Y:S01]  /*0370*/  SHFL.IDX PT, R3, R2, RZ, 0x1f ;  /* 0x00001fff02037589 */ /* 0x000f6200000e0000 */
[----:B------:R-:W-:Y:S01]  /*0380*/  NOP ;  /* 0x0000000000007918 */ /* 0x000fe20000000000 */
[----:B-----5:R-:W-:-:S13]  /*0390*/  ISETP.NE.AND P0, PT, R3, RZ, PT ;  /* 0x000000ff0300720c */ /* 0x020fda0003f05270 */
[----:B------:R-:W-:Y:S05]  /*03a0*/  @P0 BRA `(.L_x_3) ;  /* 0x0000000000600947 */ /* 0x000fea0003800000 */
[----:B-1----:R-:W1:Y:S01]  /*03b0*/  S2UR UR8, SR_CgaCtaId ;  /* 0x00000000000879c3 */ /* 0x002e620000008800 */
[----:B------:R-:W-:Y:S01]  /*03c0*/  UMOV UR6, 0x400 ;  /* 0x0000040000067882 */ /* 0x000fe20000000000 */
[----:B------:R-:W-:Y:S01]  /*03d0*/  UMOV UR10, 0x1 ;  /* 0x00000001000a7882 */ /* 0x000fe20000000000 */
[----:B------:R-:W-:Y:S01]  /*03e0*/  UMOV UR9, 0x100 ;  /* 0x0000010000097882 */ /* 0x000fe20000000000 */
[----:B------:R-:W-:-:S04]  /*03f0*/  UIADD3 UR10, -UR10, 0x100000, URZ ;  /* 0x001000000a0a7890 */ /* 0x000fc8000fffe13f */
[----:B------:R-:W-:Y:S02]  /*0400*/  USHF.L.U32 UR11, UR10, 0xb, URZ ;  /* 0x0000000b0a0b7899 */ /* 0x000fe4000800063f */
[----:B------:R-:W-:Y:S01]  /*0410*/  USHF.L.U32 UR10, UR10, 0x1, URZ ;  /* 0x000000010a0a7899 */ /* 0x000fe2000800063f */
[----:B------:R-:W-:Y:S01]  /*0420*/  ELECT P0, URZ, PT ;  /* 0x00000000003f782f */ /* 0x000fe20003800000 */
[----:B-1----:R-:W-:Y:S02]  /*0430*/  ULEA UR6, UR8, UR6, 0x18 ;  /* 0x0000000608067291 */ /* 0x002fe4000f8ec03f */
[----:B------:R-:W-:-:S04]  /*0440*/  UIADD3 UR8, -UR9, 0x100000, URZ ;  /* 0x0010000009087890 */ /* 0x000fc8000fffe13f */
[----:B------:R-:W-:Y:S02]  /*0450*/  USHF.L.U32 UR9, UR8, 0xb, URZ ;  /* 0x0000000b08097899 */ /* 0x000fe4000800063f */
[----:B------:R-:W-:Y:S01]  /*0460*/  USHF.L.U32 UR8, UR8, 0x1, URZ ;  /* 0x0000000108087899 */ /* 0x000fe2000800063f */
[----:B------:R-:W1:Y:S03]  /*0470*/  FENCE.VIEW.ASYNC.S ;  /* 0x00000000000073c6 */ /* 0x000e660000000000 */
[----:B-1----:R1:W1:Y:S08]  /*0480*/  SYNCS.EXCH.64 URZ, [UR6+0x58000], UR10 ;  /* 0x0580000a063f75b2 */ /* 0x0022700008000100 */
[----:B------:R1:W1:Y:S01]  /*0490*/  SYNCS.EXCH.64 URZ, [UR6+0x58028], UR8 ;  /* 0x05802808063f75b2 */ /* 0x0002620008000100 */
        /* <DEDUP_REMOVED lines=8> */
[----:B------:R-:W-:Y:S01]  /*0520*/  NOP ;  /* 0x0000000000007918 */ /* 0x000fe20000000000 */
.L_x_3:
        /* <DEDUP_REMOVED lines=21> */
[----:B------:R-:W-:Y:S01]  /*0680*/  NOP ;  /* 0x0000000000007918 */ /* 0x000fe20000000000 */
.L_x_4:
[----:B------:R-:W5:Y:S01]  /*0690*/  SHFL.IDX PT, R3, R2, RZ, 0x1f ;  /* 0x00001fff02037589 */ /* 0x000f6200000e0000 */
[----:B------:R-:W-:Y:S01]  /*06a0*/  ELECT P0, URZ, PT ;  /* 0x00000000003f782f */ /* 0x000fe20003800000 */
[----:B------:R-:W-:Y:S01]  /*06b0*/  NOP ;  /* 0x0000000000007918 */ /* 0x000fe20000000000 */
[----:B-1----:R-:W-:Y:S02]  /*06c0*/  UMOV UR8, 0x80 ;  /* 0x0000008000087882 */ /* 0x002fe40000000000 */
[C---:B-----5:R-:W-:Y:S02]  /*06d0*/  ISETP.NE.OR P0, PT, R3.reuse, RZ, !P0 ;  /* 0x000000ff0300720c */ /* 0x060fe40004705670 */
[----:B------:R-:W-:-:S11]  /*06e0*/  ISETP.NE.AND P2, PT, R3, RZ, PT ;  /* 0x000000ff0300720c */ /* 0x000fd60003f45270 */
[----:B------:R-:W-:Y:S01]  /*06f0*/  VOTEU.ALL UP0, P0 ;  /* 0x00000000003f7886 */ /* 0x000fe20000000000 */
[----:B------:R-:W-:Y:S01]  /*0700*/  VOTEU.ALL UP2, P0 ;  /* 0x00000000003f7886 */ /* 0x000fe20000040000 */
[----:B------:R-:W-:Y:S01]  /*0710*/  VOTEU.ALL UP3, P0 ;  /* 0x00000000003f7886 */ /* 0x000fe20000060000 */
[----:B------:R-:W-:Y:S02]  /*0720*/  VOTEU.ALL UP4, P0 ;  /* 0x00000000003f7886 */ /* 0x000fe40000080000 */
[----:B------:R-:W1:Y:S01]  /*0730*/  @!UP0 S2UR UR10, SR_CgaCtaId ;  /* 0x00000000000a89c3 */ /* 0x000e620000008800 */
[----:B------:R-:W-:Y:S01]  /*0740*/  @!UP0 UMOV UR6, 0x400 ;  /* 0x0000040000068882 */ /* 0x000fe20000000000 */
[----:B------:R-:W-:-:S04]  /*0750*/  @!UP0 UIADD3 UR8, -UR8, 0x100000, URZ ;  /* 0x0010000008088890 */ /* 0x000fc8000fffe13f */
[----:B------:R-:W-:Y:S02]  /*0760*/  @!UP0 USHF.L.U32 UR9, UR8, 0xb, URZ ;  /* 0x0000000b08098899 */ /* 0x000fe4000800063f */
[----:B------:R-:W-:Y:S02]  /*0770*/  @!UP0 USHF.L.U32 UR8, UR8, 0x1, URZ ;  /* 0x0000000108088899 */ /* 0x000fe4000800063f */
[----:B-1----:R-:W-:Y:S01]  /*0780*/  @!UP0 ULEA UR6, UR10, UR6, 0x18 ;  /* 0x000000060a068291 */ /* 0x002fe2000f8ec03f */
[----:B------:R-:W-:Y:S01]  /*0790*/  VOTEU.ALL UP0, P0 ;  /* 0x00000000003f7886 */ /* 0x000fe20000000000 */
[----:B------:R-:W1:Y:S10]  /*07a0*/  FENCE.VIEW.ASYNC.S ;  /* 0x00000000000073c6 */ /* 0x000e740000000000 */
[----:B-1----:R1:W1:Y:S01]  /*07b0*/  @!UP0 SYNCS.EXCH.64 URZ, [UR6+0x58090], UR8 ;  /* 0x05809008063f85b2 */ /* 0x0022620008000100 */
[----:B------:R1:W1:Y:S01]  /*07c0*/  @!UP2 SYNCS.EXCH.64 URZ, [UR6+0x58098], UR8 ;  /* 0x05809808063fa5b2 */ /* 0x0002620008000100 */
[----:B------:R1:W1:Y:S01]  /*07d0*/  @!UP3 SYNCS.EXCH.64 URZ, [UR6+0x580a0], UR8 ;  /* 0x0580a008063fb5b2 */ /* 0x0002620008000100 */
[----:B------:R1:W1:Y:S01]  /*07e0*/  @!UP4 SYNCS.EXCH.64 URZ, [UR6+0x580a8], UR8 ;  /* 0x0580a808063fc5b2 */ /* 0x0002620008000100 */
[----:B------:R-:W-:Y:S01]  /*07f0*/  NOP ;  /* 0x0000000000007918 */ /* 0x000fe20000000000 */
[----:B------:R-:W-:Y:S05]  /*0800*/  @P2 BRA `(.L_x_5) ;  /* 0x0000000000582947 */ /* 0x000fea0003800000 */
[----:B-1----:R-:W1:Y:S01]  /*0810*/  S2UR UR8, SR_CgaCtaId ;  /* 0x00000000000879c3 */ /* 0x002e620000008800 */
        /* <DEDUP_REMOVED lines=12> */
[----:B-1----:R1:W1:Y:S01]  /*08e0*/  SYNCS.EXCH.64 URZ, [UR6+0x580c0], UR8 ;  /* 0x0580c008063f75b2 */ /* 0x0022620008000100 */
        /* <DEDUP_REMOVED lines=8> */
.L_x_5:
[----:B------:R-:W-:Y:S01]  /*0970*/  ISETP.NE.AND P0, PT, RZ, UR36, PT ;  /* 0x00000024ff007c0c */ /* 0x000fe2000bf05270 */
[----:B------:R-:W-:Y:S01]  /*0980*/  NOP ;  /* 0x0000000000007918 */ /* 0x000fe20000000000 */
[----:B------:R-:W-:Y:S01]  /*0990*/  MOV R2, UR5 ;  /* 0x0000000500027c02 */ /* 0x000fe20008000f00 */
[----:B-1234-:R-:W-:Y:S03]  /*09a0*/  BAR.SYNC.DEFER_BLOCKING 0x0 ;  /* 0x0000000000007b1d */ /* 0x01efe60000010000 */
[----:B------:R-:W-:-:S07]  /*09b0*/  ISETP.EQ.AND P2, PT, R2, 0x1, P1 ;  /* 0x000000010200780c */ /* 0x000fce0000f42270 */
[----:B------:R-:W-:Y:S06]  /*09c0*/  @!P0 BRA `(.L_x_6) ;  /* 0x0000013000388947 */ /* 0x000fec0003800000 */
[----:B------:R-:W-:-:S06]  /*09d0*/  UISETP.GT.U32.AND UP0, UPT, UR7, 0x3, UPT ;  /* 0x000000030700788c */ /* 0x000fcc000bf04070 */
[----:B------:R-:W-:-:S13]  /*09e0*/  PLOP3.LUT P0, PT, PT, PT, UP0, 0x80, 0x0 ;  /* 0x000000000000781c */ /* 0x000fda0003f0f008 */
[----:B------:R-:W-:Y:S05]  /*09f0*/  @P0 EXIT ;  /* 0x000000000000094d */ /* 0x000fea0003800000 */
.L_x_7:
[----:B------:R-:W-:-:S08]  /*0a00*/  NOP ;  /* 0x0000000000007918 */ /* 0x000fd00000000000 */
[----:B------:R-:W1:Y:S02]  /*0a10*/  USETMAXREG.TRY_ALLOC.CTAPOOL UP0, 0xf0 ;  /* 0x000000f0000079c8 */ /* 0x000e640008000600 */
[----:B-1----:R-:W-:-:S13]  /*0a20*/  PLOP3.LUT P0, PT, PT, PT, UP0, 0x80, 0x0 ;  /* 0x000000000000781c */ /* 0x002fda0003f0f008 */
[----:B------:R-:W-:Y:S05]  /*0a30*/  @!P0 BRA `(.L_x_7) ;  /* 0xfffffffc00f08947 */ /* 0x000fea000383ffff */
[----:B------:R-:W-:Y:S01]  /*0a40*/  UISETP.NE.AND UP0, UPT, UR36, 0x1, UPT ;  /* 0x000000012400788c */ /* 0x000fe2000bf05270 */
[----:B------:R-:W1:Y:S01]  /*0a50*/  S2UR UR39, SR_CTAID.X ;  /* 0x00000000002779c3 */ /* 0x000e620000002500 */
[----:B------:R-:W-:Y:S01]  /*0a60*/  UMOV UR5, URZ ;  /* 0x0000003f00057c82 */ /* 0x000fe20008000000 */
[----:B------:R-:W-:-:S03]  /*0a70*/  UMOV UR6, URZ ;  /* 0x0000003f00067c82 */ /* 0x000fc60008000000 */
[----:B------:R-:W-:-:S13]  /*0a80*/  PLOP3.LUT P0, PT, PT, PT, UP0, 0x80, 0x0 ;  /* 0x000000000000781c */ /* 0x000fda0003f0f008 */
[----:B------:R-:W-:Y:S05]  /*0a90*/  @!P0 BRA `(.L_x_8) ;  /* 0x00000000003c8947 */ /* 0x000fea0003800000 */
[----:B------:R-:W-:Y:S01]  /*0aa0*/  UISETP.NE.AND UP0, UPT, UR36, 0x2, UPT ;  /* 0x000000022400788c */ /* 0x000fe2000bf05270 */
[----:B------:R-:W-:-:S05]  /*0ab0*/  UMOV UR6, 0x1 ;  /* 0x0000000100067882 */ /* 0x000fca0000000000 */
[----:B------:R-:W-:-:S13]  /*0ac0*/  PLOP3.LUT P1, PT, PT, PT, UP0, 0x80, 0x0 ;  /* 0x000000000000781c */ /* 0x000fda0003f2f008 */
[----:B------:R-:W-:Y:S05]  /*0ad0*/  @!P1 BRA `(.L_x_8) ;  /* 0x00000000002c9947 */ /* 0x000fea0003800000 */
[----:B------:R-:W-:-:S06]  /*0ae0*/  UISETP.NE.AND UP0, UPT, UR36, 0x3, UPT ;  /* 0x000000032400788c */ /* 0x000fcc000bf05270 */
[----:B------:R-:W-:-:S13]  /*0af0*/  PLOP3.LUT P1, PT, PT, PT, UP0, 0x80, 0x0 ;  /* 0x000000000000781c */ /* 0x000fda0003f2f008 */
[----:B------:R-:W-:Y:S05]  /*0b00*/  @!P1 BRA `(.L_x_9) ;  /* 0x0000000000189947 */ /* 0x000fea0003800000 */
[----:B------:R-:W-:-:S11]  /*0b10*/  UISETP.NE.AND UP0, UPT, UR36, 0x4, UPT ;  /* 0x000000042400788c */ /* 0x000fd6000bf05270 */
[----:B------:R-:W-:Y:S01]  /*0b20*/  @!UP0 UMOV UR5, 0x1 ;  /* 0x0000000100058882 */ /* 0x000fe20000000000 */
[----:B------:R-:W-:Y:S01]  /*0b30*/  @!UP0 UMOV UR6, 0x1 ;  /* 0x0000000100068882 */ /* 0x000fe20000000000 */
[----:B------:R-:W-:Y:S01]  /*0b40*/  @UP0 UMOV UR5, URZ ;  /* 0x0000003f00050c82 */ /* 0x000fe20008000000 */
[----:B------:R-:W-:Y:S01]  /*0b50*/  @UP0 UMOV UR6, URZ ;  /* 0x0000003f00060c82 */ /* 0x000fe20008000000 */
[----:B------:R-:W-:Y:S05]  /*0b60*/  BRA `(.L_x_8) ;  /* 0x0000000000087947 */ /* 0x000fea0003800000 */
.L_x_9:
[----:B------:R-:W-:Y:S01]  /*0b70*/  UMOV UR5, 0x1 ;  /* 0x0000000100057882 */ /* 0x000fe20000000000 */
[----:B------:R-:W-:-:S05]  /*0b80*/  UMOV UR6, URZ ;  /* 0x0000003f00067c82 */ /* 0x000fca0008000000 */
.L_x_8:
[----:B------:R-:W-:Y:S05]  /*0b90*/  @!P0 BRA `(.L_x_10) ;  /* 0x00000000003c8947 */ /* 0x000fea0003800000 */
[----:B------:R-:W-:-:S06]  /*0ba0*/  UISETP.NE.AND UP0, UPT, UR36, 0x2, UPT ;  /* 0x000000022400788c */ /* 0x000fcc000bf05270 */
[----:B------:R-:W-:-:S13]  /*0bb0*/  PLOP3.LUT P0, PT, PT, PT, UP0, 0x80, 0x0 ;  /* 0x000000000000781c */ /* 0x000fda0003f0f008 */
[----:B------:R-:W-:Y:S05]  /*0bc0*/  @!P0 BRA `(.L_x_11) ;  /* 0x0000000000288947 */ /* 0x000fea0003800000 */
[----:B------:R-:W-:-:S06]  /*0bd0*/  UISETP.NE.AND UP0, UPT, UR36, 0x3, UPT ;  /* 0x000000032400788c */ /* 0x000fcc000bf05270 */
[----:B------:R-:W-:-:S13]  /*0be0*/  PLOP3.LUT P0, PT, PT, PT, UP0, 0x80, 0x0 ;  /* 0x000000000000781c */ /* 0x000fda0003f0f008 */
[----:B------:R-:W-:Y:S05]  /*0bf0*/  @!P0 BRA `(.L_x_12) ;  /* 0x0000000000148947 */ /* 0x000fea0003800000 */
[----:B------:R-:W-:-:S06]  /*0c00*/  UISETP.NE.AND UP0, UPT, UR36, 0x4, UPT ;  /* 0x000000042400788c */ /* 0x000fcc000bf05270 */
[----:B------:R-:W-:-:S13]  /*0c10*/  PLOP3.LUT P0, PT, PT, PT, UP0, 0x80, 0x0 ;  /* 0x000000000000781c */ /* 0x000fda0003f0f008 */
[----:B------:R-:W-:Y:S05]  /*0c20*/  @P0 BRA `(.L_x_13) ;  /* 0x00000000001c0947 */ /* 0x000fea0003800000 */
[----:B-1----:R-:W-:Y:S01]  /*0c30*/  ULEA UR39, UR39, 0x3, 0x1 ;  /* 0x0000000327277891 */ /* 0x002fe2000f8e083f */
[----:B------:R-:W-:Y:S11]  /*0c40*/  BRA `(.L_x_13) ;  /* 0x0000000000147947 */ /* 0x000ff60003800000 */
.L_x_12:
[----:B-1----:R-:W-:Y:S01]  /*0c50*/  ULEA UR39, UR39, 0x2, 0x1 ;  /* 0x0000000227277891 */ /* 0x002fe2000f8e083f */
[----:B------:R-:W-:Y:S11]  /*0c60*/  BRA `(.L_x_13) ;  /* 0x00000000000c7947 */ /* 0x000ff60003800000 */
.L_x_11:
[----:B-1----:R-:W-:Y:S01]  /*0c70*/  ULEA UR39, UR39, 0x1, 0x1 ;  /* 0x0000000127277891 */ /* 0x002fe2000f8e083f */
[----:B------:R-:W-:Y:S11]  /*0c80*/  BRA `(.L_x_13) ;  /* 0x0000000000047947 */ /* 0x000ff60003800000 */
.L_x_10:
[----:B-1----:R-:W-:-:S12]  /*0c90*/  USHF.L.U32 UR39, UR39, 0x1, URZ ;  /* 0x0000000127277899 */ /* 0x002fd8000800063f */
.L_x_13:
[----:B------:R-:W-:-:S04]  /*0ca0*/  ULOP3.LUT UR8, UR4, 0x1, URZ, 0xfc, !UPT ;  /* 0x0000000104087892 */ /* 0x000fc8000f8efc3f */
[----:B------:R-:W-:-:S06]  /*0cb0*/  UISETP.NE.AND UP0, UPT, UR8, 0x3, UPT ;  /* 0x000000030800788c */ /* 0x000fcc000bf05270 */
[----:B------:R-:W-:-:S13]  /*0cc0*/  PLOP3.LUT P0, PT, PT, PT, UP0, 0x80, 0x0 ;  /* 0x000000000000781c */ /* 0x000fda0003f0f008 */
[----:B------:R-:W-:Y:S05]  /*0cd0*/  @!P0 BRA `(.L_x_14) ;  /* 0x0000000000048947 */ /* 0x000fea0003800000 */
[----:B-1----:R-:W-:Y:S01]  /*0ce0*/  BPT.TRAP 0x1 ;  /* 0x000000040000795c */ /* 0x002fe20000300000 */
.L_x_14:
[----:B------:R-:W2:Y:S01]  /*0cf0*/  S2UR UR8, SR_CgaCtaId ;  /* 0x00000000000879c3 */ /* 0x000ea20000008800 */
[----:B------:R-:W-:Y:S01]  /*0d00*/  UMOV UR37, 0x400 ;  /* 0x0000040000257882 */ /* 0x000fe20000000000 */
[----:B------:R-:W-:Y:S02]  /*0d10*/  MOV R2, UR5 ;  /* 0x0000000500027c02 */ /* 0x000fe40008000f00 */
[----:B------:R-:W-:Y:S02]  /*0d20*/  SHF.R.S32.HI R3, RZ, 0x1f, R0 ;  /* 0x0000001fff037819 */ /* 0x000fe40000011400 */
[----:B------:R-:W-:Y:S02]  /*0d30*/  SHF.L.U32 R2, R2, 0x1f, RZ ;  /* 0x0000001f02027819 */ /* 0x000fe400000006ff */
[----:B------:R-:W-:-:S04]  /*0d40*/  LEA.HI R3, R3, R0, RZ, 0x7 ;  /* 0x0000000003037211 */ /* 0x000fc800078f38ff */
[----:B------:R-:W-:-:S04]  /*0d50*/  LOP3.LUT R3, R3, 0xffffff80, RZ, 0xc0, !PT ;  /* 0xffffff8003037812 */ /* 0x000fc800078ec0ff */
[----:B------:R-:W-:-:S04]  /*0d60*/  IADD3 R3, -R3, R0, RZ ;  /* 0x0000000003037210 */ /* 0x000fc80007ffe1ff */
[----:B------:R-:W-:Y:S01]  /*0d70*/  SHF.R.S32.HI R0, RZ, 0x1f, R3 ;  /* 0x0000001fff007819 */ /* 0x000fe20000011403 */
[----:B--2---:R-:W-:-:S03]  /*0d80*/  ULEA UR37, UR8, UR37, 0x18 ;  /* 0x0000002508257291 */ /* 0x004fc6000f8ec03f */
[----:B------:R-:W-:Y:S01]  /*0d90*/  LEA.HI R0, R0, R3, RZ, 0x2 ;  /* 0x0000000300007211 */ /* 0x000fe200078f10ff */
[----:B------:R-:W-:-:S03]  /*0da0*/  ULEA UR8, UR6, UR37, 0x3 ;  /* 0x0000002506087291 */ /* 0x000fc6000f8e183f */
[----:B------:R-:W-:-:S04]  /*0db0*/  LOP3.LUT R0, R0, 0x7ffffffc, RZ, 0xc0, !PT ;  /* 0x7ffffffc00007812 */ /* 0x000fc800078ec0ff */
[----:B------:R-:W-:Y:S02]  /*0dc0*/  IADD3 R0, R3, -R0, RZ ;  /* 0x8000000003007210 */ /* 0x000fe40007ffe0ff */
[----:B------:R-:W2:Y:S02]  /*0dd0*/  SYNCS.PHASECHK.TRANS64.TRYWAIT P1, [UR8+0x58050], R2 ;  /* 0x05805002ff0075a7 */ /* 0x000ea40008020148 */
[----:B--2---:R-:W-:Y:S05]  /*0de0*/  @!P1 BRA `(.L_x_15) ;  /* 0x0000013c00dc9947 */ /* 0x004fea0003800000 */
.L_x_105:
[----:B------:R-:W-:Y:S01]  /*0df0*/  SHF.L.U32 R0, R0, 0x1, RZ ;  /* 0x0000000100007819 */ /* 0x000fe200000006ff */
[----:B------:R-:W-:Y:S06]  /*0e00*/  @!P0 BRA `(.L_x_16) ;  /* 0x0000000000048947 */ /* 0x000fec0003800000 */
[----:B-1----:R-:W-:Y:S01]  /*0e10*/  BPT.TRAP 0x1 ;  /* 0x000000040000795c */ /* 0x002fe20000300000 */
.L_x_16:
[----:B--2---:R-:W-:Y:S01]  /*0e20*/  SHF.L.U32 R2, RZ, 0x1f, RZ ;  /* 0x0000001fff027819 */ /* 0x004fe200000006ff */
[----:B------:R-:W-:Y:S01]  /*0e30*/  UIADD3 UR5, UR37, 0x58090, URZ ;  /* 0x0005809025057890 */ /* 0x000fe2000fffe03f */
[----:B------:R-:W-:Y:S02]  /*0e40*/  ISETP.NE.AND P2, PT, RZ, UR7, PT ;  /* 0x00000007ff007c0c */ /* 0x000fe4000bf45270 */
[----:B------:R-:W2:Y:S02]  /*0e50*/  SYNCS.PHASECHK.TRANS64.TRYWAIT P1, [UR37+0x58000], R2 ;  /* 0x05800002ff0075a7 */ /* 0x000ea40008020165 */
[----:B--2---:R-:W-:Y:S09]  /*0e60*/  @!P1 BRA `(.L_x_17) ;  /* 0x0000013c00d49947 */ /* 0x004ff20003800000 */
.L_x_106:
[----:B------:R-:W-:Y:S01]  /*0e70*/  ULEA UR8, UR36, UR5, 0x3 ;  /* 0x0000000524087291 */ /* 0x000fe2000f8e183f */
[----:B--2---:R-:W-:-:S04]  /*0e80*/  SEL R3, RZ, 0x1, P2 ;  /* 0x00000001ff037807 */ /* 0x004fc80001000000 */
[----:B------:R-:W-:-:S04]  /*0e90*/  SHF.L.U32 R3, R3, 0x1f, RZ ;  /* 0x0000001f03037819 */ /* 0x000fc800000006ff */
[----:B------:R-:W2:Y:S02]  /*0ea0*/  SYNCS.PHASECHK.TRANS64.TRYWAIT P1, [UR8+-0x8], R3 ;  /* 0xfffff803ff0075a7 */ /* 0x000ea40008020148 */
[----:B--2---:R-:W-:Y:S05]  /*0eb0*/  @!P1 BRA `(.L_x_18) ;  /* 0x0000013c00d89947 */ /* 0x004fea0003800000 */
.L_x_107:
[----:B------:R-:W-:Y:S01]  /*0ec0*/  USHF.R.U32.HI UR8, URZ, 0x4, UR37 ;  /* 0x000000043f087899 */ /* 0x000fe20008011625 */
[----:B------:R-:W-:Y:S01]  /*0ed0*/  WARPGROUP.ARRIVE ;  /* 0x00000000000079c5 */ /* 0x000fe20000000000 */
[----:B------:R-:W-:Y:S01]  /*0ee0*/  UIADD3 UR9, UR37, 0x8000, URZ ;  /* 0x0000800025097890 */ /* 0x000fe2000fffe03f */
[C---:B--2---:R-:W-:Y:S01]  /*0ef0*/  IADD3 R3, R0.reuse, 0x1, RZ ;  /* 0x0000000100037810 */ /* 0x044fe20007ffe0ff */
[----:B------:R-:W-:Y:S01]  /*0f00*/  ULOP3.LUT UR8, UR8, 0x3fff, URZ, 0xc0, !UPT ;  /* 0x00003fff08087892 */ /* 0x000fe2000f8ec03f */
[C---:B------:R-:W-:Y:S01]  /*0f10*/  IADD3 R4, R0.reuse, 0x8, RZ ;  /* 0x0000000800047810 */ /* 0x040fe20007ffe0ff */
[----:B------:R-:W-:Y:S01]  /*0f20*/  USHF.R.U32.HI UR9, URZ, 0x4, UR9 ;  /* 0x000000043f097899 */ /* 0x000fe20008011609 */
[C---:B------:R-:W-:Y:S01]  /*0f30*/  IADD3 R5, R0.reuse, 0x89, RZ ;  /* 0x0000008900057810 */ /* 0x040fe20007ffe0ff */
[----:B------:R-:W-:Y:S01]  /*0f40*/  ULOP3.LUT UR8, UR8, 0x10000, URZ, 0xfc, !UPT ;  /* 0x0001000008087892 */ /* 0x000fe2000f8efc3f */
[C---:B------:R-:W-:Y:S01]  /*0f50*/  IADD3 R6, R0.reuse, 0x98, RZ ;  /* 0x0000009800067810 */ /* 0x040fe20007ffe0ff */
[----:B------:R-:W-:Y:S01]  /*0f60*/  ULOP3.LUT UR38, UR9, 0x3fff, URZ, 0xc0, !UPT ;  /* 0x00003fff09267892 */ /* 0x000fe2000f8ec03f */
[C---:B------:R-:W-:Y:S01]  /*0f70*/  IADD3 R7, R0.reuse, 0x99, RZ ;  /* 0x0000009900077810 */ /* 0x040fe20007ffe0ff */
[----:B------:R-:W-:Y:S01]  /*0f80*/  ULEA UR24, UR6, UR8, 0xa ;  /* 0x0000000806187291 */ /* 0x000fe2000f8e503f */
[C---:B------:R-:W-:Y:S01]  /*0f90*/  IADD3 R8, R0.reuse, 0xb1, RZ ;  /* 0x000000b100087810 */ /* 0x040fe20007ffe0ff */
[----:B------:R-:W-:Y:S01]  /*0fa0*/  ULOP3.LUT UR44, UR38, 0x10000, URZ, 0xfc, !UPT ;  /* 0x00010000262c7892 */ /* 0x000fe2000f8efc3f */
[C---:B------:R-:W-:Y:S01]  /*0fb0*/  IADD3 R9, R0.reuse, 0xb8, RZ ;  /* 0x000000b800097810 */ /* 0x040fe20007ffe0ff */
[----:B------:R-:W-:Y:S01]  /*0fc0*/  UMOV UR25, 0x40000040 ;  /* 0x4000004000197882 */ /* 0x000fe20000000000 */
[----:B------:R-:W-:Y:S01]  /*0fd0*/  UMOV UR11, 0x40000040 ;  /* 0x40000040000b7882 */ /* 0x000fe20000000000 */
[----:B------:R-:W-:Y:S01]  /*0fe0*/  UMOV UR9, UR25 ;  /* 0x0000001900097c82 */ /* 0x000fe20008000000 */
[----:B------:R-:W-:Y:S01]  /*0ff0*/  UMOV UR8, UR24 ;  /* 0x0000001800087c82 */ /* 0x000fe20008000000 */
[----:B------:R-:W-:Y:S01]  /*1000*/  UIADD3 UR28, UR24, 0x2, URZ ;  /* 0x00000002181c7890 */ /* 0x000fe2000fffe03f */
[----:B------:R-:W-:Y:S01]  /*1010*/  IADD3 R10, R0, 0xf8, RZ ;  /* 0x000000f8000a7810 */ /* 0x000fe20007ffe0ff */
[----:B------:R-:W-:Y:S01]  /*1020*/  UMOV UR10, UR44 ;  /* 0x0000002c000a7c82 */ /* 0x000fe20008000000 */
[----:B------:R-:W-:Y:S01]  /*1030*/  UIADD3 UR30, UR44, 0x2, URZ ;  /* 0x000000022c1e7890 */ /* 0x000fe2000fffe03f */
[----:B------:R-:W-:Y:S01]  /*1040*/  HGMMA.64x256x16.F32.BF16 R24, gdesc[UR8], RZ, !UPT, gsb0 ;  /* 0x03e00000081879f0 */ /* 0x000fe2000c0018ff */
[----:B------:R-:W-:Y:S01]  /*1050*/  UMOV UR29, 0x40000040 ;  /* 0x40000040001d7882 */ /* 0x000fe20000000000 */
[----:B------:R-:W-:Y:S01]  /*1060*/  UMOV UR31, 0x40000040 ;  /* 0x40000040001f7882 */ /* 0x000fe20000000000 */
[----:B------:R-:W-:-:S02]  /*1070*/  UIADD3 UR32, UR24, 0x4, URZ ;  /* 0x0000000418207890 */ /* 0x000fc4000fffe03f */
[----:B------:R-:W-:Y:S01]  /*1080*/  UIADD3 UR34, UR44, 0x4, URZ ;  /* 0x000000042c227890 */ /* 0x000fe2000fffe03f */
[----:B------:R-:W-:Y:S01]  /*1090*/  UMOV UR33, 0x40000040 ;  /* 0x4000004000217882 */ /* 0x000fe20000000000 */
[----:B------:R-:W-:Y:S01]  /*10a0*/  UMOV UR35, 0x40000040 ;  /* 0x4000004000237882 */ /* 0x000fe20000000000 */
[----:B------:R-:W-:Y:S02]  /*10b0*/  UIADD3 UR40, UR24, 0x6, URZ ;  /* 0x0000000618287890 */ /* 0x000fe4000fffe03f */
[----:B------:R-:W-:Y:S01]  /*10c0*/  UIADD3 UR42, UR44, 0x6, URZ ;  /* 0x000000062c2a7890 */ /* 0x000fe2000fffe03f */
[----:B------:R-:W-:Y:S01]  /*10d0*/  UMOV UR41, 0x40000040 ;  /* 0x4000004000297882 */ /* 0x000fe20000000000 */
[----:B------:R-:W-:Y:S01]  /*10e0*/  UMOV UR43, 0x40000040 ;  /* 0x40000040002b7882 */ /* 0x000fe20000000000 */
[----:B------:R-:W-:Y:S02]  /*10f0*/  UIADD3 UR8, UR24, 0x200, URZ ;  /* 0x0000020018087890 */ /* 0x000fe4000fffe03f */
[----:B------:R-:W-:Y:S01]  /*1100*/  UIADD3 UR10, UR44, 0x800, URZ ;  /* 0x000008002c0a7890 */ /* 0x000fe2000fffe03f */
        /* <DEDUP_REMOVED lines=14> */
[----:B------:R-:W-:Y:S01]  /*11f0*/  ULDC UR6, c[0x0][0x28c] ;  /* 0x0000a30000067ab9 */ /* 0x000fe20000000800 */
[----:B------:R-:W-:Y:S01]  /*1200*/  USHF.L.U32 UR7, UR7, 0x3, URZ ;  /* 0x0000000307077899 */ /* 0x000fe2000800063f */
[----:B------:R-:W-:Y:S01]  /*1210*/  ISETP.GE.AND P2, PT, R3, UR6, PT ;  /* 0x0000000603007c0c */ /* 0x000fe2000bf46270 */
[----:B------:R-:W-:Y:S01]  /*1220*/  ULDC UR6, c[0x0][0x28c] ;  /* 0x0000a30000067ab9 */ /* 0x000fe20000000800 */
[----:B------:R-:W-:Y:S01]  /*1230*/  IADD3 R3, R0, 0x9, RZ ;  /* 0x0000000900037810 */ /* 0x000fe20007ffe0ff */
[----:B------:R-:W-:-:S03]  /*1240*/  ULOP3.LUT UR7, UR7, 0x8, URZ, 0xc, !UPT ;  /* 0x0000000807077892 */ /* 0x000fc6000f8e0c3f */
[----:B------:R-:W-:Y:S01]  /*1250*/  ISETP.GE.AND P4, PT, R3, UR6, PT ;  /* 0x0000000603007c0c */ /* 0x000fe2000bf86270 */
[----:B------:R-:W-:Y:S01]  /*1260*/  ULDC UR6, c[0x0][0x28c] ;  /* 0x0000a30000067ab9 */ /* 0x000fe20000000800 */
[----:B------:R-:W-:-:S04]  /*1270*/  IADD3 R3, R0, 0x11, RZ ;  /* 0x0000001100037810 */ /* 0x000fc80007ffe0ff */
[----:B------:R-:W-:Y:S01]  /*1280*/  ISETP.GE.AND P6, PT, R3, UR6, PT ;  /* 0x0000000603007c0c */ /* 0x000fe2000bfc6270 */
[----:B------:R-:W-:Y:S01]  /*1290*/  ULDC UR6, c[0x0][0x28c] ;  /* 0x0000a30000067ab9 */ /* 0x000fe20000000800 */
[----:B------:R-:W-:Y:S01]  /*12a0*/  IADD3 R3, R0, 0x19, RZ ;  /* 0x0000001900037810 */ /* 0x000fe20007ffe0ff */
[----:B------:R-:W-:Y:S02]  /*12b0*/  WARPGROUP.DEPBAR.LE gsb0, 0x0 ;  /* 0x00008000000079c5 */ /* 0x000fe40000010000 */
[----:B------:R-:W-:-:S06]  /*12c0*/  WARPGROUP.ARRIVE ;  /* 0x00000000000079c5 */ /* 0x000fcc0000000000 */
[----:B------:R-:W-:Y:S03]  /*12d0*/  HGMMA.64x256x16.F32.BF16 R24, gdesc[UR28], R24, gsb0 ;  /* 0x03e000001c1879f0 */ /* 0x000fe60008001818 */
[----:B------:R-:W-:Y:S02]  /*12e0*/  WARPGROUP.DEPBAR.LE gsb0, 0x0 ;  /* 0x00008000000079c5 */ /* 0x000fe40000010000 */
[----:B------:R-:W-:-:S15]  /*12f0*/  WARPGROUP.ARRIVE ;  /* 0x00000000000079c5 */ /* 0x000fde0000000000 */
[----:B------:R-:W-:-:S08]  /*1300*/  NOP ;  /* 0x0000000000007918 */ /* 0x000fd00000000000 */
        /* <DEDUP_REMOVED lines=8> */
[----:B------:R-:W-:Y:S01]  /*1390*/  HGMMA.64x256x16.F32.BF16 R24, gdesc[UR8], R24, gsb0 ;  /* 0x03e00000081879f0 */ /* 0x000fe20008001818 */
[----:B------:R-:W-:Y:S01]  /*13a0*/  ULDC UR10, c[0x0][0x28c] ;  /* 0x0000a300000a7ab9 */ /* 0x000fe20000000800 */
[----:B------:R-:W-:Y:S01]  /*13b0*/  ULDC UR11, c[0x0][0x604] ;  /* 0x00018100000b7ab9 */ /* 0x000fe20000000800 */
[----:B------:R-:W-:Y:S01]  /*13c0*/  ISETP.GE.AND P3, PT, R4, UR10, PT ;  /* 0x0000000a04007c0c */ /* 0x000fe2000bf66270 */
[----:B------:R-:W-:Y:S01]  /*13d0*/  ULDC UR10, c[0x0][0x28c] ;  /* 0x0000a300000a7ab9 */ /* 0x000fe20000000800 */
[----:B------:R-:W-:-:S04]  /*13e0*/  IADD3 R4, R0, 0x10, RZ ;  /* 0x0000001000047810 */ /* 0x000fc80007ffe0ff */
[----:B------:R-:W-:Y:S01]  /*13f0*/  ISETP.GE.AND P5, PT, R4, UR10, PT ;  /* 0x0000000a04007c0c */ /* 0x000fe2000bfa6270 */
[----:B------:R-:W-:Y:S01]  /*1400*/  ULDC UR10, c[0x0][0x28c] ;  /* 0x0000a300000a7ab9 */ /* 0x000fe20000000800 */
[----:B------:R-:W-:-:S04]  /*1410*/  IADD3 R4, R0, 0x18, RZ ;  /* 0x0000001800047810 */ /* 0x000fc80007ffe0ff */
[----:B------:R-:W-:Y:S01]  /*1420*/  ISETP.GE.AND P1, PT, R4, UR10, PT ;  /* 0x0000000a04007c0c */ /* 0x000fe2000bf26270 */
[----:B------:R-:W-:Y:S01]  /*1430*/  ULDC UR10, c[0x0][0x28c] ;  /* 0x0000a300000a7ab9 */ /* 0x000fe20000000800 */
[----:B------:R-:W-:Y:S01]  /*1440*/  IADD3 R4, R0, 0x81, RZ ;  /* 0x0000008100047810 */ /* 0x000fe20007ffe0ff */
[----:B------:R-:W-:Y:S02]  /*1450*/  WARPGROUP.DEPBAR.LE gsb0, 0x0 ;  /* 0x00008000000079c5 */ /* 0x000fe40000010000 */
[----:B------:R-:W-:-:S08]  /*1460*/  WARPGROUP.ARRIVE ;  /* 0x00000000000079c5 */ /* 0x000fd00000000000 */
[----:B------:R-:W-:Y:S01]  /*1470*/  HGMMA.64x256x16.F32.BF16 R24, gdesc[UR12], R24, gsb0 ;  /* 0x03e000000c1879f0 */ /* 0x000fe20008001818 */
[----:B------:R-:W-:Y:S01]  /*1480*/  ULDC UR15, c[0x0][0x604] ;  /* 0x00018100000f7ab9 */ /* 0x000fe20000000800 */
[----:B------:R-:W-:Y:S01]  /*1490*/  ULDC UR14, c[0x0][0x604] ;  /* 0x00018100000e7ab9 */ /* 0x000fe20000000800 */
[----:B------:R-:W-:Y:S02]  /*14a0*/  WARPGROUP.DEPBAR.LE gsb0, 0x0 ;  /* 0x00008000000079c5 */ /* 0x000fe40000010000 */
[----:B------:R-:W-:-:S15]  /*14b0*/  WARPGROUP.ARRIVE ;  /* 0x00000000000079c5 */ /* 0x000fde0000000000 */
[----:B------:R-:W-:-:S08]  /*14c0*/  NOP ;  /* 0x0000000000007918 */ /* 0x000fd00000000000 */
        /* <DEDUP_REMOVED lines=10> */
[----:B------:R-:W-:Y:S02]  /*1570*/  FSEL R25, R25, -INF , !P2 ;  /* 0xff80000019197808 */ /* 0x000fe40005000000 */
[----:B------:R-:W-:Y:S02]  /*1580*/  FSEL R27, R27, -INF , !P2 ;  /* 0xff8000001b1b7808 */ /* 0x000fe40005000000 */
[----:B------:R-:W-:Y:S01]  /*1590*/  ISETP.GE.AND P2, PT, R3, UR6, PT ;  /* 0x0000000603007c0c */ /* 0x000fe2000bf46270 */
[----:B------:R-:W-:Y:S01]  /*15a0*/  ULDC UR6, c[0x0][0x28c] ;  /* 0x0000a30000067ab9 */ /* 0x000fe20000000800 */
[----:B------:R-:W-:-:S02]  /*15b0*/  IADD3 R3, R0, 0x20, RZ ;  /* 0x0000002000037810 */ /* 0x000fc40007ffe0ff */
[----:B------:R-:W-:Y:S02]  /*15c0*/  FSEL R28, R28, -INF , !P3 ;  /* 0xff8000001c1c7808 */ /* 0x000fe40005800000 */
[----:B------:R-:W-:Y:S02]  /*15d0*/  FSEL R30, R30, -INF , !P3 ;  /* 0xff8000001e1e7808 */ /* 0x000fe40005800000 */
[----:B------:R-:W-:Y:S01]  /*15e0*/  ISETP.GE.AND P3, PT, R3, UR6, PT ;  /* 0x0000000603007c0c */ /* 0x000fe2000bf66270 */
[----:B------:R-:W-:Y:S01]  /*15f0*/  ULDC UR6, c[0x0][0x28c] ;  /* 0x0000a30000067ab9 */ /* 0x000fe20000000800 */
[----:B------:R-:W-:Y:S02]  /*1600*/  IADD3 R3, R0, 0x21, RZ ;  /* 0x0000002100037810 */ /* 0x000fe40007ffe0ff */
[----:B------:R-:W-:Y:S02]  /*1610*/  FSEL R29, R29, -INF , !P4 ;  /* 0xff8000001d1d7808 */ /* 0x000fe40006000000 */
[----:B------:R-:W-:-:S02]  /*1620*/  FSEL R31, R31, -INF , !P4 ;  /* 0xff8000001f1f7808 */ /* 0x000fc40006000000 */
[----:B------:R-:W-:Y:S01]  /*1630*/  ISETP.GE.AND P4, PT, R3, UR6, PT ;  /* 0x0000000603007c0c */ /* 0x000fe2000bf86270 */
[----:B------:R-:W-:Y:S01]  /*1640*/  ULDC UR6, c[0x0][0x28c] ;  /* 0x0000a30000067ab9 */ /* 0x000fe20000000800 */
[----:B------:R-:W-:Y:S02]  /*1650*/  IADD3 R3, R0, 0x28, RZ ;  /* 0x0000002800037810 */ /* 0x000fe40007ffe0ff */
        /* <DEDUP_REMOVED lines=14> */
[C---:B------:R-:W-:Y:S02]  /*1740*/  IADD3 R3, R0.reuse, 0x31, RZ ;  /* 0x0000003100037810 */ /* 0x040fe40007ffe0ff */
        /* <DEDUP_REMOVED lines=63> */
[----:B------:R-:W-:Y:S01]  /*1b40*/  VIADD R3, R0, 0x68 ;  /* 0x0000006800037836 */ /* 0x000fe20000000000 */
[----:B------:R-:W-:Y:S01]  /*1b50*/  ULDC UR6, c[0x0][0x28c] ;  /* 0x0000a30000067ab9 */ /* 0x000fe20000000800 */
[----:B------:R-:W-:-:S02]  /*1b60*/  FSEL R64, R64, -INF , !P3 ;  /* 0xff80000040407808 */ /* 0x000fc40005800000 */
[----:B------:R-:W-:Y:S02]  /*1b70*/  FSEL R66, R66, -INF , !P3 ;  /* 0xff80000042427808 */ /* 0x000fe40005800000 */
        /* <DEDUP_REMOVED lines=32> */
[----:B------:R-:W-:Y:S02]  /*1d80*/  FSEL R77, R77, -INF , !P4 ;  /* 0xff8000004d4d7808 */ /* 0x000fe40006000000 */
[----:B------:R-:W-:Y:S02]  /*1d90*/  FSEL R3, R79, -INF , !P4 ;  /* 0xff8000004f037808 */ /* 0x000fe40006000000 */
[----:B------:R-:W-:Y:S01]  /*1da0*/  ISETP.GE.AND P4, PT, R4, UR6, PT ;  /* 0x0000000604007c0c */ /* 0x000fe2000bf86270 */
[----:B------:R-:W-:Y:S01]  /*1db0*/  ULDC UR6, c[0x0][0x28c] ;  /* 0x0000a30000067ab9 */ /* 0x000fe20000000800 */
[----:B------:R-:W-:Y:S02]  /*1dc0*/  IADD3 R4, R0, 0x88, RZ ;  /* 0x0000008800047810 */ /* 0x000fe40007ffe0ff */
[----:B------:R-:W-:-:S02]  /*1dd0*/  FSEL R80, R80, -INF , !P5 ;  /* 0xff80000050507808 */ /* 0x000fc40006800000 */
[----:B------:R-:W-:Y:S02]  /*1de0*/  FSEL R82, R82, -INF , !P5 ;  /* 0xff80000052527808 */ /* 0x000fe40006800000 */
[----:B------:R-:W-:Y:S01]  /*1df0*/  ISETP.GE.AND P5, PT, R4, UR6, PT ;  /* 0x0000000604007c0c */ /* 0x000fe2000bfa6270 */
[----:B------:R-:W-:Y:S01]  /*1e00*/  ULDC UR6, c[0x0][0x28c] ;  /* 0x0000a30000067ab9 */ /* 0x000fe20000000800 */
        /* <DEDUP_REMOVED lines=9> */
[----:B------:R-:W-:Y:S02]  /*1ea0*/  FSEL R85, R85, -INF , !P2 ;  /* 0xff80000055557808 */ /* 0x000fe40005000000 */
[----:B------:R-:W-:Y:S02]  /*1eb0*/  FSEL R87, R87, -INF , !P2 ;  /* 0xff80000057577808 */ /* 0x000fe40005000000 */
[C---:B------:R-:W-:Y:S01]  /*1ec0*/  ISETP.GE.AND P2, PT, R0.reuse, UR6, PT ;  /* 0x0000000600007c0c */ /* 0x040fe2000bf46270 */
[----:B------:R-:W-:Y:S01]  /*1ed0*/  ULDC UR6, c[0x0][0x28c] ;  /* 0x0000a30000067ab9 */ /* 0x000fe20000000800 */
[----:B------:R-:W-:-:S02]  /*1ee0*/  IADD3 R5, R0, 0x91, RZ ;  /* 0x0000009100057810 */ /* 0x000fc40007ffe0ff */
[----:B------:R-:W-:Y:S02]  /*1ef0*/  FSEL R26, R26, -INF , !P2 ;  /* 0xff8000001a1a7808 */ /* 0x000fe40005000000 */
[----:B------:R-:W-:Y:S02]  /*1f00*/  FSEL R88, R88, -INF , !P3 ;  /* 0xff80000058587808 */ /* 0x000fe40005800000 */
[----:B------:R-:W-:Y:S02]  /*1f10*/  FSEL R90, R90, -INF , !P3 ;  /* 0xff8000005a5a7808 */ /* 0x000fe40005800000 */
[----:B------:R-:W-:Y:S01]  /*1f20*/  ISETP.GE.AND P3, PT, R5, UR10, PT ;  /* 0x0000000a05007c0c */ /* 0x000fe2000bf66270 */
[----:B------:R-:W-:Y:S01]  /*1f30*/  ULDC UR10, c[0x0][0x604] ;  /* 0x00018100000a7ab9 */ /* 0x000fe20000000800 */
[----:B------:R-:W-:Y:S02]  /*1f40*/  FMNMX R5, R26, R27, !PT ;  /* 0x0000001b1a057209 */ /* 0x000fe40007800000 */
[----:B------:R-:W-:-:S02]  /*1f50*/  FSEL R89, R89, -INF , !P4 ;  /* 0xff80000059597808 */ /* 0x000fc40006000000 */
[----:B------:R-:W-:Y:S02]  /*1f60*/  FSEL R91, R91, -INF , !P4 ;  /* 0xff8000005b5b7808 */ /* 0x000fe40006000000 */
[----:B------:R-:W-:Y:S01]  /*1f70*/  ISETP.GE.AND P4, PT, R6, UR6, PT ;  /* 0x0000000606007c0c */ /* 0x000fe2000bf86270 */
[----:B------:R-:W-:Y:S01]  /*1f80*/  ULDC UR6, c[0x0][0x28c] ;  /* 0x0000a30000067ab9 */ /* 0x000fe20000000800 */
[----:B------:R-:W-:Y:S02]  /*1f90*/  FMNMX R6, R30, R5, !PT ;  /* 0x000000051e067209 */ /* 0x000fe40007800000 */
[----:B------:R-:W-:Y:S02]  /*1fa0*/  FSEL R92, R92, -INF , !P5 ;  /* 0xff8000005c5c7808 */ /* 0x000fe40006800000 */
[----:B------:R-:W-:Y:S02]  /*1fb0*/  FMNMX R5, R31, R6, !PT ;  /* 0x000000061f057209 */ /* 0x000fe40007800000 */
[----:B------:R-:W-:-:S02]  /*1fc0*/  FSEL R94, R94, -INF , !P5 ;  /* 0xff8000005e5e7808 */ /* 0x000fc40006800000 */
[----:B------:R-:W-:Y:S02]  /*1fd0*/  FMNMX R6, R34, R5, !PT ;  /* 0x0000000522067209 */ /* 0x000fe40007800000 */
[----:B------:R-:W-:Y:S01]  /*1fe0*/  ISETP.GE.AND P5, PT, R7, UR6, PT ;  /* 0x0000000607007c0c */ /* 0x000fe2000bfa6270 */
[----:B------:R-:W-:Y:S01]  /*1ff0*/  ULDC UR6, c[0x0][0x28c] ;  /* 0x0000a30000067ab9 */ /* 0x000fe20000000800 */
[----:B------:R-:W-:Y:S02]  /*2000*/  FMNMX R5, R35, R6, !PT ;  /* 0x0000000623057209 */ /* 0x000fe40007800000 */
[----:B------:R-:W-:Y:S02]  /*2010*/  IADD3 R7, R0, 0xa0, RZ ;  /* 0x000000a000077810 */ /* 0x000fe40007ffe0ff */
[----:B------:R-:W-:Y:S02]  /*2020*/  FMNMX R6, R38, R5, !PT ;  /* 0x0000000526067209 */ /* 0x000fe40007800000 */
[----:B------:R-:W-:-:S02]  /*2030*/  FSEL R93, R93, -INF , !P6 ;  /* 0xff8000005d5d7808 */ /* 0x000fc40007000000 */
[----:B------:R-:W-:Y:S02]  /*2040*/  FMNMX R5, R39, R6, !PT ;  /* 0x0000000627057209 */ /* 0x000fe40007800000 */
[----:B------:R-:W-:Y:S02]  /*2050*/  FSEL R95, R95, -INF , !P6 ;  /* 0xff8000005f5f7808 */ /* 0x000fe40007000000 */
[----:B------:R-:W-:Y:S01]  /*2060*/  ISETP.GE.AND P6, PT, R7, UR6, PT ;  /* 0x0000000607007c0c */ /* 0x000fe2000bfc6270 */
[----:B------:R-:W-:Y:S01]  /*2070*/  ULDC UR6, c[0x0][0x28c] ;  /* 0x0000a30000067ab9 */ /* 0x000fe20000000800 */
[----:B------:R-:W-:Y:S02]  /*2080*/  IADD3 R7, R0, 0xa1, RZ ;  /* 0x000000a100077810 */ /* 0x000fe40007ffe0ff */
[----:B------:R-:W-:Y:S02]  /*2090*/  FMNMX R6, R42, R5, !PT ;  /* 0x000000052a067209 */ /* 0x000fe40007800000 */
[----:B------:R-:W-:-:S02]  /*20a0*/  FSEL R96, R96, -INF , !P1 ;  /* 0xff80000060607808 */ /* 0x000fc40004800000 */
[----:B------:R-:W-:Y:S02]  /*20b0*/  FSEL R98, R98, -INF , !P1 ;  /* 0xff80000062627808 */ /* 0x000fe40004800000 */
[----:B------:R-:W-:Y:S01]  /*20c0*/  ISETP.GE.AND P1, PT, R7, UR6, PT ;  /* 0x0000000607007c0c */ /* 0x000fe2000bf26270 */
[----:B------:R-:W-:Y:S01]  /*20d0*/  ULDC UR6, c[0x0][0x28c] ;  /* 0x0000a30000067ab9 */ /* 0x000fe20000000800 */
[----:B------:R-:W-:Y:S02]  /*20e0*/  FMNMX R5, R43, R6, !PT ;  /* 0x000000062b057209 */ /* 0x000fe40007800000 */
[----:B------:R-:W-:Y:S02]  /*20f0*/  IADD3 R7, R0, 0xa8, RZ ;  /* 0x000000a800077810 */ /* 0x000fe40007ffe0ff */
[----:B------:R-:W-:Y:S02]  /*2100*/  FSEL R97, R97, -INF , !P3 ;  /* 0xff80000061617808 */ /* 0x000fe40005800000 */
[----:B------:R-:W-:-:S02]  /*2110*/  FSEL R99, R99, -INF , !P3 ;  /* 0xff80000063637808 */ /* 0x000fc40005800000 */
[----:B------:R-:W-:Y:S02]  /*2120*/  FMNMX R6, R46, R5, !PT ;  /* 0x000000052e067209 */ /* 0x000fe40007800000 */
[----:B------:R-:W-:Y:S01]  /*2130*/  ISETP.GE.AND P3, PT, R7, UR6, PT ;  /* 0x0000000607007c0c */ /* 0x000fe2000bf66270 */
[----:B------:R-:W-:Y:S01]  /*2140*/  ULDC UR6, c[0x0][0x28c] ;  /* 0x0000a30000067ab9 */ /* 0x000fe20000000800 */
[----:B------:R-:W-:Y:S02]  /*2150*/  IADD3 R7, R0, 0xa9, RZ ;  /* 0x000000a900077810 */ /* 0x000fe40007ffe0ff */
[----:B------:R-:W-:Y:S02]  /*2160*/  FMNMX R5, R47, R6, !PT ;  /* 0x000000062f057209 */ /* 0x000fe40007800000 */
[----:B------:R-:W-:Y:S02]  /*2170*/  FSEL R100, R100, -INF , !P4 ;  /* 0xff80000064647808 */ /* 0x000fe40006000000 */
[----:B------:R-:W-:-:S02]  /*2180*/  FSEL R102, R102, -INF , !P4 ;  /* 0xff80000066667808 */ /* 0x000fc40006000000 */
[----:B------:R-:W-:Y:S01]  /*2190*/  ISETP.GE.AND P4, PT, R7, UR6, PT ;  /* 0x0000000607007c0c */ /* 0x000fe2000bf86270 */
[----:B------:R-:W-:Y:S01]  /*21a0*/  ULDC UR6, c[0x0][0x28c] ;  /* 0x0000a30000067ab9 */ /* 0x000fe20000000800 */
[----:B------:R-:W-:Y:S02]  /*21b0*/  IADD3 R7, R0, 0xb0, RZ ;  /* 0x000000b000077810 */ /* 0x000fe40007ffe0ff */
[----:B------:R-:W-:Y:S02]  /*21c0*/  FSEL R24, R24, -INF , !P2 ;  /* 0xff80000018187808 */ /* 0x000fe40005000000 */
[----:B------:R-:W-:Y:S02]  /*21d0*/  FMNMX R6, R50, R5, !PT ;  /* 0x0000000532067209 */ /* 0x000fe40007800000 */
[----:B------:R-:W-:Y:S02]  /*21e0*/  FSEL R101, R101, -INF , !P5 ;  /* 0xff80000065657808 */ /* 0x000fe40006800000 */
[----:B------:R-:W-:-:S02]  /*21f0*/  FSEL R103, R103, -INF , !P5 ;  /* 0xff80000067677808 */ /* 0x000fc40006800000 */
[----:B------:R-:W-:Y:S01]  /*2200*/  ISETP.GE.AND P5, PT, R7, UR6, PT ;  /* 0x0000000607007c0c */ /* 0x000fe2000bfa6270 */
[----:B------:R-:W-:Y:S01]  /*2210*/  ULDC UR6, c[0x0][0x28c] ;  /* 0x0000a30000067ab9 */ /* 0x000fe20000000800 */
[----:B------:R-:W-:Y:S02]  /*2220*/  FMNMX R5, R24, R25, !PT ;  /* 0x0000001918057209 */ /* 0x000fe40007800000 */
[----:B------:R-:W-:Y:S02]  /*2230*/  FMNMX R7, R51, R6, !PT ;  /* 0x0000000633077209 */ /* 0x000fe40007800000 */
[----:B------:R-:W-:Y:S01]  /*2240*/  ISETP.GE.AND P2, PT, R8, UR6, PT ;  /* 0x0000000608007c0c */ /* 0x000fe2000bf46270 */
[----:B------:R-:W-:Y:S01]  /*2250*/  ULDC UR6, c[0x0][0x28c] ;  /* 0x0000a30000067ab9 */ /* 0x000fe20000000800 */
[----:B------:R-:W-:Y:S02]  /*2260*/  FMNMX R6, R28, R5, !PT ;  /* 0x000000051c067209 */ /* 0x000fe40007800000 */
[----:B------:R-:W-:-:S02]  /*2270*/  FMNMX R8, R54, R7, !PT ;  /* 0x0000000736087209 */ /* 0x000fc40007800000 */
[----:B------:R-:W-:Y:S02]  /*2280*/  FMNMX R5, R29, R6, !PT ;  /* 0x000000061d057209 */ /* 0x000fe40007800000 */
[----:B------:R-:W-:Y:S02]  /*2290*/  FMNMX R7, R55, R8, !PT ;  /* 0x0000000837077209 */ /* 0x000fe40007800000 */
[----:B------:R-:W-:Y:S02]  /*22a0*/  FMNMX R6, R32, R5, !PT ;  /* 0x0000000520067209 */ /* 0x000fe40007800000 */
[----:B------:R-:W-:Y:S02]  /*22b0*/  FMNMX R8, R58, R7, !PT ;  /* 0x000000073a087209 */ /* 0x000fe40007800000 */
        /* <DEDUP_REMOVED lines=38> */
[----:B------:R-:W-:Y:S02]  /*2520*/  FSEL R104, R104, -INF , !P6 ;  /* 0xff80000068687808 */ /* 0x000fe40007000000 */
[----:B------:R-:W-:Y:S02]  /*2530*/  FSEL R106, R106, -INF , !P6 ;  /* 0xff8000006a6a7808 */ /* 0x000fe40007000000 */
[----:B------:R-:W-:Y:S01]  /*2540*/  ISETP.GE.AND P6, PT, R9, UR6, PT ;  /* 0x0000000609007c0c */ /* 0x000fe2000bfc6270 */
[----:B------:R-:W-:Y:S01]  /*2550*/  ULDC UR6, c[0x0][0x28c] ;  /* 0x0000a30000067ab9 */ /* 0x000fe20000000800 */
[----:B------:R-:W-:Y:S02]  /*2560*/  FMNMX R6, R72, R5, !PT ;  /* 0x0000000548067209 */ /* 0x000fe40007800000 */
[----:B------:R-:W-:Y:S02]  /*2570*/  IADD3 R9, R0, 0xb9, RZ ;  /* 0x000000b900097810 */ /* 0x000fe40007ffe0ff */
[----:B------:R-:W-:-:S02]  /*2580*/  FMNMX R8, R98, R7, !PT ;  /* 0x0000000762087209 */ /* 0x000fc40007800000 */
[----:B------:R-:W-:Y:S02]  /*2590*/  FSEL R105, R105, -INF , !P1 ;  /* 0xff80000069697808 */ /* 0x000fe40004800000 */
[----:B------:R-:W-:Y:S02]  /*25a0*/  FSEL R107, R107, -INF , !P1 ;  /* 0xff8000006b6b7808 */ /* 0x000fe40004800000 */
[----:B------:R-:W-:Y:S02]  /*25b0*/  FMNMX R5, R73, R6, !PT ;  /* 0x0000000649057209 */ /* 0x000fe40007800000 */
[----:B------:R-:W-:Y:S01]  /*25c0*/  ISETP.GE.AND P1, PT, R9, UR6, PT ;  /* 0x0000000609007c0c */ /* 0x000fe2000bf26270 */
[----:B------:R-:W-:Y:S01]  /*25d0*/  ULDC UR6, c[0x0][0x28c] ;  /* 0x0000a30000067ab9 */ /* 0x000fe20000000800 */
[----:B------:R-:W-:Y:S02]  /*25e0*/  FMNMX R7, R99, R8, !PT ;  /* 0x0000000863077209 */ /* 0x000fe40007800000 */
[----:B------:R-:W-:-:S02]  /*25f0*/  IADD3 R9, R0, 0xc0, RZ ;  /* 0x000000c000097810 */ /* 0x000fc40007ffe0ff */
[----:B------:R-:W-:Y:S02]  /*2600*/  FMNMX R6, R76, R5, !PT ;  /* 0x000000054c067209 */ /* 0x000fe40007800000 */
[----:B------:R-:W-:Y:S02]  /*2610*/  FSEL R108, R108, -INF , !P3 ;  /* 0xff8000006c6c7808 */ /* 0x000fe40005800000 */
[----:B------:R-:W-:Y:S02]  /*2620*/  FSEL R110, R110, -INF , !P3 ;  /* 0xff8000006e6e7808 */ /* 0x000fe40005800000 */
[----:B------:R-:W-:Y:S02]  /*2630*/  FMNMX R8, R102, R7, !PT ;  /* 0x0000000766087209 */ /* 0x000fe40007800000 */
[----:B------:R-:W-:Y:S01]  /*2640*/  ISETP.GE.AND P3, PT, R9, UR6, PT ;  /* 0x0000000609007c0c */ /* 0x000fe2000bf66270 */
[----:B------:R-:W-:Y:S01]  /*2650*/  ULDC UR6, c[0x0][0x28c] ;  /* 0x0000a30000067ab9 */ /* 0x000fe20000000800 */
[----:B------:R-:W-:-:S02]  /*2660*/  IADD3 R9, R0, 0xc1, RZ ;  /* 0x000000c100097810 */ /* 0x000fc40007ffe0ff */
[----:B------:R-:W-:Y:S02]  /*2670*/  FMNMX R5, R77, R6, !PT ;  /* 0x000000064d057209 */ /* 0x000fe40007800000 */
[----:B------:R-:W-:Y:S02]  /*2680*/  FMNMX R7, R103, R8, !PT ;  /* 0x0000000867077209 */ /* 0x000fe40007800000 */
[----:B------:R-:W-:Y:S02]  /*2690*/  FSEL R109, R109, -INF , !P4 ;  /* 0xff8000006d6d7808 */ /* 0x000fe40006000000 */
[----:B------:R-:W-:Y:S02]  /*26a0*/  FSEL R111, R111, -INF , !P4 ;  /* 0xff8000006f6f7808 */ /* 0x000fe40006000000 */
        /* <DEDUP_REMOVED lines=9> */
[----:B------:R-:W-:-:S02]  /*2740*/  FMNMX R5, R81, R6, !PT ;  /* 0x0000000651057209 */ /* 0x000fc40007800000 */
[----:B------:R-:W-:Y:S02]  /*2750*/  IADD3 R9, R0, 0xc9, RZ ;  /* 0x000000c900097810 */ /* 0x000fe40007ffe0ff */
[----:B------:R-:W-:Y:S02]  /*2760*/  FMNMX R7, R107, R8, !PT ;  /* 0x000000086b077209 */ /* 0x000fe40007800000 */
[----:B------:R-:W-:Y:S02]  /*2770*/  FSEL R113, R113, -INF , !P2 ;  /* 0xff80000071717808 */ /* 0x000fe40005000000 */
[----:B------:R-:W-:Y:S02]  /*2780*/  FSEL R115, R115, -INF , !P2 ;  /* 0xff80000073737808 */ /* 0x000fe40005000000 */
[----:B------:R-:W-:Y:S02]  /*2790*/  FMNMX R6, R84, R5, !PT ;  /* 0x0000000554067209 */ /* 0x000fe40007800000 */
        /* <DEDUP_REMOVED lines=9> */
[----:B------:R-:W-:Y:S01]  /*2830*/  VIADD R9, R0, 0xd1 ;  /* 0x000000d100097836 */ /* 0x000fe20000000000 */
[----:B------:R-:W-:Y:S01]  /*2840*/  FMNMX R6, R88, R5, !PT ;  /* 0x0000000558067209 */ /* 0x000fe20007800000 */
[----:B------:R-:W-:Y:S01]  /*2850*/  ULDC UR6, c[0x0][0x28c] ;  /* 0x0000a30000067ab9 */ /* 0x000fe20000000800 */
        /* <DEDUP_REMOVED lines=53> */
[----:B------:R-:W-:Y:S02]  /*2bb0*/  FSEL R134, R134, -INF , !P3 ;  /* 0xff80000086867808 */ /* 0x000fe40005800000 */
[----:B------:R-:W-:Y:S02]  /*2bc0*/  FMNMX R7, R131, R8, !PT ;  /* 0x0000000883077209 */ /* 0x000fe40007800000 */
[----:B------:R-:W-:Y:S02]  /*2bd0*/  FSEL R132, R132, -INF , !P3 ;  /* 0xff80000084847808 */ /* 0x000fe40005800000 */
[----:B------:R-:W-:Y:S01]  /*2be0*/  ISETP.GE.AND P3, PT, R9, UR6, PT ;  /* 0x0000000609007c0c */ /* 0x000fe2000bf66270 */
[----:B------:R-:W-:Y:S01]  /*2bf0*/  ULDC UR6, c[0x0][0x28c] ;  /* 0x0000a30000067ab9 */ /* 0x000fe20000000800 */
[----:B------:R-:W-:-:S02]  /*2c00*/  IADD3 R9, R0, 0xf1, RZ ;  /* 0x000000f100097810 */ /* 0x000fc40007ffe0ff */
[----:B------:R-:W-:Y:S02]  /*2c10*/  FMNMX R6, R108, R5, !PT ;  /* 0x000000056c067209 */ /* 0x000fe40007800000 */
[----:B------:R-:W-:Y:S01]  /*2c20*/  FSEL R135, R135, -INF , !P4 ;  /* 0xff80000087877808 */ /* 0x000fe20006000000 */
[----:B------:R-:W2:Y:S01]  /*2c30*/  LDC R5, c[0x0][0x28c] ;  /* 0x0000a300ff057b82 */ /* 0x000ea20000000800 */
[----:B------:R-:W-:Y:S02]  /*2c40*/  FMNMX R8, R134, R7, !PT ;  /* 0x0000000786087209 */ /* 0x000fe40007800000 */
[----:B------:R-:W-:Y:S02]  /*2c50*/  FSEL R133, R133, -INF , !P4 ;  /* 0xff80000085857808 */ /* 0x000fe40006000000 */
[----:B------:R-:W-:Y:S01]  /*2c60*/  ISETP.GE.AND P4, PT, R9, UR6, PT ;  /* 0x0000000609007c0c */ /* 0x000fe2000bf86270 */
[----:B------:R-:W-:Y:S01]  /*2c70*/  ULDC UR6, c[0x0][0x28c] ;  /* 0x0000a30000067ab9 */ /* 0x000fe20000000800 */
[----:B------:R-:W-:-:S02]  /*2c80*/  FMNMX R7, R109, R6, !PT ;  /* 0x000000066d077209 */ /* 0x000fc40007800000 */
[----:B------:R-:W-:Y:S02]  /*2c90*/  FSEL R138, R138, -INF , !P5 ;  /* 0xff8000008a8a7808 */ /* 0x000fe40006800000 */
[----:B------:R-:W-:Y:S02]  /*2ca0*/  FMNMX R9, R135, R8, !PT ;  /* 0x0000000887097209 */ /* 0x000fe40007800000 */
[----:B------:R-:W-:Y:S02]  /*2cb0*/  FMNMX R6, R112, R7, !PT ;  /* 0x0000000770067209 */ /* 0x000fe40007800000 */
[----:B------:R-:W-:Y:S02]  /*2cc0*/  FSEL R139, R139, -INF , !P2 ;  /* 0xff8000008b8b7808 */ /* 0x000fe40005000000 */
[----:B------:R-:W-:Y:S02]  /*2cd0*/  FMNMX R8, R138, R9, !PT ;  /* 0x000000098a087209 */ /* 0x000fe40007800000 */
[----:B------:R-:W-:-:S02]  /*2ce0*/  FMNMX R7, R113, R6, !PT ;  /* 0x0000000671077209 */ /* 0x000fc40007800000 */
[----:B------:R-:W-:Y:S02]  /*2cf0*/  FSEL R142, R142, -INF , !P6 ;  /* 0xff8000008e8e7808 */ /* 0x000fe40007000000 */
[----:B------:R-:W-:Y:S02]  /*2d00*/  FMNMX R9, R139, R8, !PT ;  /* 0x000000088b097209 */ /* 0x000fe40007800000 */
[----:B------:R-:W-:Y:S02]  /*2d10*/  FSEL R136, R136, -INF , !P5 ;  /* 0xff80000088887808 */ /* 0x000fe40006800000 */
[----:B------:R-:W-:Y:S01]  /*2d20*/  ISETP.GE.AND P5, PT, R10, UR6, PT ;  /* 0x000000060a007c0c */ /* 0x000fe2000bfa6270 */
[----:B------:R-:W-:Y:S01]  /*2d30*/  ULDC UR6, c[0x0][0x604] ;  /* 0x0001810000067ab9 */ /* 0x000fe20000000800 */
[----:B------:R-:W-:Y:S02]  /*2d40*/  FMNMX R8, R116, R7, !PT ;  /* 0x0000000774087209 */ /* 0x000fe40007800000 */
[----:B------:R-:W-:-:S02]  /*2d50*/  FSEL R143, R143, -INF , !P1 ;  /* 0xff8000008f8f7808 */ /* 0x000fc40004800000 */
[----:B------:R-:W-:Y:S02]  /*2d60*/  FMNMX R10, R142, R9, !PT ;  /* 0x000000098e0a7209 */ /* 0x000fe40007800000 */
[----:B------:R-:W-:Y:S02]  /*2d70*/  FMNMX R7, R117, R8, !PT ;  /* 0x0000000875077209 */ /* 0x000fe40007800000 */
[----:B------:R-:W-:Y:S02]  /*2d80*/  FSEL R146, R146, -INF , !P3 ;  /* 0xff80000092927808 */ /* 0x000fe40005800000 */
[----:B------:R-:W-:Y:S02]  /*2d90*/  FMNMX R9, R143, R10, !PT ;  /* 0x0000000a8f097209 */ /* 0x000fe40007800000 */
[----:B------:R-:W-:Y:S02]  /*2da0*/  FMNMX R8, R120, R7, !PT ;  /* 0x0000000778087209 */ /* 0x000fe40007800000 */
[----:B------:R-:W-:-:S02]  /*2db0*/  IADD3 R6, R0, 0xf9, RZ ;  /* 0x000000f900067810 */ /* 0x000fc40007ffe0ff */
[----:B------:R-:W-:Y:S02]  /*2dc0*/  FSEL R147, R147, -INF , !P4 ;  /* 0xff80000093937808 */ /* 0x000fe40006000000 */
[----:B------:R-:W-:Y:S02]  /*2dd0*/  FMNMX R10, R146, R9, !PT ;  /* 0x00000009920a7209 */ /* 0x000fe40007800000 */
[----:B------:R-:W-:Y:S02]  /*2de0*/  FSEL R137, R137, -INF , !P2 ;  /* 0xff80000089897808 */ /* 0x000fe40005000000 */
[----:B------:R-:W-:Y:S02]  /*2df0*/  FMNMX R7, R121, R8, !PT ;  /* 0x0000000879077209 */ /* 0x000fe40007800000 */
[----:B--2---:R-:W-:Y:S02]  /*2e00*/  ISETP.GE.AND P2, PT, R6, R5, PT ;  /* 0x000000050600720c */ /* 0x004fe40003f46270 */
[----:B------:R-:W-:-:S02]  /*2e10*/  FSEL R150, R150, -INF , !P5 ;  /* 0xff80000096967808 */ /* 0x000fc40006800000 */
[----:B------:R-:W-:Y:S02]  /*2e20*/  FMNMX R9, R147, R10, !PT ;  /* 0x0000000a93097209 */ /* 0x000fe40007800000 */
[----:B------:R-:W-:Y:S02]  /*2e30*/  FMNMX R6, R124, R7, !PT ;  /* 0x000000077c067209 */ /* 0x000fe40007800000 */
[----:B------:R-:W-:Y:S02]  /*2e40*/  FSEL R151, R151, -INF , !P2 ;  /* 0xff80000097977808 */ /* 0x000fe40005000000 */
[----:B------:R-:W-:Y:S02]  /*2e50*/  FMNMX R8, R150, R9, !PT ;  /* 0x0000000996087209 */ /* 0x000fe40007800000 */
[----:B------:R-:W-:Y:S02]  /*2e60*/  FMNMX R7, R125, R6, !PT ;  /* 0x000000067d077209 */ /* 0x000fe40007800000 */
[----:B------:R-:W-:-:S02]  /*2e70*/  FMNMX R8, R151, R8, !PT ;  /* 0x0000000897087209 */ /* 0x000fc40007800000 */
[----:B------:R-:W-:Y:S02]  /*2e80*/  FMNMX R6, R128, R7, !PT ;  /* 0x0000000780067209 */ /* 0x000fe40007800000 */
[----:B------:R-:W-:Y:S01]  /*2e90*/  FSEL R140, R140, -INF , !P6 ;  /* 0xff8000008c8c7808 */ /* 0x000fe20007000000 */
[----:B------:R-:W2:Y:S01]  /*2ea0*/  SHFL.BFLY PT, R9, R8, 0x1, 0x1f ;  /* 0x0c201f0008097f89 */ /* 0x000ea200000e0000 */
[----:B------:R-:W-:Y:S02]  /*2eb0*/  FMNMX R7, R129, R6, !PT ;  /* 0x0000000681077209 */ /* 0x000fe40007800000 */
[----:B------:R-:W-:Y:S02]  /*2ec0*/  FSEL R141, R141, -INF , !P1 ;  /* 0xff8000008d8d7808 */ /* 0x000fe40004800000 */
[----:B------:R-:W-:Y:S02]  /*2ed0*/  FMNMX R6, R132, R7, !PT ;  /* 0x0000000784067209 */ /* 0x000fe40007800000 */
[----:B------:R-:W-:-:S02]  /*2ee0*/  FSEL R144, R144, -INF , !P3 ;  /* 0xff80000090907808 */ /* 0x000fc40005800000 */
[----:B------:R-:W-:Y:S02]  /*2ef0*/  FMNMX R7, R133, R6, !PT ;  /* 0x0000000685077209 */ /* 0x000fe40007800000 */
[----:B------:R-:W-:Y:S02]  /*2f00*/  FSEL R145, R145, -INF , !P4 ;  /* 0xff80000091917808 */ /* 0x000fe40006000000 */
[----:B------:R-:W-:Y:S02]  /*2f10*/  FMNMX R6, R136, R7, !PT ;  /* 0x0000000788067209 */ /* 0x000fe40007800000 */
[----:B------:R-:W-:Y:S02]  /*2f20*/  FSEL R148, R148, -INF , !P5 ;  /* 0xff80000094947808 */ /* 0x000fe40006800000 */
[----:B------:R-:W-:Y:S02]  /*2f30*/  FMNMX R7, R137, R6, !PT ;  /* 0x0000000689077209 */ /* 0x000fe40007800000 */
[----:B------:R-:W-:-:S02]  /*2f40*/  FSEL R149, R149, -INF , !P2 ;  /* 0xff80000095957808 */ /* 0x000fc40005000000 */
[----:B------:R-:W-:Y:S02]  /*2f50*/  FMNMX R6, R140, R7, !PT ;  /* 0x000000078c067209 */ /* 0x000fe40007800000 */
[----:B--2---:R-:W-:Y:S02]  /*2f60*/  FMNMX R9, R8, R9, !PT ;  /* 0x0000000908097209 */ /* 0x004fe40007800000 */
[----:B------:R-:W-:-:S03]  /*2f70*/  FMNMX R7, R141, R6, !PT ;  /* 0x000000068d077209 */ /* 0x000fc60007800000 */
[----:B------:R-:W2:Y:S01]  /*2f80*/  SHFL.BFLY PT, R10, R9, 0x2, 0x1f ;  /* 0x0c401f00090a7f89 */ /* 0x000ea200000e0000 */
[----:B------:R-:W-:-:S04]  /*2f90*/  FMNMX R6, R144, R7, !PT ;  /* 0x0000000790067209 */ /* 0x000fc80007800000 */
[----:B------:R-:W-:-:S04]  /*2fa0*/  FMNMX R7, R145, R6, !PT ;  /* 0x0000000691077209 */ /* 0x000fc80007800000 */
[----:B------:R-:W-:-:S04]  /*2fb0*/  FMNMX R6, R148, R7, !PT ;  /* 0x0000000794067209 */ /* 0x000fc80007800000 */
[----:B------:R-:W-:-:S05]  /*2fc0*/  FMNMX R6, R149, R6, !PT ;  /* 0x0000000695067209 */ /* 0x000fca0007800000 */
[----:B------:R-:W3:Y:S01]  /*2fd0*/  SHFL.BFLY PT, R7, R6, 0x1, 0x1f ;  /* 0x0c201f0006077f89 */ /* 0x000ee200000e0000 */
[----:B--2---:R-:W-:-:S04]  /*2fe0*/  FMNMX R10, R9, R10, !PT ;  /* 0x0000000a090a7209 */ /* 0x004fc80007800000 */
[----:B------:R-:W-:-:S04]  /*2ff0*/  FSETP.NEU.AND P1, PT, R10, -INF , PT ;  /* 0xff8000000a00780b */ /* 0x000fc80003f2d000 */
[----:B------:R-:W-:-:S05]  /*3000*/  FSEL R153, R10, RZ, P1 ;  /* 0x000000ff0a997208 */ /* 0x000fca0000800000 */
[----:B------:R-:W-:Y:S01]  /*3010*/  FMUL R153, R153, UR6 ;  /* 0x0000000699997c20 */ /* 0x000fe20008400000 */
[----:B------:R-:W-:-:S03]  /*3020*/  ULDC UR6, c[0x0][0x604] ;  /* 0x0001810000067ab9 */ /* 0x000fc60000000800 */
[--C-:B------:R-:W-:Y:S01]  /*3030*/  FFMA R26, R26, UR6, -R153.reuse ;  /* 0x000000061a1a7c23 */ /* 0x100fe20008000899 */
[----:B---3--:R-:W-:Y:S01]  /*3040*/  FMNMX R8, R6, R7, !PT ;  /* 0x0000000706087209 */ /* 0x008fe20007800000 */
[----:B------:R-:W-:Y:S02]  /*3050*/  ULDC UR6, c[0x0][0x604] ;  /* 0x0001810000067ab9 */ /* 0x000fe40000000800 */
[--C-:B------:R-:W-:Y:S01]  /*3060*/  FFMA R12, R27, UR6, -R153.reuse ;  /* 0x000000061b0c7c23 */ /* 0x100fe20008000899 */
[----:B------:R-:W-:Y:S01]  /*3070*/  ULDC UR6, c[0x0][0x604] ;  /* 0x0001810000067ab9 */ /* 0x000fe20000000800 */
[----:B------:R-:W2:Y:S01]  /*3080*/  SHFL.BFLY PT, R9, R8, 0x2, 0x1f ;  /* 0x0c401f0008097f89 */ /* 0x000ea200000e0000 */
[--C-:B------:R-:W-:Y:S01]  /*3090*/  FFMA R30, R30, UR6, -R153.reuse ;  /* 0x000000061e1e7c23 */ /* 0x100fe20008000899 */
[----:B------:R-:W-:Y:S01]  /*30a0*/  ULDC UR6, c[0x0][0x604] ;  /* 0x0001810000067ab9 */ /* 0x000fe20000000800 */
[----:B------:R-:W-:Y:S01]  /*30b0*/  FSETP.GEU.AND P5, PT, R12, -126, PT ;  /* 0xc2fc00000c00780b */ /* 0x000fe20003fae000 */
        /* <DEDUP_REMOVED lines=12> */
[----:B------:R-:W-:Y:S01]  /*3180*/  @!P5 FMUL R12, R12, 0.5 ;  /* 0x3f0000000c0cd820 */ /* 0x000fe20000400000 */
[--C-:B------:R-:W-:Y:S01]  /*3190*/  FFMA R18, R39, UR6, -R153.reuse ;  /* 0x0000000627127c23 */ /* 0x100fe20008000899 */
[----:B------:R-:W-:Y:S01]  /*31a0*/  ULDC UR6, c[0x0][0x604] ;  /* 0x0001810000067ab9 */ /* 0x000fe20000000800 */
[----:B------:R-:W-:Y:S01]  /*31b0*/  @!P3 FMUL R30, R30, 0.5 ;  /* 0x3f0000001e1eb820 */ /* 0x000fe20000400000 */
[--C-:B------:R-:W-:Y:S01]  /*31c0*/  FFMA R13, R42, UR6, -R153.reuse ;  /* 0x000000062a0d7c23 */ /* 0x100fe20008000899 */
[----:B------:R-:W-:Y:S01]  /*31d0*/  ULDC UR6, c[0x0][0x604] ;  /* 0x0001810000067ab9 */ /* 0x000fe20000000800 */
[----:B------:R-:W3:Y:S01]  /*31e0*/  MUFU.EX2 R12, R12 ;  /* 0x0000000c000c7308 */ /* 0x000ee20000000800 */
[----:B------:R-:W-:Y:S01]  /*31f0*/  @!P2 FMUL R14, R14, 0.5 ;  /* 0x3f0000000e0ea820 */ /* 0x000fe20000400000 */
[----:B--2---:R-:W-:Y:S01]  /*3200*/  FMNMX R8, R8, R9, !PT ;  /* 0x0000000908087209 */ /* 0x004fe20007800000 */
[----:B------:R-:W-:Y:S01]  /*3210*/  @!P4 FMUL R11, R11, 0.5 ;  /* 0x3f0000000b0bc820 */ /* 0x000fe20000400000 */
[--C-:B------:R-:W-:Y:S01]  /*3220*/  FFMA R20, R43, UR6, -R153.reuse ;  /* 0x000000062b147c23 */ /* 0x100fe20008000899 */
[----:B------:R-:W-:Y:S01]  /*3230*/  ULDC UR6, c[0x0][0x604] ;  /* 0x0001810000067ab9 */ /* 0x000fe20000000800 */
[----:B------:R-:W-:Y:S01]  /*3240*/  FSETP.NEU.AND P1, PT, R8, -INF , PT ;  /* 0xff8000000800780b */ /* 0x000fe20003f2d000 */
[--C-:B------:R-:W-:Y:S01]  /*3250*/  FFMA R46, R46, UR6, -R153.reuse ;  /* 0x000000062e2e7c23 */ /* 0x100fe20008000899 */
[----:B------:R-:W2:Y:S01]  /*3260*/  MUFU.EX2 R9, R30 ;  /* 0x0000001e00097308 */ /* 0x000ea20000000800 */
[----:B------:R-:W-:Y:S01]  /*3270*/  ULDC UR6, c[0x0][0x604] ;  /* 0x0001810000067ab9 */ /* 0x000fe20000000800 */
[----:B------:R-:W-:Y:S01]  /*3280*/  FSEL R6, R8, RZ, P1 ;  /* 0x000000ff08067208 */ /* 0x000fe20000800000 */
[----:B------:R-:W-:Y:S01]  /*3290*/  FFMA R22, R47, UR6, -R153 ;  /* 0x000000062f167c23 */ /* 0x000fe20008000899 */
[----:B------:R-:W-:Y:S01]  /*32a0*/  FSETP.GEU.AND P1, PT, R16, -126, PT ;  /* 0xc2fc00001000780b */ /* 0x000fe20003f2e000 */
[----:B------:R-:W-:Y:S01]  /*32b0*/  @!P6 FMUL R26, R26, 0.5 ;  /* 0x3f0000001a1ae820 */ /* 0x000fe20000400000 */
[----:B------:R-:W-:-:S02]  /*32c0*/  ULDC UR6, c[0x0][0x604] ;  /* 0x0001810000067ab9 */ /* 0x000fc40000000800 */
[----:B------:R-:W4:Y:S01]  /*32d0*/  MUFU.EX2 R14, R14 ;  /* 0x0000000e000e7308 */ /* 0x000f220000000800 */
[----:B---3--:R-:W-:Y:S01]  /*32e0*/  @!P5 FMUL R12, R12, R12 ;  /* 0x0000000c0c0cd220 */ /* 0x008fe20000400000 */
[----:B------:R-:W-:Y:S01]  /*32f0*/  FSETP.GEU.AND P5, PT, R18, -126, PT ;  /* 0xc2fc00001200780b */ /* 0x000fe20003fae000 */
[----:B------:R-:W-:Y:S01]  /*3300*/  FFMA R15, R50, UR6, -R153 ;  /* 0x00000006320f7c23 */ /* 0x000fe20008000899 */
[----:B------:R-:W-:-:S04]  /*3310*/  ULDC UR6, c[0x0][0x604] ;  /* 0x0001810000067ab9 */ /* 0x000fc80000000800 */
[----:B------:R-:W3:Y:S01]  /*3320*/  MUFU.EX2 R11, R11 ;  /* 0x0000000b000b7308 */ /* 0x000ee20000000800 */
[----:B--2---:R-:W-:Y:S01]  /*3330*/  @!P3 FMUL R9, R9, R9 ;  /* 0x000000090909b220 */ /* 0x004fe20000400000 */
[----:B------:R-:W-:Y:S01]  /*3340*/  FSETP.GEU.AND P3, PT, R13, -126, PT ;  /* 0xc2fc00000d00780b */ /* 0x000fe20003f6e000 */
[----:B------:R-:W-:-:S04]  /*3350*/  @!P1 FMUL R16, R16, 0.5 ;  /* 0x3f00000010109820 */ /* 0x000fc80000400000 */
[----:B------:R-:W-:Y:S01]  /*3360*/  @!P5 FMUL R18, R18, 0.5 ;  /* 0x3f0000001212d820 */ /* 0x000fe20000400000 */
[----:B------:R2:W5:Y:S01]  /*3370*/  MUFU.EX2 R7, R26 ;  /* 0x0000001a00077308 */ /* 0x0005620000000800 */
[----:B----4-:R-:W-:Y:S01]  /*3380*/  @!P2 FMUL R14, R14, R14 ;  /* 0x0000000e0e0ea220 */ /* 0x010fe20000400000 */
[----:B------:R-:W-:-:S05]  /*3390*/  FSETP.GEU.AND P2, PT, R20, -126, PT ;  /* 0xc2fc00001400780b */ /* 0x000fca0003f4e000 */
[----:B------:R-:W-:Y:S01]  /*33a0*/  @!P3 FMUL R13, R13, 0.5 ;  /* 0x3f0000000d0db820 */ /* 0x000fe20000400000 */
[----:B------:R-:W4:Y:S01]  /*33b0*/  MUFU.EX2 R16, R16 ;  /* 0x0000001000107308 */ /* 0x000f220000000800 */
[----:B---3--:R-:W-:Y:S01]  /*33c0*/  @!P4 FMUL R11, R11, R11 ;  /* 0x0000000b0b0bc220 */ /* 0x008fe20000400000 */
[----:B------:R-:W-:Y:S01]  /*33d0*/  FSETP.GEU.AND P4, PT, R46, -126, PT ;  /* 0xc2fc00002e00780b */ /* 0x000fe20003f8e000 */
[--C-:B--2---:R-:W-:Y:S01]  /*33e0*/  FFMA R26, R51, UR6, -R153.reuse ;  /* 0x00000006331a7c23 */ /* 0x104fe20008000899 */
[----:B------:R-:W-:Y:S02]  /*33f0*/  ULDC UR6, c[0x0][0x604] ;  /* 0x0001810000067ab9 */ /* 0x000fe40000000800 */
[----:B------:R-:W-:Y:S01]  /*3400*/  FFMA R27, R54, UR6, -R153 ;  /* 0x00000006361b7c23 */ /* 0x000fe20008000899 */
[----:B------:R-:W-:Y:S01]  /*3410*/  @!P2 FMUL R20, R20, 0.5 ;  /* 0x3f0000001414a820 */ /* 0x000fe20000400000 */
[----:B------:R-:W2:Y:S01]  /*3420*/  MUFU.EX2 R18, R18 ;  /* 0x0000001200127308 */ /* 0x000ea20000000800 */
[----:B-----5:R-:W-:Y:S01]  /*3430*/  @!P6 FMUL R7, R7, R7 ;  /* 0x000000070707e220 */ /* 0x020fe20000400000 */
[----:B------:R-:W-:Y:S01]  /*3440*/  FSETP.GEU.AND P6, PT, R38, -126, PT ;  /* 0xc2fc00002600780b */ /* 0x000fe20003fce000 */
[----:B------:R-:W-:-:S02]  /*3450*/  ULDC UR6, c[0x0][0x604] ;  /* 0x0001810000067ab9 */ /* 0x000fc40000000800 */
[--C-:B------:R-:W-:Y:S01]  /*3460*/  FFMA R30, R55, UR6, -R153.reuse ;  /* 0x00000006371e7c23 */ /* 0x100fe20008000899 */
[----:B------:R-:W-:Y:S01]  /*3470*/  ULDC UR6, c[0x0][0x604] ;  /* 0x0001810000067ab9 */ /* 0x000fe20000000800 */
[----:B------:R-:W-:Y:S01]  /*3480*/  @!P4 FMUL R46, R46, 0.5 ;  /* 0x3f0000002e2ec820 */ /* 0x000fe20000400000 */
[----:B------:R-:W3:Y:S01]  /*3490*/  MUFU.EX2 R13, R13 ;  /* 0x0000000d000d7308 */ /* 0x000ee20000000800 */
[----:B----4-:R-:W-:Y:S01]  /*34a0*/  @!P1 FMUL R16, R16, R16 ;  /* 0x0000001010109220 */ /* 0x010fe20000400000 */
[----:B------:R-:W-:Y:S01]  /*34b0*/  FSETP.GEU.AND P1, PT, R22, -126, PT ;  /* 0xc2fc00001600780b */ /* 0x000fe20003f2e000 */
[--C-:B------:R-:W-:Y:S01]  /*34c0*/  FFMA R17, R58, UR6, -R153.reuse ;  /* 0x000000063a117c23 */ /* 0x100fe20008000899 */
[----:B------:R-:W-:Y:S02]  /*34d0*/  ULDC UR6, c[0x0][0x604] ;  /* 0x0001810000067ab9 */ /* 0x000fe40000000800 */
[----:B------:R-:W-:Y:S01]  /*34e0*/  FFMA R34, R59, UR6, -R153 ;  /* 0x000000063b227c23 */ /* 0x000fe20008000899 */
[----:B------:R-:W-:Y:S01]  /*34f0*/  @!P6 FMUL R38, R38, 0.5 ;  /* 0x3f0000002626e820 */ /* 0x000fe20000400000 */
[----:B------:R-:W4:Y:S01]  /*3500*/  MUFU.EX2 R20, R20 ;  /* 0x0000001400147308 */ /* 0x000f220000000800 */
[----:B--2---:R-:W-:Y:S01]  /*3510*/  @!P5 FMUL R18, R18, R18 ;  /* 0x000000121212d220 */ /* 0x004fe20000400000 */
[----:B------:R-:W-:Y:S01]  /*3520*/  FSETP.GEU.AND P5, PT, R26, -126, PT ;  /* 0xc2fc00001a00780b */ /* 0x000fe20003fae000 */
[----:B------:R-:W-:-:S02]  /*3530*/  ULDC UR6, c[0x0][0x604] ;  /* 0x0001810000067ab9 */ /* 0x000fc40000000800 */
[----:B------:R-:W-:Y:S01]  /*3540*/  FFMA R35, R62, UR6, -R153 ;  /* 0x000000063e237c23 */ /* 0x000fe20008000899 */
[----:B------:R-:W-:Y:S01]  /*3550*/  ULDC UR6, c[0x0][0x604] ;  /* 0x0001810000067ab9 */ /* 0x000fe20000000800 */
[----:B------:R-:W-:Y:S01]  /*3560*/  @!P1 FMUL R22, R22, 0.5 ;  /* 0x3f00000016169820 */ /* 0x000fe20000400000 */
[----:B------:R-:W2:Y:S01]  /*3570*/  MUFU.EX2 R83, R46 ;  /* 0x0000002e00537308 */ /* 0x000ea20000000800 */
[----:B---3--:R-:W-:Y:S01]  /*3580*/  @!P3 FMUL R13, R13, R13 ;  /* 0x0000000d0d0db220 */ /* 0x008fe20000400000 */
[----:B------:R-:W-:-:S05]  /*3590*/  FSETP.GEU.AND P3, PT, R27, -126, PT ;  /* 0xc2fc00001b00780b */ /* 0x000fca0003f6e000 */
[----:B------:R-:W-:Y:S01]  /*35a0*/  @!P5 FMUL R26, R26, 0.5 ;  /* 0x3f0000001a1ad820 */ /* 0x000fe20000400000 */
[----:B------:R-:W3:Y:S01]  /*35b0*/  MUFU.EX2 R22, R22 ;  /* 0x0000001600167308 */ /* 0x000ee20000000800 */
[----:B----4-:R-:W-:Y:S01]  /*35c0*/  @!P2 FMUL R20, R20, R20 ;  /* 0x000000141414a220 */ /* 0x010fe20000400000 */
[----:B------:R-:W-:-:S05]  /*35d0*/  FSETP.GEU.AND P2, PT, R30, -126, PT ;  /* 0xc2fc00001e00780b */ /* 0x000fca0003f4e000 */
[----:B------:R-:W-:Y:S01]  /*35e0*/  @!P3 FMUL R27, R27, 0.5 ;  /* 0x3f0000001b1bb820 */ /* 0x000fe20000400000 */
[----:B------:R-:W4:Y:S01]  /*35f0*/  MUFU.EX2 R26, R26 ;  /* 0x0000001a001a7308 */ /* 0x000f220000000800 */
[----:B--2---:R-:W-:Y:S01]  /*3600*/  @!P4 FMUL R83, R83, R83 ;  /* 0x000000535353c220 */ /* 0x004fe20000400000 */
[----:B------:R-:W-:-:S05]  /*3610*/  FSETP.GEU.AND P4, PT, R17, -126, PT ;  /* 0xc2fc00001100780b */ /* 0x000fca0003f8e000 */
[----:B------:R-:W-:Y:S01]  /*3620*/  @!P2 FMUL R30, R30, 0.5 ;  /* 0x3f0000001e1ea820 */ /* 0x000fe20000400000 */
[----:B------:R-:W2:Y:S01]  /*3630*/  MUFU.EX2 R27, R27 ;  /* 0x0000001b001b7308 */ /* 0x000ea20000000800 */
[----:B---3--:R-:W-:Y:S01]  /*3640*/  @!P1 FMUL R22, R22, R22 ;  /* 0x0000001616169220 */ /* 0x008fe20000400000 */
[----:B------:R-:W-:-:S05]  /*3650*/  FSETP.GEU.AND P1, PT, R34, -126, PT ;  /* 0xc2fc00002200780b */ /* 0x000fca0003f2e000 */
[----:B------:R-:W-:Y:S01]  /*3660*/  @!P4 FMUL R17, R17, 0.5 ;  /* 0x3f0000001111c820 */ /* 0x000fe20000400000 */
[----:B------:R3:W5:Y:S01]  /*3670*/  MUFU.EX2 R79, R38 ;  /* 0x00000026004f7308 */ /* 0x0007620000000800 */
[----:B----4-:R-:W-:-:S06]  /*3680*/  @!P5 FMUL R26, R26, R26 ;  /* 0x0000001a1a1ad220 */ /* 0x010fcc0000400000 */
[----:B------:R-:W-:Y:S01]  /*3690*/  @!P1 FMUL R34, R34, 0.5 ;  /* 0x3f00000022229820 */ /* 0x000fe20000400000 */
[----:B------:R-:W4:Y:S01]  /*36a0*/  MUFU.EX2 R30, R30 ;  /* 0x0000001e001e7308 */ /* 0x000f220000000800 */
[--C-:B---3--:R-:W-:Y:S01]  /*36b0*/  FFMA R38, R63, UR6, -R153.reuse ;  /* 0x000000063f267c23 */ /* 0x108fe20008000899 */
[----:B------:R-:W-:Y:S01]  /*36c0*/  ULDC UR6, c[0x0][0x604] ;  /* 0x0001810000067ab9 */ /* 0x000fe20000000800 */
[----:B--2---:R-:W-:Y:S01]  /*36d0*/  @!P3 FMUL R27, R27, R27 ;  /* 0x0000001b1b1bb220 */ /* 0x004fe20000400000 */
[--C-:B------:R-:W-:Y:S01]  /*36e0*/  FFMA R19, R66, UR6, -R153.reuse ;  /* 0x0000000642137c23 */ /* 0x100fe20008000899 */
[----:B------:R-:W-:Y:S01]  /*36f0*/  ULDC UR6, c[0x0][0x604] ;  /* 0x0001810000067ab9 */ /* 0x000fe20000000800 */
[----:B------:R-:W-:Y:S01]  /*3700*/  FSETP.GEU.AND P5, PT, R38, -126, PT ;  /* 0xc2fc00002600780b */ /* 0x000fe20003fae000 */
[--C-:B------:R-:W-:Y:S01]  /*3710*/  FFMA R42, R67, UR6, -R153.reuse ;  /* 0x00000006432a7c23 */ /* 0x100fe20008000899 */
[----:B------:R-:W2:Y:S01]  /*3720*/  MUFU.EX2 R17, R17 ;  /* 0x0000001100117308 */ /* 0x000ea20000000800 */
[----:B------:R-:W-:Y:S01]  /*3730*/  FSETP.GEU.AND P3, PT, R19, -126, PT ;  /* 0xc2fc00001300780b */ /* 0x000fe20003f6e000 */
[----:B------:R-:W-:Y:S01]  /*3740*/  ULDC UR6, c[0x0][0x604] ;  /* 0x0001810000067ab9 */ /* 0x000fe20000000800 */
[----:B-----5:R-:W-:Y:S01]  /*3750*/  @!P6 FMUL R79, R79, R79 ;  /* 0x0000004f4f4fe220 */ /* 0x020fe20000400000 */
[--C-:B------:R-:W-:Y:S01]  /*3760*/  FFMA R43, R70, UR6, -R153.reuse ;  /* 0x00000006462b7c23 */ /* 0x100fe20008000899 */
[----:B------:R-:W-:Y:S01]  /*3770*/  ULDC UR6, c[0x0][0x604] ;  /* 0x0001810000067ab9 */ /* 0x000fe20000000800 */
[----:B------:R-:W-:Y:S01]  /*3780*/  FSETP.GEU.AND P6, PT, R15, -126, PT ;  /* 0xc2fc00000f00780b */ /* 0x000fe20003fce000 */
[----:B------:R-:W-:Y:S01]  /*3790*/  FFMA R46, R71, UR6, -R153 ;  /* 0x00000006472e7c23 */ /* 0x000fe20008000899 */
[----:B------:R-:W3:Y:S01]  /*37a0*/  MUFU.EX2 R34, R34 ;  /* 0x0000002200227308 */ /* 0x000ee20000000800 */
[----:B----4-:R-:W-:Y:S01]  /*37b0*/  @!P2 FMUL R30, R30, R30 ;  /* 0x0000001e1e1ea220 */ /* 0x010fe20000400000 */
[----:B------:R-:W-:Y:S01]  /*37c0*/  FSETP.GEU.AND P2, PT, R42, -126, PT ;  /* 0xc2fc00002a00780b */ /* 0x000fe20003f4e000 */
[----:B------:R-:W-:Y:S01]  /*37d0*/  @!P5 FMUL R38, R38, 0.5 ;  /* 0x3f0000002626d820 */ /* 0x000fe20000400000 */
[----:B------:R-:W-:-:S02]  /*37e0*/  ULDC UR6, c[0x0][0x604] ;  /* 0x0001810000067ab9 */ /* 0x000fc40000000800 */
[----:B------:R-:W-:Y:S01]  /*37f0*/  @!P3 FMUL R19, R19, 0.5 ;  /* 0x3f0000001313b820 */ /* 0x000fe20000400000 */
[--C-:B------:R-:W-:Y:S01]  /*3800*/  FFMA R21, R74, UR6, -R153.reuse ;  /* 0x000000064a157c23 */ /* 0x100fe20008000899 */
[----:B------:R-:W-:Y:S01]  /*3810*/  ULDC UR6, c[0x0][0x604] ;  /* 0x0001810000067ab9 */ /* 0x000fe20000000800 */
[----:B------:R-:W4:Y:S01]  /*3820*/  MUFU.EX2 R38, R38 ;  /* 0x0000002600267308 */ /* 0x000f220000000800 */
[----:B--2---:R-:W-:Y:S01]  /*3830*/  @!P4 FMUL R17, R17, R17 ;  /* 0x000000111111c220 */ /* 0x004fe20000400000 */
[----:B------:R-:W-:Y:S01]  /*3840*/  FSETP.GEU.AND P4, PT, R43, -126, PT ;  /* 0xc2fc00002b00780b */ /* 0x000fe20003f8e000 */
[--C-:B------:R-:W-:Y:S01]  /*3850*/  FFMA R50, R75, UR6, -R153.reuse ;  /* 0x000000064b327c23 */ /* 0x100fe20008000899 */
[----:B------:R-:W-:Y:S01]  /*3860*/  ULDC UR6, c[0x0][0x604] ;  /* 0x0001810000067ab9 */ /* 0x000fe20000000800 */
[----:B------:R-:W-:Y:S01]  /*3870*/  @!P6 FMUL R15, R15, 0.5 ;  /* 0x3f0000000f0fe820 */ /* 0x000fe20000400000 */
[----:B------:R-:W-:Y:S01]  /*3880*/  FFMA R51, R78, UR6, -R153 ;  /* 0x000000064e337c23 */ /* 0x000fe20008000899 */
[----:B------:R-:W-:Y:S01]  /*3890*/  @!P2 FMUL R42, R42, 0.5 ;  /* 0x3f0000002a2aa820 */ /* 0x000fe20000400000 */
[----:B------:R-:W2:Y:S01]  /*38a0*/  MUFU.EX2 R19, R19 ;  /* 0x0000001300137308 */ /* 0x000ea20000000800 */
[----:B---3--:R-:W-:Y:S01]  /*38b0*/  @!P1 FMUL R34, R34, R34 ;  /* 0x0000002222229220 */ /* 0x008fe20000400000 */
        /* <DEDUP_REMOVED lines=16> */
[--C-:B------:R-:W-:Y:S01]  /*39c0*/  FFMA R62, R86, UR6, -R153.reuse ;  /* 0x00000006563e7c23 */ /* 0x100fe20008000899 */
[----:B------:R-:W-:Y:S01]  /*39d0*/  ULDC UR6, c[0x0][0x604] ;  /* 0x0001810000067ab9 */ /* 0x000fe20000000800 */
[----:B------:R-:W-:Y:S01]  /*39e0*/  @!P5 FMUL R50, R50, 0.5 ;  /* 0x3f0000003232d820 */ /* 0x000fe20000400000 */
[----:B------:R-:W2:Y:S01]  /*39f0*/  MUFU.EX2 R46, R46 ;  /* 0x0000002e002e7308 */ /* 0x000ea20000000800 */
[----:B---3--:R-:W-:Y:S01]  /*3a00*/  @!P2 FMUL R42, R42, R42 ;  /* 0x0000002a2a2aa220 */ /* 0x008fe20000400000 */
[----:B------:R-:W-:Y:S01]  /*3a10*/  FSETP.GEU.AND P2, PT, R3, -126, PT ;  /* 0xc2fc00000300780b */ /* 0x000fe20003f4e000 */
[--C-:B------:R-:W-:Y:S01]  /*3a20*/  FFMA R59, R87, UR6, -R153.reuse ;  /* 0x00000006573b7c23 */ /* 0x100fe20008000899 */
[----:B------:R-:W-:Y:S02]  /*3a30*/  ULDC UR6, c[0x0][0x604] ;  /* 0x0001810000067ab9 */ /* 0x000fe40000000800 */
[----:B------:R-:W-:Y:S01]  /*3a40*/  FFMA R66, R90, UR6, -R153 ;  /* 0x000000065a427c23 */ /* 0x000fe20008000899 */
[----:B------:R-:W-:Y:S01]  /*3a50*/  @!P3 FMUL R51, R51, 0.5 ;  /* 0x3f0000003333b820 */ /* 0x000fe20000400000 */
[----:B------:R-:W3:Y:S01]  /*3a60*/  MUFU.EX2 R50, R50 ;  /* 0x0000003200327308 */ /* 0x000ee20000000800 */
[----:B----4-:R-:W-:Y:S01]  /*3a70*/  @!P4 FMUL R43, R43, R43 ;  /* 0x0000002b2b2bc220 */ /* 0x010fe20000400000 */
[----:B------:R-:W-:Y:S01]  /*3a80*/  FSETP.GEU.AND P4, PT, R23, -126, PT ;  /* 0xc2fc00001700780b */ /* 0x000fe20003f8e000 */
[----:B------:R-:W-:-:S02]  /*3a90*/  ULDC UR6, c[0x0][0x604] ;  /* 0x0001810000067ab9 */ /* 0x000fc40000000800 */
[--C-:B------:R-:W-:Y:S01]  /*3aa0*/  FFMA R31, R91, UR6, -R153.reuse ;  /* 0x000000065b1f7c23 */ /* 0x100fe20008000899 */
[----:B------:R-:W-:Y:S01]  /*3ab0*/  ULDC UR6, c[0x0][0x604] ;  /* 0x0001810000067ab9 */ /* 0x000fe20000000800 */
[----:B------:R-:W-:Y:S01]  /*3ac0*/  @!P2 FMUL R3, R3, 0.5 ;  /* 0x3f0000000303a820 */ /* 0x000fe20000400000 */
[----:B------:R-:W4:Y:S01]  /*3ad0*/  MUFU.EX2 R51, R51 ;  /* 0x0000003300337308 */ /* 0x000f220000000800 */
[----:B--2---:R-:W-:Y:S01]  /*3ae0*/  @!P1 FMUL R46, R46, R46 ;  /* 0x0000002e2e2e9220 */ /* 0x004fe20000400000 */
[----:B------:R-:W-:Y:S01]  /*3af0*/  FSETP.GEU.AND P1, PT, R4, -126, PT ;  /* 0xc2fc00000400780b */ /* 0x000fe20003f2e000 */
[--C-:B------:R-:W-:Y:S01]  /*3b00*/  FFMA R70, R94, UR6, -R153.reuse ;  /* 0x000000065e467c23 */ /* 0x100fe20008000899 */
[----:B------:R-:W-:Y:S02]  /*3b10*/  ULDC UR6, c[0x0][0x604] ;  /* 0x0001810000067ab9 */ /* 0x000fe40000000800 */
        /* <DEDUP_REMOVED lines=132> */
[----:B------:R-:W-:Y:S01]  /*4360*/  FFMA R151, R151, UR6, -R153 ;  /* 0x0000000697977c23 */ /* 0x000fe20008000899 */
[----:B------:R-:W-:Y:S01]  /*4370*/  ULDC UR6, c[0x0][0x604] ;  /* 0x0001810000067ab9 */ /* 0x000fe20000000800 */
[----:B------:R-:W-:Y:S01]  /*4380*/  @!P1 FMUL R103, R103, 0.5 ;  /* 0x3f00000067679820 */ /* 0x000fe20000400000 */
[----:B------:R-:W3:Y:S01]  /*4390*/  MUFU.EX2 R55, R55 ;  /* 0x0000003700377308 */ /* 0x000ee20000000800 */
[----:B----4-:R-:W-:Y:S01]  /*43a0*/  @!P3 FMUL R90, R90, R90 ;  /* 0x0000005a5a5ab220 */ /* 0x010fe20000400000 */
[----:B------:R-:W-:Y:S01]  /*43b0*/  FSETP.GEU.AND P3, PT, R102, -126, PT ;  /* 0xc2fc00006600780b */ /* 0x000fe20003f6e000 */
[----:B------:R-:W-:Y:S01]  /*43c0*/  FMUL R3, R6, UR6 ;  /* 0x0000000606037c20 */ /* 0x000fe20008400000 */
[----:B------:R-:W-:-:S03]  /*43d0*/  ULDC UR6, c[0x0][0x604] ;  /* 0x0001810000067ab9 */ /* 0x000fc60000000800 */
[----:B------:R-:W-:Y:S01]  /*43e0*/  @!P5 FMUL R63, R63, 0.5 ;  /* 0x3f0000003f3fd820 */ /* 0x000fe20000400000 */
[----:B------:R-:W4:Y:S01]  /*43f0*/  MUFU.EX2 R94, R94 ;  /* 0x0000005e005e7308 */ /* 0x000f220000000800 */
[----:B--2---:R-:W-:Y:S01]  /*4400*/  @!P6 FMUL R62, R62, R62 ;  /* 0x0000003e3e3ee220 */ /* 0x004fe20000400000 */
[----:B------:R-:W-:Y:S01]  /*4410*/  FSETP.GEU.AND P6, PT, R74, -126, PT ;  /* 0xc2fc00004a00780b */ /* 0x000fe20003fce000 */
[--C-:B------:R-:W-:Y:S01]  /*4420*/  FFMA R24, R24, UR10, -R3.reuse ;  /* 0x0000000a18187c23 */ /* 0x100fe20008000803 */
[--C-:B------:R-:W-:Y:S01]  /*4430*/  FFMA R25, R25, UR6, -R3.reuse ;  /* 0x0000000619197c23 */ /* 0x100fe20008000803 */
[----:B------:R-:W-:Y:S01]  /*4440*/  ULDC UR6, c[0x0][0x604] ;  /* 0x0001810000067ab9 */ /* 0x000fe20000000800 */
[----:B------:R-:W-:Y:S01]  /*4450*/  ULDC UR10, c[0x0][0x604] ;  /* 0x00018100000a7ab9 */ /* 0x000fe20000000800 */
[----:B------:R-:W-:Y:S01]  /*4460*/  @!P3 FMUL R102, R102, 0.5 ;  /* 0x3f0000006666b820 */ /* 0x000fe20000400000 */
[----:B------:R-:W2:Y:S01]  /*4470*/  MUFU.EX2 R103, R103 ;  /* 0x0000006700677308 */ /* 0x000ea20000000800 */
[----:B---3--:R-:W-:Y:S01]  /*4480*/  @!P2 FMUL R55, R55, R55 ;  /* 0x000000373737a220 */ /* 0x008fe20000400000 */
[----:B------:R-:W-:Y:S01]  /*4490*/  FSETP.GEU.AND P2, PT, R75, -126, PT ;  /* 0xc2fc00004b00780b */ /* 0x000fe20003f4e000 */
[--C-:B------:R-:W-:Y:S01]  /*44a0*/  FFMA R28, R28, UR6, -R3.reuse ;  /* 0x000000061c1c7c23 */ /* 0x100fe20008000803 */
[----:B------:R-:W-:Y:S01]  /*44b0*/  ULDC UR6, c[0x0][0x604] ;  /* 0x0001810000067ab9 */ /* 0x000fe20000000800 */
[--C-:B------:R-:W-:Y:S01]  /*44c0*/  FFMA R138, R145, UR22, -R3.reuse ;  /* 0x00000016918a7c23 */ /* 0x100fe20008000803 */
[--C-:B------:R-:W-:Y:S01]  /*44d0*/  FFMA R29, R29, UR6, -R3.reuse ;  /* 0x000000061d1d7c23 */ /* 0x100fe20008000803 */
[----:B------:R-:W-:Y:S01]  /*44e0*/  @!P6 FMUL R74, R74, 0.5 ;  /* 0x3f0000004a4ae820 */ /* 0x000fe20000400000 */
[----:B------:R-:W3:Y:S01]  /*44f0*/  MUFU.EX2 R63, R63 ;  /* 0x0000003f003f7308 */ /* 0x000ee20000000800 */
[----:B----4-:R-:W-:Y:S01]  /*4500*/  @!P4 FMUL R94, R94, R94 ;  /* 0x0000005e5e5ec220 */ /* 0x010fe20000400000 */
[----:B------:R-:W-:Y:S01]  /*4510*/  FSETP.GEU.AND P4, PT, R106, -126, PT ;  /* 0xc2fc00006a00780b */ /* 0x000fe20003f8e000 */
[----:B------:R-:W-:Y:S01]  /*4520*/  ULDC UR6, c[0x0][0x604] ;  /* 0x0001810000067ab9 */ /* 0x000fe20000000800 */
[--C-:B------:R-:W-:Y:S01]  /*4530*/  FFMA R145, R148, UR23, -R3.reuse ;  /* 0x0000001794917c23 */ /* 0x100fe20008000803 */
[--C-:B------:R-:W-:Y:S01]  /*4540*/  FFMA R32, R32, UR6, -R3.reuse ;  /* 0x0000000620207c23 */ /* 0x100fe20008000803 */
[----:B------:R-:W-:Y:S01]  /*4550*/  ULDC UR6, c[0x0][0x604] ;  /* 0x0001810000067ab9 */ /* 0x000fe20000000800 */
[----:B------:R-:W-:Y:S01]  /*4560*/  @!P2 FMUL R75, R75, 0.5 ;  /* 0x3f0000004b4ba820 */ /* 0x000fe20000400000 */
[----:B------:R-:W4:Y:S01]  /*4570*/  MUFU.EX2 R102, R102 ;  /* 0x0000006600667308 */ /* 0x000f220000000800 */
[----:B--2---:R-:W-:Y:S01]  /*4580*/  @!P1 FMUL R103, R103, R103 ;  /* 0x0000006767679220 */ /* 0x004fe20000400000 */
[----:B------:R-:W-:Y:S01]  /*4590*/  FSETP.GEU.AND P1, PT, R91, -126, PT ;  /* 0xc2fc00005b00780b */ /* 0x000fe20003f2e000 */
[----:B------:R-:W-:Y:S01]  /*45a0*/  FFMA R33, R33, UR6, -R3 ;  /* 0x0000000621217c23 */ /* 0x000fe20008000803 */
[----:B------:R-:W-:-:S02]  /*45b0*/  ULDC UR6, c[0x0][0x604] ;  /* 0x0001810000067ab9 */ /* 0x000fc40000000800 */
[--C-:B------:R-:W-:Y:S01]  /*45c0*/  FFMA R36, R36, UR6, -R3.reuse ;  /* 0x0000000624247c23 */ /* 0x100fe20008000803 */
[----:B------:R-:W-:Y:S01]  /*45d0*/  @!P4 FMUL R106, R106, 0.5 ;  /* 0x3f0000006a6ac820 */ /* 0x000fe20000400000 */
[----:B------:R-:W2:Y:S01]  /*45e0*/  MUFU.EX2 R74, R74 ;  /* 0x0000004a004a7308 */ /* 0x000ea20000000800 */
[----:B---3--:R-:W-:Y:S01]  /*45f0*/  @!P5 FMUL R63, R63, R63 ;  /* 0x0000003f3f3fd220 */ /* 0x008fe20000400000 */
[----:B------:R-:W-:Y:S01]  /*4600*/  FSETP.GEU.AND P5, PT, R99, -126, PT ;  /* 0xc2fc00006300780b */ /* 0x000fe20003fae000 */
[----:B------:R-:W-:Y:S02]  /*4610*/  ULDC UR6, c[0x0][0x604] ;  /* 0x0001810000067ab9 */ /* 0x000fe40000000800 */
[--C-:B------:R-:W-:Y:S01]  /*4620*/  FFMA R131, R37, UR6, -R3.reuse ;  /* 0x0000000625837c23 */ /* 0x100fe20008000803 */
[----:B------:R-:W-:Y:S01]  /*4630*/  ULDC UR6, c[0x0][0x604] ;  /* 0x0001810000067ab9 */ /* 0x000fe20000000800 */
[----:B------:R-:W-:Y:S01]  /*4640*/  @!P1 FMUL R91, R91, 0.5 ;  /* 0x3f0000005b5b9820 */ /* 0x000fe20000400000 */
[----:B------:R-:W3:Y:S01]  /*4650*/  MUFU.EX2 R75, R75 ;  /* 0x0000004b004b7308 */ /* 0x000ee20000000800 */
[----:B----4-:R-:W-:Y:S01]  /*4660*/  @!P3 FMUL R102, R102, R102 ;  /* 0x000000666666b220 */ /* 0x010fe20000400000 */
[----:B------:R-:W-:Y:S01]  /*4670*/  FSETP.GEU.AND P3, PT, R114, -126, PT ;  /* 0xc2fc00007200780b */ /* 0x000fe20003f6e000 */
[----:B------:R-:W-:Y:S01]  /*4680*/  FFMA R40, R40, UR6, -R3 ;  /* 0x0000000628287c23 */ /* 0x000fe20008000803 */
[----:B------:R-:W-:-:S02]  /*4690*/  ULDC UR6, c[0x0][0x604] ;  /* 0x0001810000067ab9 */ /* 0x000fc40000000800 */
[--C-:B------:R-:W-:Y:S01]  /*46a0*/  FFMA R41, R41, UR6, -R3.reuse ;  /* 0x0000000629297c23 */ /* 0x100fe20008000803 */
[----:B------:R-:W-:Y:S01]  /*46b0*/  @!P5 FMUL R99, R99, 0.5 ;  /* 0x3f0000006363d820 */ /* 0x000fe20000400000 */
[----:B------:R-:W4:Y:S01]  /*46c0*/  MUFU.EX2 R106, R106 ;  /* 0x0000006a006a7308 */ /* 0x000f220000000800 */
[----:B--2---:R-:W-:Y:S01]  /*46d0*/  @!P6 FMUL R74, R74, R74 ;  /* 0x0000004a4a4ae220 */ /* 0x004fe20000400000 */
[----:B------:R-:W-:Y:S01]  /*46e0*/  FSETP.GEU.AND P6, PT, R86, -126, PT ;  /* 0xc2fc00005600780b */ /* 0x000fe20003fce000 */
[----:B------:R-:W-:Y:S02]  /*46f0*/  ULDC UR6, c[0x0][0x604] ;  /* 0x0001810000067ab9 */ /* 0x000fe40000000800 */
[--C-:B------:R-:W-:Y:S01]  /*4700*/  FFMA R44, R44, UR6, -R3.reuse ;  /* 0x000000062c2c7c23 */ /* 0x100fe20008000803 */
[----:B------:R-:W-:Y:S01]  /*4710*/  ULDC UR6, c[0x0][0x604] ;  /* 0x0001810000067ab9 */ /* 0x000fe20000000800 */
[----:B------:R-:W-:Y:S01]  /*4720*/  @!P3 FMUL R114, R114, 0.5 ;  /* 0x3f0000007272b820 */ /* 0x000fe20000400000 */
[----:B------:R-:W2:Y:S01]  /*4730*/  MUFU.EX2 R91, R91 ;  /* 0x0000005b005b7308 */ /* 0x000ea20000000800 */
[----:B---3--:R-:W-:Y:S01]  /*4740*/  @!P2 FMUL R75, R75, R75 ;  /* 0x0000004b4b4ba220 */ /* 0x008fe20000400000 */
[----:B------:R-:W-:Y:S01]  /*4750*/  FSETP.GEU.AND P2, PT, R107, -126, PT ;  /* 0xc2fc00006b00780b */ /* 0x000fe20003f4e000 */
[----:B------:R-:W-:Y:S01]  /*4760*/  FFMA R135, R45, UR6, -R3 ;  /* 0x000000062d877c23 */ /* 0x000fe20008000803 */
[----:B------:R-:W-:-:S02]  /*4770*/  ULDC UR6, c[0x0][0x604] ;  /* 0x0001810000067ab9 */ /* 0x000fc40000000800 */
[--C-:B------:R-:W-:Y:S01]  /*4780*/  FFMA R48, R48, UR6, -R3.reuse ;  /* 0x0000000630307c23 */ /* 0x100fe20008000803 */
[----:B------:R-:W-:Y:S01]  /*4790*/  @!P6 FMUL R86, R86, 0.5 ;  /* 0x3f0000005656e820 */ /* 0x000fe20000400000 */
[----:B------:R-:W3:Y:S01]  /*47a0*/  MUFU.EX2 R99, R99 ;  /* 0x0000006300637308 */ /* 0x000ee20000000800 */
[----:B----4-:R-:W-:Y:S01]  /*47b0*/  @!P4 FMUL R106, R106, R106 ;  /* 0x0000006a6a6ac220 */ /* 0x010fe20000400000 */
[----:B------:R-:W-:Y:S01]  /*47c0*/  FSETP.GEU.AND P4, PT, R118, -126, PT ;  /* 0xc2fc00007600780b */ /* 0x000fe20003f8e000 */
[----:B------:R-:W-:Y:S02]  /*47d0*/  ULDC UR6, c[0x0][0x604] ;  /* 0x0001810000067ab9 */ /* 0x000fe40000000800 */
        /* <DEDUP_REMOVED lines=77> */
[----:B------:R-:W-:-:S03]  /*4cb0*/  ULDC UR6, c[0x0][0x604] ;  /* 0x0001810000067ab9 */ /* 0x000fc60000000800 */
        /* <DEDUP_REMOVED lines=26> */
[----:B----4-:R-:W-:Y:S01]  /*4e60*/  @!P4 FMUL R36, R36, R36 ;  /* 0x000000242424c220 */ /* 0x010fe20000400000 */
[----:B------:R-:W-:-:S05]  /*4e70*/  FSETP.GEU.AND P4, PT, R48, -126, PT ;  /* 0xc2fc00003000780b */ /* 0x000fca0003f8e000 */
[----:B------:R-:W-:Y:S01]  /*4e80*/  @!P6 FMUL R122, R122, 0.5 ;  /* 0x3f0000007a7ae820 */ /* 0x000fe20000400000 */
[----:B------:R-:W4:Y:S01]  /*4e90*/  MUFU.EX2 R44, R44 ;  /* 0x0000002c002c7308 */ /* 0x000f220000000800 */
[----:B--2---:R-:W-:Y:S01]  /*4ea0*/  @!P1 FMUL R131, R131, R131 ;  /* 0x0000008383839220 */ /* 0x004fe20000400000 */
[----:B------:R-:W-:Y:S01]  /*4eb0*/  FSETP.GEU.AND P1, PT, R49, -126, PT ;  /* 0xc2fc00003100780b */ /* 0x000fe20003f2e000 */
[----:B---3--:R-:W-:-:S04]  /*4ec0*/  FADD R41, R17, R98 ;  /* 0x0000006211297221 */ /* 0x008fc80000000000 */
[----:B------:R-:W-:Y:S01]  /*4ed0*/  @!P4 FMUL R48, R48, 0.5 ;  /* 0x3f0000003030c820 */ /* 0x000fe20000400000 */
[----:B------:R-:W2:Y:S01]  /*4ee0*/  MUFU.EX2 R135, R135 ;  /* 0x0000008700877308 */ /* 0x000ea20000000800 */
[----:B-----5:R-:W-:Y:S01]  /*4ef0*/  @!P5 FMUL R45, R45, R45 ;  /* 0x0000002d2d2dd220 */ /* 0x020fe20000400000 */
[----:B------:R-:W-:-:S05]  /*4f00*/  FSETP.GEU.AND P5, PT, R53, -126, PT ;  /* 0xc2fc00003500780b */ /* 0x000fca0003fae000 */
[----:B------:R-:W-:Y:S01]  /*4f10*/  @!P1 FMUL R49, R49, 0.5 ;  /* 0x3f00000031319820 */ /* 0x000fe20000400000 */
[----:B------:R-:W3:Y:S01]  /*4f20*/  MUFU.EX2 R122, R122 ;  /* 0x0000007a007a7308 */ /* 0x000ee20000000800 */
[----:B----4-:R-:W-:Y:S01]  /*4f30*/  @!P3 FMUL R44, R44, R44 ;  /* 0x0000002c2c2cb220 */ /* 0x010fe20000400000 */
[----:B------:R-:W-:-:S05]  /*4f40*/  FSETP.GEU.AND P3, PT, R56, -126, PT ;  /* 0xc2fc00003800780b */ /* 0x000fca0003f6e000 */
[----:B------:R-:W-:Y:S01]  /*4f50*/  @!P5 FMUL R53, R53, 0.5 ;  /* 0x3f0000003535d820 */ /* 0x000fe20000400000 */
[----:B------:R4:W5:Y:S01]  /*4f60*/  MUFU.EX2 R139, R49 ;  /* 0x00000031008b7308 */ /* 0x0009620000000800 */
[----:B--2---:R-:W-:Y:S01]  /*4f70*/  @!P2 FMUL R135, R135, R135 ;  /* 0x000000878787a220 */ /* 0x004fe20000400000 */
[----:B------:R-:W-:-:S05]  /*4f80*/  FSETP.GEU.AND P2, PT, R57, -126, PT ;  /* 0xc2fc00003900780b */ /* 0x000fca0003f4e000 */
[----:B------:R-:W-:Y:S01]  /*4f90*/  @!P3 FMUL R56, R56, 0.5 ;  /* 0x3f0000003838b820 */ /* 0x000fe20000400000 */
[----:B------:R-:W2:Y:S01]  /*4fa0*/  MUFU.EX2 R48, R48 ;  /* 0x0000003000307308 */ /* 0x000ea20000000800 */
[----:B---3--:R-:W-:Y:S01]  /*4fb0*/  @!P6 FMUL R122, R122, R122 ;  /* 0x0000007a7a7ae220 */ /* 0x008fe20000400000 */
[----:B------:R-:W-:Y:S01]  /*4fc0*/  FSETP.GEU.AND P6, PT, R28, -126, PT ;  /* 0xc2fc00001c00780b */ /* 0x000fe20003fce000 */
[----:B----4-:R-:W-:Y:S01]  /*4fd0*/  FADD R49, R35, R102 ;  /* 0x0000006623317221 */ /* 0x010fe20000000000 */
[----:B------:R-:W-:-:S03]  /*4fe0*/  F2FP.BF16.F32.PACK_AB R35, R38, R35 ;  /* 0x000000232623723e */ /* 0x000fc600000010ff */
[----:B------:R-:W-:Y:S01]  /*4ff0*/  @!P2 FMUL R57, R57, 0.5 ;  /* 0x3f0000003939a820 */ /* 0x000fe20000400000 */
[----:B------:R-:W3:Y:S01]  /*5000*/  MUFU.EX2 R143, R53 ;  /* 0x00000035008f7308 */ /* 0x000ee20000000800 */
[----:B-----5:R-:W-:Y:S01]  /*5010*/  @!P1 FMUL R139, R139, R139 ;  /* 0x0000008b8b8b9220 */ /* 0x020fe20000400000 */
        /* <DEDUP_REMOVED lines=33> */
[--C-:B----4-:R-:W-:Y:S01]  /*5230*/  FFMA R4, R84, UR6, -R3.reuse ;  /* 0x0000000654047c23 */ /* 0x110fe20008000803 */
[----:B------:R-:W-:Y:S02]  /*5240*/  ULDC UR6, c[0x0][0x604] ;  /* 0x0001810000067ab9 */ /* 0x000fe40000000800 */
[----:B------:R-:W-:Y:S01]  /*5250*/  FFMA R85, R85, UR6, -R3 ;  /* 0x0000000655557c23 */ /* 0x000fe20008000803 */
[----:B------:R-:W-:Y:S01]  /*5260*/  @!P4 FMUL R126, R126, 0.5 ;  /* 0x3f0000007e7ec820 */ /* 0x000fe20000400000 */
[----:B------:R-:W3:Y:S01]  /*5270*/  MUFU.EX2 R40, R40 ;  /* 0x0000002800287308 */ /* 0x000ee20000000800 */
[----:B-----5:R-:W-:Y:S01]  /*5280*/  @!P3 FMUL R72, R72, R72 ;  /* 0x000000484848b220 */ /* 0x020fe20000400000 */
        /* <DEDUP_REMOVED lines=39> */
[----:B------:R2:W5:Y:S01]  /*5500*/  MUFU.EX2 R88, R4 ;  /* 0x0000000400587308 */ /* 0x0005620000000800 */
[----:B---3--:R-:W-:Y:S01]  /*5510*/  @!P6 FMUL R52, R52, R52 ;  /* 0x000000343434e220 */ /* 0x008fe20000400000 */
[----:B------:R-:W-:-:S05]  /*5520*/  FSETP.GEU.AND P6, PT, R64, -126, PT ;  /* 0xc2fc00004000780b */ /* 0x000fca0003fce000 */
[----:B------:R-:W-:Y:S01]  /*5530*/  @!P2 FMUL R93, R93, 0.5 ;  /* 0x3f0000005d5da820 */ /* 0x000fe20000400000 */
[----:B------:R-:W3:Y:S01]  /*5540*/  MUFU.EX2 R92, R89 ;  /* 0x00000059005c7308 */ /* 0x000ee20000000800 */
[--C-:B--2---:R-:W-:Y:S01]  /*5550*/  FFMA R4, R96, UR6, -R3.reuse ;  /* 0x0000000660047c23 */ /* 0x104fe20008000803 */
[----:B------:R-:W-:Y:S01]  /*5560*/  ULDC UR6, c[0x0][0x604] ;  /* 0x0001810000067ab9 */ /* 0x000fe20000000800 */
[----:B----4-:R-:W-:Y:S01]  /*5570*/  @!P1 FMUL R159, R159, R159 ;  /* 0x0000009f9f9f9220 */ /* 0x010fe20000400000 */
[--C-:B------:R-:W-:Y:S01]  /*5580*/  FFMA R25, R97, UR6, -R3.reuse ;  /* 0x0000000661197c23 */ /* 0x100fe20008000803 */
[----:B------:R-:W-:Y:S02]  /*5590*/  ULDC UR6, c[0x0][0x604] ;  /* 0x0001810000067ab9 */ /* 0x000fe40000000800 */
[--C-:B------:R-:W-:Y:S01]  /*55a0*/  FFMA R165, R100, UR6, -R3.reuse ;  /* 0x0000000664a57c23 */ /* 0x100fe20008000803 */
[----:B------:R-:W-:Y:S01]  /*55b0*/  ULDC UR6, c[0x0][0x604] ;  /* 0x0001810000067ab9 */ /* 0x000fe20000000800 */
[----:B------:R-:W2:Y:S01]  /*55c0*/  MUFU.EX2 R163, R163 ;  /* 0x000000a300a37308 */ /* 0x000ea20000000800 */
[--C-:B------:R-:W-:Y:S01]  /*55d0*/  FFMA R101, R101, UR6, -R3.reuse ;  /* 0x0000000665657c23 */ /* 0x100fe20008000803 */
[----:B------:R-:W-:Y:S01]  /*55e0*/  FSETP.GEU.AND P1, PT, R25, -126, PT ;  /* 0xc2fc00001900780b */ /* 0x000fe20003f2e000 */
[----:B-----5:R-:W-:Y:S01]  /*55f0*/  @!P4 FMUL R88, R88, R88 ;  /* 0x000000585858c220 */ /* 0x020fe20000400000 */
[----:B------:R-:W-:Y:S01]  /*5600*/  FSETP.GEU.AND P4, PT, R4, -126, PT ;  /* 0xc2fc00000400780b */ /* 0x000fe20003f8e000 */
[----:B------:R-:W-:Y:S01]  /*5610*/  ULDC UR6, c[0x0][0x604] ;  /* 0x0001810000067ab9 */ /* 0x000fe20000000800 */
[----:B------:R-:W-:Y:S01]  /*5620*/  @!P6 FMUL R64, R64, 0.5 ;  /* 0x3f0000004040e820 */ /* 0x000fe20000400000 */
[----:B------:R-:W-:Y:S01]  /*5630*/  FFMA R29, R104, UR6, -R3 ;  /* 0x00000006681d7c23 */ /* 0x000fe20008000803 */
[----:B---3--:R-:W-:Y:S01]  /*5640*/  @!P5 FMUL R92, R92, R92 ;  /* 0x0000005c5c5cd220 */ /* 0x008fe20000400000 */
[----:B------:R-:W-:Y:S01]  /*5650*/  FSETP.GEU.AND P5, PT, R101, -126, PT ;  /* 0xc2fc00006500780b */ /* 0x000fe20003fae000 */
[----:B------:R-:W3:Y:S01]  /*5660*/  MUFU.EX2 R96, R93 ;  /* 0x0000005d00607308 */ /* 0x000ee20000000800 */
[----:B------:R-:W-:-:S04]  /*5670*/  ULDC UR6, c[0x0][0x604] ;  /* 0x0001810000067ab9 */ /* 0x000fc80000000800 */
[----:B------:R-:W-:Y:S01]  /*5680*/  @!P1 FMUL R25, R25, 0.5 ;  /* 0x3f00000019199820 */ /* 0x000fe20000400000 */
[----:B--2---:R-:W-:Y:S01]  /*5690*/  @!P3 FMUL R163, R163, R163 ;  /* 0x000000a3a3a3b220 */ /* 0x004fe20000400000 */
[----:B------:R-:W-:Y:S01]  /*56a0*/  FSETP.GEU.AND P3, PT, R29, -126, PT ;  /* 0xc2fc00001d00780b */ /* 0x000fe20003f6e000 */
[----:B------:R2:W4:Y:S01]  /*56b0*/  MUFU.EX2 R68, R64 ;  /* 0x0000004000447308 */ /* 0x0005220000000800 */
[----:B------:R-:W-:-:S03]  /*56c0*/  @!P4 FMUL R4, R4, 0.5 ;  /* 0x3f0000000404c820 */ /* 0x000fc60000400000 */
[----:B------:R-:W-:-:S04]  /*56d0*/  @!P5 FMUL R101, R101, 0.5 ;  /* 0x3f0000006565d820 */ /* 0x000fc80000400000 */
[----:B------:R-:W5:Y:S01]  /*56e0*/  MUFU.EX2 R100, R25 ;  /* 0x0000001900647308 */ /* 0x000f620000000800 */
[----:B---3--:R-:W-:Y:S01]  /*56f0*/  @!P2 FMUL R96, R96, R96 ;  /* 0x000000606060a220 */ /* 0x008fe20000400000 */
[----:B--2---:R-:W-:Y:S02]  /*5700*/  FADD R64, R21, R114 ;  /* 0x0000007215407221 */ /* 0x004fe40000000000 */
[----:B------:R-:W-:-:S04]  /*5710*/  @!P3 FMUL R29, R29, 0.5 ;  /* 0x3f0000001d1db820 */ /* 0x000fc80000400000 */
[----:B------:R2:W3:Y:S01]  /*5720*/  MUFU.EX2 R97, R4 ;  /* 0x0000000400617308 */ /* 0x0004e20000000800 */
[----:B----4-:R-:W-:Y:S01]  /*5730*/  @!P6 FMUL R68, R68, R68 ;  /* 0x000000444444e220 */ /* 0x010fe20000400000 */
[----:B------:R-:W-:-:S06]  /*5740*/  FSETP.GEU.AND P6, PT, R76, -126, PT ;  /* 0xc2fc00004c00780b */ /* 0x000fcc0003fce000 */
[----:B------:R-:W4:Y:S01]  /*5750*/  MUFU.EX2 R104, R101 ;  /* 0x0000006500687308 */ /* 0x000f220000000800 */
[--C-:B--2---:R-:W-:Y:S01]  /*5760*/  FFMA R4, R105, UR6, -R3.reuse ;  /* 0x0000000669047c23 */ /* 0x104fe20008000803 */
[----:B------:R-:W-:Y:S01]  /*5770*/  ULDC UR6, c[0x0][0x604] ;  /* 0x0001810000067ab9 */ /* 0x000fe20000000800 */
[----:B-----5:R-:W-:Y:S01]  /*5780*/  @!P1 FMUL R100, R100, R100 ;  /* 0x0000006464649220 */ /* 0x020fe20000400000 */
[--C-:B------:R-:W-:Y:S01]  /*5790*/  FFMA R25, R108, UR6, -R3.reuse ;  /* 0x000000066c197c23 */ /* 0x100fe20008000803 */
[----:B------:R-:W-:Y:S01]  /*57a0*/  ULDC UR6, c[0x0][0x604] ;  /* 0x0001810000067ab9 */ /* 0x000fe20000000800 */
[----:B------:R-:W-:Y:S01]  /*57b0*/  FSETP.GEU.AND P2, PT, R4, -126, PT ;  /* 0xc2fc00000400780b */ /* 0x000fe20003f4e000 */
[--C-:B------:R-:W-:Y:S01]  /*57c0*/  FFMA R33, R109, UR6, -R3.reuse ;  /* 0x000000066d217c23 */ /* 0x100fe20008000803 */
[----:B------:R-:W-:Y:S01]  /*57d0*/  ULDC UR6, c[0x0][0x604] ;  /* 0x0001810000067ab9 */ /* 0x000fe20000000800 */
[----:B------:R2:W5:Y:S01]  /*57e0*/  MUFU.EX2 R105, R29 ;  /* 0x0000001d00697308 */ /* 0x0005620000000800 */
[--C-:B------:R-:W-:Y:S01]  /*57f0*/  FFMA R167, R112, UR6, -R3.reuse ;  /* 0x0000000670a77c23 */ /* 0x100fe20008000803 */
[----:B------:R-:W-:Y:S01]  /*5800*/  ULDC UR6, c[0x0][0x604] ;  /* 0x0001810000067ab9 */ /* 0x000fe20000000800 */
[----:B------:R-:W-:Y:S01]  /*5810*/  FSETP.GEU.AND P1, PT, R33, -126, PT ;  /* 0xc2fc00002100780b */ /* 0x000fe20003f2e000 */
[--C-:B------:R-:W-:Y:S01]  /*5820*/  FFMA R113, R113, UR6, -R3.reuse ;  /* 0x0000000671717c23 */ /* 0x100fe20008000803 */
[----:B---3--:R-:W-:Y:S01]  /*5830*/  @!P4 FMUL R97, R97, R97 ;  /* 0x000000616161c220 */ /* 0x008fe20000400000 */
[----:B------:R-:W-:Y:S01]  /*5840*/  FSETP.GEU.AND P4, PT, R25, -126, PT ;  /* 0xc2fc00001900780b */ /* 0x000fe20003f8e000 */
[----:B------:R-:W-:Y:S01]  /*5850*/  ULDC UR6, c[0x0][0x604] ;  /* 0x0001810000067ab9 */ /* 0x000fe20000000800 */
[----:B----4-:R-:W-:Y:S01]  /*5860*/  @!P5 FMUL R104, R104, R104 ;  /* 0x000000686868d220 */ /* 0x010fe20000400000 */
[----:B------:R-:W-:Y:S01]  /*5870*/  FSETP.GEU.AND P5, PT, R113, -126, PT ;  /* 0xc2fc00007100780b */ /* 0x000fe20003fae000 */
[----:B------:R-:W-:Y:S01]  /*5880*/  @!P2 FMUL R4, R4, 0.5 ;  /* 0x3f0000000404a820 */ /* 0x000fe20000400000 */
[----:B------:R-:W-:Y:S01]  /*5890*/  @!P6 FMUL R76, R76, 0.5 ;  /* 0x3f0000004c4ce820 */ /* 0x000fe20000400000 */
[--C-:B--2---:R-:W-:Y:S01]  /*58a0*/  FFMA R29, R129, UR11, -R3.reuse ;  /* 0x0000000b811d7c23 */ /* 0x104fe20008000803 */
[--C-:B------:R-:W-:Y:S01]  /*58b0*/  FFMA R129, R136, UR15, -R3.reuse ;  /* 0x0000000f88817c23 */ /* 0x100fe20008000803 */
[----:B------:R2:W3:Y:S01]  /*58c0*/  MUFU.EX2 R108, R4 ;  /* 0x00000004006c7308 */ /* 0x0004e20000000800 */
[----:B------:R-:W-:Y:S01]  /*58d0*/  ULDC UR11, c[0x0][0x604] ;  /* 0x00018100000b7ab9 */ /* 0x000fe20000000800 */
[----:B------:R-:W-:Y:S01]  /*58e0*/  @!P1 FMUL R33, R33, 0.5 ;  /* 0x3f00000021219820 */ /* 0x000fe20000400000 */
[----:B-----5:R-:W-:Y:S01]  /*58f0*/  @!P3 FMUL R105, R105, R105 ;  /* 0x000000696969b220 */ /* 0x020fe20000400000 */
[----:B------:R-:W-:Y:S01]  /*5900*/  FFMA R136, R141, UR19, -R3 ;  /* 0x000000138d887c23 */ /* 0x000fe20008000803 */
[----:B------:R-:W-:Y:S01]  /*5910*/  @!P4 FMUL R25, R25, 0.5 ;  /* 0x3f0000001919c820 */ /* 0x000fe20000400000 */
[----:B------:R-:W-:-:S02]  /*5920*/  ULDC UR15, c[0x0][0x604] ;  /* 0x00018100000f7ab9 */ /* 0x000fc40000000800 */
[----:B------:R4:W5:Y:S01]  /*5930*/  MUFU.EX2 R130, R76 ;  /* 0x0000004c00827308 */ /* 0x0009620000000800 */
[--C-:B--2---:R-:W-:Y:S01]  /*5940*/  FFMA R4, R116, UR6, -R3.reuse ;  /* 0x0000000674047c23 */ /* 0x104fe20008000803 */
[----:B------:R-:W-:Y:S01]  /*5950*/  @!P5 FMUL R113, R113, 0.5 ;  /* 0x3f0000007171d820 */ /* 0x000fe20000400000 */
[----:B------:R-:W-:Y:S02]  /*5960*/  ULDC UR6, c[0x0][0x604] ;  /* 0x0001810000067ab9 */ /* 0x000fe40000000800 */
[--C-:B------:R-:W-:Y:S01]  /*5970*/  FFMA R169, R120, UR6, -R3.reuse ;  /* 0x0000000678a97c23 */ /* 0x100fe20008000803 */
[----:B------:R-:W-:Y:S01]  /*5980*/  FSETP.GEU.AND P3, PT, R4, -126, PT ;  /* 0xc2fc00000400780b */ /* 0x000fe20003f6e000 */
[----:B------:R-:W-:Y:S01]  /*5990*/  ULDC UR6, c[0x0][0x604] ;  /* 0x0001810000067ab9 */ /* 0x000fe20000000800 */
[----:B------:R2:W1:Y:S01]  /*59a0*/  MUFU.EX2 R112, R33 ;  /* 0x0000002100707308 */ /* 0x0004620000000800 */
[----:B------:R-:W-:Y:S01]  /*59b0*/  FFMA R120, R121, UR6, -R3 ;  /* 0x0000000679787c23 */ /* 0x000fe20008000803 */
[----:B------:R-:W-:Y:S01]  /*59c0*/  ULDC UR6, c[0x0][0x604] ;  /* 0x0001810000067ab9 */ /* 0x000fe20000000800 */
[----:B---3--:R-:W-:Y:S01]  /*59d0*/  @!P2 FMUL R108, R108, R108 ;  /* 0x0000006c6c6ca220 */ /* 0x008fe20000400000 */
[----:B------:R-:W-:Y:S01]  /*59e0*/  FSETP.GEU.AND P2, PT, R169, -126, PT ;  /* 0xc2fc0000a900780b */ /* 0x000fe20003f4e000 */
[----:B----4-:R-:W-:Y:S01]  /*59f0*/  FADD R76, R51, R118 ;  /* 0x00000076334c7221 */ /* 0x010fe20000000000 */
[----:B------:R-:W-:-:S02]  /*5a00*/  F2FP.BF16.F32.PACK_AB R51, R54, R51 ;  /* 0x000000333633723e */ /* 0x000fc400000010ff */
[----:B------:R3:W4:Y:S01]  /*5a10*/  MUFU.EX2 R109, R25 ;  /* 0x00000019006d7308 */ /* 0x0007220000000800 */
[----:B-----5:R-:W-:Y:S01]  /*5a20*/  @!P6 FMUL R130, R130, R130 ;  /* 0x000000828282e220 */ /* 0x020fe20000400000 */
[----:B------:R-:W-:Y:S01]  /*5a30*/  FSETP.GEU.AND P6, PT, R161, -126, PT ;  /* 0xc2fc0000a100780b */ /* 0x000fe20003fce000 */
[----:B------:R-:W-:Y:S01]  /*5a40*/  @!P3 FMUL R4, R4, 0.5 ;  /* 0x3f0000000404b820 */ /* 0x000fe20000400000 */
[--C-:B--2---:R-:W-:Y:S01]  /*5a50*/  FFMA R33, R133, UR14, -R3.reuse ;  /* 0x0000000e85217c23 */ /* 0x104fe20008000803 */
[----:B------:R-:W-:-:S03]  /*5a60*/  FFMA R133, R140, UR18, -R3 ;  /* 0x000000128c857c23 */ /* 0x000fc60008000803 */
[----:B------:R-:W2:Y:S01]  /*5a70*/  MUFU.EX2 R116, R113 ;  /* 0x0000007100747308 */ /* 0x000ea20000000800 */
[--C-:B---3--:R-:W-:Y:S01]  /*5a80*/  FFMA R25, R124, UR6, -R3.reuse ;  /* 0x000000067c197c23 */ /* 0x108fe20008000803 */
[----:B------:R-:W-:Y:S01]  /*5a90*/  ULDC UR6, c[0x0][0x604] ;  /* 0x0001810000067ab9 */ /* 0x000fe20000000800 */
[----:B-1----:R-:W-:Y:S01]  /*5aa0*/  @!P1 FMUL R112, R112, R112 ;  /* 0x0000007070709220 */ /* 0x002fe20000400000 */
[----:B------:R-:W-:Y:S01]  /*5ab0*/  FFMA R124, R117, UR6, -R3 ;  /* 0x00000006757c7c23 */ /* 0x000fe20008000803 */
[----:B------:R-:W-:Y:S01]  /*5ac0*/  ULDC UR6, c[0x0][0x604] ;  /* 0x0001810000067ab9 */ /* 0x000fe20000000800 */
[----:B------:R-:W-:Y:S01]  /*5ad0*/  FSETP.GEU.AND P1, PT, R25, -126, PT ;  /* 0xc2fc00001900780b */ /* 0x000fe20003f2e000 */
[----:B------:R-:W-:Y:S01]  /*5ae0*/  @!P6 FMUL R161, R161, 0.5 ;  /* 0x3f000000a1a1e820 */ /* 0x000fe20000400000 */
[----:B------:R1:W3:Y:S01]  /*5af0*/  MUFU.EX2 R121, R4 ;  /* 0x0000000400797308 */ /* 0x0002e20000000800 */
[----:B----4-:R-:W-:Y:S01]  /*5b00*/  @!P4 FMUL R109, R109, R109 ;  /* 0x0000006d6d6dc220 */ /* 0x010fe20000400000 */
[----:B------:R-:W-:Y:S01]  /*5b10*/  FSETP.GEU.AND P4, PT, R120, -126, PT ;  /* 0xc2fc00007800780b */ /* 0x000fe20003f8e000 */
[----:B------:R-:W-:-:S05]  /*5b20*/  @!P2 FMUL R169, R169, 0.5 ;  /* 0x3f000000a9a9a820 */ /* 0x000fca0000400000 */
[----:B------:R-:W4:Y:S01]  /*5b30*/  MUFU.EX2 R161, R161 ;  /* 0x000000a100a17308 */ /* 0x000f220000000800 */
[--C-:B-1----:R-:W-:Y:S01]  /*5b40*/  FFMA R4, R125, UR6, -R3.reuse ;  /* 0x000000067d047c23 */ /* 0x102fe20008000803 */
[----:B--2---:R-:W-:Y:S01]  /*5b50*/  @!P5 FMUL R116, R116, R116 ;  /* 0x000000747474d220 */ /* 0x004fe20000400000 */
[----:B------:R-:W-:Y:S01]  /*5b60*/  @!P1 FMUL R25, R25, 0.5 ;  /* 0x3f00000019199820 */ /* 0x000fe20000400000 */
[--C-:B------:R-:W-:Y:S01]  /*5b70*/  FFMA R125, R128, UR10, -R3.reuse ;  /* 0x0000000a807d7c23 */ /* 0x100fe20008000803 */
[----:B------:R-:W-:Y:S01]  /*5b80*/  ULDC UR10, c[0x0][0x604] ;  /* 0x00018100000a7ab9 */ /* 0x000fe20000000800 */
[----:B------:R-:W-:Y:S01]  /*5b90*/  FSETP.GEU.AND P5, PT, R4, -126, PT ;  /* 0xc2fc00000400780b */ /* 0x000fe20003fae000 */
[----:B------:R-:W-:Y:S01]  /*5ba0*/  @!P4 FMUL R120, R120, 0.5 ;  /* 0x3f0000007878c820 */ /* 0x000fe20000400000 */
[----:B------:R1:W2:Y:S01]  /*5bb0*/  MUFU.EX2 R117, R25 ;  /* 0x0000001900757308 */ /* 0x0002a20000000800 */
[--C-:B------:R-:W-:Y:S01]  /*5bc0*/  FFMA R134, R137, UR10, -R3.reuse ;  /* 0x0000000a89867c23 */ /* 0x100fe20008000803 */
[----:B------:R-:W-:Y:S01]  /*5bd0*/  ULDC UR6, c[0x0][0x604] ;  /* 0x0001810000067ab9 */ /* 0x000fe20000000800 */
[----:B------:R-:W-:Y:S01]  /*5be0*/  FFMA R137, R144, UR11, -R3 ;  /* 0x0000000b90897c23 */ /* 0x000fe20008000803 */
[----:B---3--:R-:W-:-:S04]  /*5bf0*/  @!P3 FMUL R121, R121, R121 ;  /* 0x000000797979b220 */ /* 0x008fc80000400000 */
[----:B------:R-:W3:Y:S01]  /*5c00*/  MUFU.EX2 R169, R169 ;  /* 0x000000a900a97308 */ /* 0x000ee20000000800 */
[----:B----4-:R-:W-:Y:S01]  /*5c10*/  @!P6 FMUL R161, R161, R161 ;  /* 0x000000a1a1a1e220 */ /* 0x010fe20000400000 */
[----:B------:R-:W-:Y:S01]  /*5c20*/  FSETP.GEU.AND P6, PT, R165, -126, PT ;  /* 0xc2fc0000a500780b */ /* 0x000fe20003fce000 */
[----:B------:R-:W-:Y:S01]  /*5c30*/  @!P5 FMUL R4, R4, 0.5 ;  /* 0x3f0000000404d820 */ /* 0x000fe20000400000 */
[--C-:B-1----:R-:W-:Y:S01]  /*5c40*/  FFMA R25, R132, UR6, -R3.reuse ;  /* 0x0000000684197c23 */ /* 0x102fe20008000803 */
[----:B------:R-:W-:-:S03]  /*5c50*/  FFMA R3, R149, UR15, -R3 ;  /* 0x0000000f95037c23 */ /* 0x000fc60008000803 */
[----:B------:R1:W4:Y:S01]  /*5c60*/  MUFU.EX2 R128, R4 ;  /* 0x0000000400807308 */ /* 0x0003220000000800 */
[----:B--2---:R-:W-:Y:S01]  /*5c70*/  @!P1 FMUL R117, R117, R117 ;  /* 0x0000007575759220 */ /* 0x004fe20000400000 */
[----:B------:R-:W-:-:S05]  /*5c80*/  FSETP.GEU.AND P1, PT, R129, -126, PT ;  /* 0xc2fc00008100780b */ /* 0x000fca0003f2e000 */
[----:B------:R-:W-:Y:S01]  /*5c90*/  @!P6 FMUL R165, R165, 0.5 ;  /* 0x3f000000a5a5e820 */ /* 0x000fe20000400000 */
[----:B------:R-:W2:Y:S01]  /*5ca0*/  MUFU.EX2 R120, R120 ;  /* 0x0000007800787308 */ /* 0x000ea20000000800 */
[----:B---3--:R-:W-:Y:S01]  /*5cb0*/  @!P2 FMUL R169, R169, R169 ;  /* 0x000000a9a9a9a220 */ /* 0x008fe20000400000 */
[----:B------:R-:W-:Y:S01]  /*5cc0*/  FSETP.GEU.AND P2, PT, R125, -126, PT ;  /* 0xc2fc00007d00780b */ /* 0x000fe20003f4e000 */
[----:B-1----:R-:W-:-:S04]  /*5cd0*/  FADD R4, R7, R66 ;  /* 0x0000004207047221 */ /* 0x002fc80000000000 */
[----:B------:R-:W-:Y:S01]  /*5ce0*/  @!P1 FMUL R129, R129, 0.5 ;  /* 0x3f00000081819820 */ /* 0x000fe20000400000 */
[----:B------:R-:W1:Y:S01]  /*5cf0*/  MUFU.EX2 R165, R165 ;  /* 0x000000a500a57308 */ /* 0x000e620000000800 */
[----:B----4-:R-:W-:Y:S01]  /*5d00*/  @!P5 FMUL R128, R128, R128 ;  /* 0x000000808080d220 */ /* 0x010fe20000400000 */
[----:B------:R-:W-:Y:S01]  /*5d10*/  FSETP.GEU.AND P5, PT, R134, -126, PT ;  /* 0xc2fc00008600780b */ /* 0x000fe20003fae000 */
[----:B------:R-:W-:Y:S01]  /*5d20*/  FADD R69, R4, R41 ;  /* 0x0000002904457221 */ /* 0x000fe20000000000 */
[----:B------:R-:W-:Y:S01]  /*5d30*/  FADD R4, R12, R31 ;  /* 0x0000001f0c047221 */ /* 0x000fe20000000000 */
[----:B------:R-:W-:Y:S02]  /*5d40*/  FADD R41, R34, R63 ;  /* 0x0000003f22297221 */ /* 0x000fe40000000000 */
[----:B------:R-:W-:Y:S01]  /*5d50*/  @!P2 FMUL R125, R125, 0.5 ;  /* 0x3f0000007d7da820 */ /* 0x000fe20000400000 */
[----:B------:R-:W3:Y:S01]  /*5d60*/  MUFU.EX2 R129, R129 ;  /* 0x0000008100817308 */ /* 0x000ee20000000800 */
[----:B--2---:R-:W-:Y:S01]  /*5d70*/  @!P4 FMUL R120, R120, R120 ;  /* 0x000000787878c220 */ /* 0x004fe20000400000 */
[----:B------:R-:W-:Y:S01]  /*5d80*/  FSETP.GEU.AND P4, PT, R29, -126, PT ;  /* 0xc2fc00001d00780b */ /* 0x000fe20003f8e000 */
[----:B------:R-:W-:Y:S01]  /*5d90*/  FADD R77, R4, R41 ;  /* 0x00000029044d7221 */ /* 0x000fe20000000000 */
[----:B------:R-:W-:Y:S01]  /*5da0*/  FADD R4, R9, R70 ;  /* 0x0000004609047221 */ /* 0x000fe20000000000 */
[----:B------:R-:W-:Y:S01]  /*5db0*/  FADD R41, R83, R86 ;  /* 0x0000005653297221 */ /* 0x000fe20000000000 */
[----:B------:R-:W-:Y:S01]  /*5dc0*/  F2FP.BF16.F32.PACK_AB R83, R22, R83 ;  /* 0x000000531653723e */ /* 0x000fe200000010ff */
[----:B------:R-:W-:Y:S01]  /*5dd0*/  @!P5 FMUL R134, R134, 0.5 ;  /* 0x3f0000008686d820 */ /* 0x000fe20000400000 */
[----:B------:R-:W2:Y:S01]  /*5de0*/  MUFU.EX2 R125, R125 ;  /* 0x0000007d007d7308 */ /* 0x000ea20000000800 */
[----:B-1----:R-:W-:Y:S01]  /*5df0*/  @!P6 FMUL R165, R165, R165 ;  /* 0x000000a5a5a5e220 */ /* 0x002fe20000400000 */
[----:B------:R-:W-:Y:S01]  /*5e00*/  FSETP.GEU.AND P6, PT, R167, -126, PT ;  /* 0xc2fc0000a700780b */ /* 0x000fe20003fce000 */
[----:B------:R-:W-:Y:S01]  /*5e10*/  FADD R81, R4, R49 ;  /* 0x0000003104517221 */ /* 0x000fe20000000000 */
[----:B------:R-:W-:Y:S01]  /*5e20*/  FADD R160, R41, R76 ;  /* 0x0000004c29a07221 */ /* 0x000fe20000000000 */
[----:B------:R-:W-:Y:S01]  /*5e30*/  FADD R4, R14, R71 ;  /* 0x000000470e047221 */ /* 0x000fe20000000000 */
[----:B------:R-:W-:Y:S01]  /*5e40*/  FADD R41, R38, R75 ;  /* 0x0000004b26297221 */ /* 0x000fe20000000000 */
[----:B------:R-:W-:Y:S01]  /*5e50*/  @!P4 FMUL R29, R29, 0.5 ;  /* 0x3f0000001d1dc820 */ /* 0x000fe20000400000 */
[----:B------:R-:W1:Y:S01]  /*5e60*/  MUFU.EX2 R134, R134 ;  /* 0x0000008600867308 */ /* 0x000e620000000800 */
[----:B---3--:R-:W-:Y:S01]  /*5e70*/  @!P1 FMUL R129, R129, R129 ;  /* 0x0000008181819220 */ /* 0x008fe20000400000 */
[----:B------:R-:W-:Y:S01]  /*5e80*/  FSETP.GEU.AND P1, PT, R137, -126, PT ;  /* 0xc2fc00008900780b */ /* 0x000fe20003f2e000 */
[----:B------:R-:W-:Y:S01]  /*5e90*/  FADD R85, R4, R41 ;  /* 0x0000002904557221 */ /* 0x000fe20000000000 */
[----:B------:R-:W-:Y:S01]  /*5ea0*/  FADD R4, R11, R74 ;  /* 0x0000004a0b047221 */ /* 0x000fe20000000000 */
[----:B------:R-:W-:Y:S01]  /*5eb0*/  FADD R49, R19, R106 ;  /* 0x0000006a13317221 */ /* 0x000fe20000000000 */
[----:B------:R-:W-:Y:S01]  /*5ec0*/  FADD R41, R15, R90 ;  /* 0x0000005a0f297221 */ /* 0x000fe20000000000 */
[----:B------:R-:W-:Y:S01]  /*5ed0*/  @!P6 FMUL R167, R167, 0.5 ;  /* 0x3f000000a7a7e820 */ /* 0x000fe20000400000 */
[----:B------:R3:W4:Y:S01]  /*5ee0*/  MUFU.EX2 R132, R29 ;  /* 0x0000001d00847308 */ /* 0x0007220000000800 */
[----:B--2---:R-:W-:Y:S01]  /*5ef0*/  @!P2 FMUL R125, R125, R125 ;  /* 0x0000007d7d7da220 */ /* 0x004fe20000400000 */
[----:B------:R-:W-:Y:S01]  /*5f00*/  FSETP.GEU.AND P2, PT, R133, -126, PT ;  /* 0xc2fc00008500780b */ /* 0x000fe20003f4e000 */
[----:B------:R-:W-:Y:S01]  /*5f10*/  FADD R76, R23, R122 ;  /* 0x0000007a174c7221 */ /* 0x000fe20000000000 */
[----:B------:R-:W-:Y:S01]  /*5f20*/  FADD R89, R4, R49 ;  /* 0x0000003104597221 */ /* 0x000fe20000000000 */
[----:B------:R-:W-:Y:S01]  /*5f30*/  FADD R4, R79, R78 ;  /* 0x0000004e4f047221 */ /* 0x000fe20000000000 */
[----:B------:R-:W-:Y:S01]  /*5f40*/  FADD R49, R46, R99 ;  /* 0x000000632e317221 */ /* 0x000fe20000000000 */
[----:B------:R-:W-:Y:S01]  /*5f50*/  @!P1 FMUL R137, R137, 0.5 ;  /* 0x3f00000089899820 */ /* 0x000fe20000400000 */
[----:B------:R-:W2:Y:S01]  /*5f60*/  MUFU.EX2 R167, R167 ;  /* 0x000000a700a77308 */ /* 0x000ea20000000800 */
[----:B-1----:R-:W-:Y:S01]  /*5f70*/  @!P5 FMUL R134, R134, R134 ;  /* 0x000000868686d220 */ /* 0x002fe20000400000 */
[----:B------:R-:W-:Y:S01]  /*5f80*/  FSETP.GEU.AND P5, PT, R138, -126, PT ;  /* 0xc2fc00008a00780b */ /* 0x000fe20003fae000 */
[----:B---3--:R-:W-:Y:S01]  /*5f90*/  FADD R29, R13, R82 ;  /* 0x000000520d1d7221 */ /* 0x008fe20000000000 */
[----:B------:R-:W-:Y:S01]  /*5fa0*/  FADD R164, R41, R76 ;  /* 0x0000004c29a47221 */ /* 0x000fe20000000000 */
[----:B------:R-:W-:Y:S01]  /*5fb0*/  FADD R41, R43, R110 ;  /* 0x0000006e2b297221 */ /* 0x000fe20000000000 */
[----:B------:R-:W-:Y:S01]  /*5fc0*/  FADD R76, R59, R6 ;  /* 0x000000063b4c7221 */ /* 0x000fe20000000000 */
[----:B------:R-:W-:Y:S01]  /*5fd0*/  @!P2 FMUL R133, R133, 0.5 ;  /* 0x3f0000008585a820 */ /* 0x000fe20000400000 */
[----:B------:R-:W1:Y:S01]  /*5fe0*/  MUFU.EX2 R137, R137 ;  /* 0x0000008900897308 */ /* 0x000e620000000800 */
[----:B----4-:R-:W-:Y:S01]  /*5ff0*/  @!P4 FMUL R132, R132, R132 ;  /* 0x000000848484c220 */ /* 0x010fe20000400000 */
[----:B------:R-:W-:Y:S01]  /*6000*/  FSETP.GEU.AND P4, PT, R136, -126, PT ;  /* 0xc2fc00008800780b */ /* 0x000fe20003f8e000 */
[----:B------:R-:W-:Y:S01]  /*6010*/  FADD R156, R29, R64 ;  /* 0x000000401d9c7221 */ /* 0x000fe20000000000 */
[----:B------:R-:W-:Y:S01]  /*6020*/  FADD R29, R20, R47 ;  /* 0x0000002f141d7221 */ /* 0x000fe20000000000 */
[----:B------:R-:W-:Y:S01]  /*6030*/  FADD R64, R50, R107 ;  /* 0x0000006b32407221 */ /* 0x000fe20000000000 */
[----:B------:R-:W-:Y:S01]  /*6040*/  FADD R101, R4, R41 ;  /* 0x0000002904657221 */ /* 0x000fe20000000000 */
[----:B------:R-:W-:Y:S01]  /*6050*/  @!P5 FMUL R138, R138, 0.5 ;  /* 0x3f0000008a8ad820 */ /* 0x000fe20000400000 */
[----:B------:R-:W3:Y:S01]  /*6060*/  MUFU.EX2 R133, R133 ;  /* 0x0000008500857308 */ /* 0x000ee20000000800 */
[----:B--2---:R-:W-:Y:S01]  /*6070*/  @!P6 FMUL R167, R167, R167 ;  /* 0x000000a7a7a7e220 */ /* 0x004fe20000400000 */
[----:B------:R-:W-:Y:S01]  /*6080*/  FADD R158, R29, R64 ;  /* 0x000000401d9e7221 */ /* 0x000fe20000000000 */
[----:B------:R-:W-:Y:S01]  /*6090*/  FSETP.GEU.AND P6, PT, R124, -126, PT ;  /* 0xc2fc00007c00780b */ /* 0x000fe20003fce000 */
[----:B------:R-:W-:Y:S01]  /*60a0*/  FADD R29, R22, R95 ;  /* 0x0000005f161d7221 */ /* 0x000fe20000000000 */
[----:B------:R-:W-:Y:S01]  /*60b0*/  FADD R64, R54, R111 ;  /* 0x0000006f36407221 */ /* 0x000fe20000000000 */
[----:B------:R-:W-:Y:S01]  /*60c0*/  FADD R4, R18, R87 ;  /* 0x0000005712047221 */ /* 0x000fe20000000000 */
        /* <DEDUP_REMOVED lines=8> */
[----:B------:R-:W-:Y:S01]  /*6150*/  FADD R113, R4, R49 ;  /* 0x0000003104717221 */ /* 0x000fe20000000000 */
[----:B------:R-:W1:Y:S01]  /*6160*/  MUFU.EX2 R136, R136 ;  /* 0x0000008800887308 */ /* 0x000e620000000800 */
[----:B---3--:R-:W-:Y:S01]  /*6170*/  @!P2 FMUL R133, R133, R133 ;  /* 0x000000858585a220 */ /* 0x008fe20000400000 */
[----:B------:R-:W-:Y:S01]  /*6180*/  FSETP.GEU.AND P2, PT, R25, -126, PT ;  /* 0xc2fc00001900780b */ /* 0x000fe20003f4e000 */
[----:B------:R-:W-:Y:S01]  /*6190*/  FADD R93, R29, R64 ;  /* 0x000000401d5d7221 */ /* 0x000fe20000000000 */
[----:B------:R-:W-:Y:S01]  /*61a0*/  FADD R29, R26, R55 ;  /* 0x000000371a1d7221 */ /* 0x000fe20000000000 */
[----:B------:R-:W-:Y:S01]  /*61b0*/  FADD R64, R58, R119 ;  /* 0x000000773a407221 */ /* 0x000fe20000000000 */
[----:B------:R-:W-:Y:S01]  /*61c0*/  @!P6 FMUL R124, R124, 0.5 ;  /* 0x3f0000007c7ce820 */ /* 0x000fe20000400000 */
[----:B------:R-:W-:Y:S01]  /*61d0*/  @!P1 FMUL R145, R145, 0.5 ;  /* 0x3f00000091919820 */ /* 0x000fe20000400000 */
[----:B------:R-:W-:Y:S01]  /*61e0*/  FADD R170, R41, R76 ;  /* 0x0000004c29aa7221 */ /* 0x000fe20000000000 */
[----:B--2---:R-:W-:Y:S01]  /*61f0*/  @!P5 FMUL R138, R138, R138 ;  /* 0x0000008a8a8ad220 */ /* 0x004fe20000400000 */
[----:B------:R-:W-:Y:S01]  /*6200*/  FSETP.GEU.AND P5, PT, R3, -126, PT ;  /* 0xc2fc00000300780b */ /* 0x000fe20003fae000 */
[----:B------:R-:W-:Y:S01]  /*6210*/  FADD R166, R29, R64 ;  /* 0x000000401da67221 */ /* 0x000fe20000000000 */
[----:B------:R-:W-:Y:S01]  /*6220*/  FADD R29, R27, R94 ;  /* 0x0000005e1b1d7221 */ /* 0x000fe20000000000 */
[----:B------:R-:W-:Y:S01]  /*6230*/  FADD R64, R62, R115 ;  /* 0x000000733e407221 */ /* 0x000fe20000000000 */
[----:B------:R-:W2:Y:S01]  /*6240*/  MUFU.EX2 R124, R124 ;  /* 0x0000007c007c7308 */ /* 0x000ea20000000800 */
[----:B------:R-:W-:Y:S01]  /*6250*/  @!P2 FMUL R25, R25, 0.5 ;  /* 0x3f0000001919a820 */ /* 0x000fe20000400000 */
[----:B------:R-:W-:Y:S01]  /*6260*/  FADD R4, R24, R161 ;  /* 0x000000a118047221 */ /* 0x000fe20000000000 */
[----:B-1----:R-:W-:Y:S01]  /*6270*/  @!P4 FMUL R136, R136, R136 ;  /* 0x000000888888c220 */ /* 0x002fe20000400000 */
[----:B------:R-:W-:Y:S01]  /*6280*/  FSETP.GEU.AND P4, PT, R33, -126, PT ;  /* 0xc2fc00002100780b */ /* 0x000fe20003f8e000 */
[----:B------:R-:W-:Y:S01]  /*6290*/  FADD R168, R29, R64 ;  /* 0x000000401da87221 */ /* 0x000fe20000000000 */
[----:B------:R-:W-:Y:S01]  /*62a0*/  FADD R41, R56, R169 ;  /* 0x000000a938297221 */ /* 0x000fe20000000000 */
[----:B------:R-:W-:Y:S01]  /*62b0*/  FADD R29, R40, R105 ;  /* 0x00000069281d7221 */ /* 0x000fe20000000000 */
[----:B------:R1:W3:Y:S01]  /*62c0*/  MUFU.EX2 R141, R25 ;  /* 0x00000019008d7308 */ /* 0x0002e20000000800 */
[----:B------:R-:W-:Y:S01]  /*62d0*/  @!P5 FMUL R3, R3, 0.5 ;  /* 0x3f0000000303d820 */ /* 0x000fe20000400000 */
[----:B------:R-:W-:Y:S01]  /*62e0*/  FADD R64, R126, R129 ;  /* 0x000000817e407221 */ /* 0x000fe20000000000 */
[----:B------:R-:W-:Y:S01]  /*62f0*/  FADD R49, R4, R41 ;  /* 0x0000002904317221 */ /* 0x000fe20000000000 */
[----:B------:R-:W-:Y:S01]  /*6300*/  FADD R4, R123, R92 ;  /* 0x0000005c7b047221 */ /* 0x000fe20000000000 */
[----:B------:R-:W-:Y:S01]  /*6310*/  FADD R41, R61, R120 ;  /* 0x000000783d297221 */ /* 0x000fe20000000000 */
[----:B------:R-:W-:Y:S01]  /*6320*/  FADD R144, R29, R64 ;  /* 0x000000401d907221 */ /* 0x000fe20000000000 */
[----:B------:R-:W-:Y:S01]  /*6330*/  FADD R29, R45, R108 ;  /* 0x0000006c2d1d7221 */ /* 0x000fe20000000000 */
[----:B------:R-:W-:Y:S01]  /*6340*/  MUFU.EX2 R145, R145 ;  /* 0x0000009100917308 */ /* 0x000fe20000000800 */
[----:B------:R-:W-:Y:S01]  /*6350*/  @!P4 FMUL R33, R33, 0.5 ;  /* 0x3f0000002121c820 */ /* 0x000fe20000400000 */
[----:B------:R-:W-:Y:S01]  /*6360*/  FADD R76, R153, R134 ;  /* 0x00000086994c7221 */ /* 0x000fe20000000000 */
[----:B-1----:R-:W-:Y:S01]  /*6370*/  FADD R25, R28, R163 ;  /* 0x000000a31c197221 */ /* 0x002fe20000000000 */
[----:B------:R-:W-:Y:S01]  /*6380*/  FADD R64, R60, R117 ;  /* 0x000000753c407221 */ /* 0x000fe20000000000 */
[----:B------:R-:W-:Y:S01]  /*6390*/  FADD R53, R4, R41 ;  /* 0x0000002904357221 */ /* 0x000fe20000000000 */
[----:B------:R-:W-:Y:S01]  /*63a0*/  FADD R146, R29, R76 ;  /* 0x0000004c1d927221 */ /* 0x000fe20000000000 */
[----:B------:R-:W-:Y:S01]  /*63b0*/  FADD R4, R127, R96 ;  /* 0x000000607f047221 */ /* 0x000fe20000000000 */
[----:B------:R1:W4:Y:S01]  /*63c0*/  MUFU.EX2 R140, R33 ;  /* 0x00000021008c7308 */ /* 0x0003220000000800 */
[----:B------:R-:W-:Y:S01]  /*63d0*/  FADD R57, R25, R64 ;  /* 0x0000004019397221 */ /* 0x000fe20000000000 */
[----:B------:R-:W-:Y:S01]  /*63e0*/  FADD R25, R44, R109 ;  /* 0x0000006d2c197221 */ /* 0x000fe20000000000 */
[----:B------:R-:W-:Y:S01]  /*63f0*/  FADD R64, R130, R133 ;  /* 0x0000008582407221 */ /* 0x000fe20000000000 */
[----:B------:R-:W-:Y:S01]  /*6400*/  FADD R29, R135, R112 ;  /* 0x00000070871d7221 */ /* 0x000fe20000000000 */
[----:B------:R-:W-:Y:S01]  /*6410*/  FADD R76, R155, R136 ;  /* 0x000000889b4c7221 */ /* 0x000fe20000000000 */
[----:B------:R-:W-:Y:S01]  /*6420*/  FADD R41, R68, R125 ;  /* 0x0000007d44297221 */ /* 0x000fe20000000000 */
[----:B------:R-:W-:Y:S01]  /*6430*/  FADD R148, R25, R64 ;  /* 0x0000004019947221 */ /* 0x000fe20000000000 */
[----:B------:R-:W5:Y:S01]  /*6440*/  MUFU.EX2 R142, R3 ;  /* 0x00000003008e7308 */ /* 0x000f620000000800 */
[----:B-1----:R-:W-:Y:S01]  /*6450*/  FADD R33, R147, R128 ;  /* 0x0000008093217221 */ /* 0x002fe20000000000 */
[----:B------:R-:W-:Y:S01]  /*6460*/  FADD R150, R29, R76 ;  /* 0x0000004c1d967221 */ /* 0x000fe20000000000 */
        /* <DEDUP_REMOVED lines=8> */
[----:B--2---:R-:W-:Y:S01]  /*64f0*/  @!P6 FMUL R124, R124, R124 ;  /* 0x0000007c7c7ce220 */ /* 0x004fe20000400000 */
[----:B---3--:R-:W-:Y:S01]  /*6500*/  @!P2 FMUL R141, R141, R141 ;  /* 0x0000008d8d8da220 */ /* 0x008fe20000400000 */
[----:B----4-:R-:W-:Y:S01]  /*6510*/  @!P4 FMUL R140, R140, R140 ;  /* 0x0000008c8c8cc220 */ /* 0x010fe20000400000 */
[----:B------:R-:W-:Y:S01]  /*6520*/  @!P1 FMUL R145, R145, R145 ;  /* 0x0000009191919220 */ /* 0x000fe20000400000 */
[----:B------:R-:W-:Y:S01]  /*6530*/  FADD R41, R4, R41 ;  /* 0x0000002904297221 */ /* 0x000fe20000000000 */
[----:B------:R-:W-:Y:S01]  /*6540*/  FADD R152, R29, R76 ;  /* 0x0000004c1d987221 */ /* 0x000fe20000000000 */
[----:B-----5:R-:W-:Y:S01]  /*6550*/  @!P5 FMUL R142, R142, R142 ;  /* 0x0000008e8e8ed220 */ /* 0x020fe20000400000 */
        /* <DEDUP_REMOVED lines=38> */
[----:B------:R-:W-:Y:S01]  /*67c0*/  MOV R3, UR7 ;  /* 0x0000000700037c02 */ /* 0x000fe20008000f00 */
[----:B------:R-:W-:Y:S01]  /*67d0*/  FADD R69, R69, R168 ;  /* 0x000000a845457221 */ /* 0x000fe20000000000 */
[----:B------:R-:W-:Y:S01]  /*67e0*/  FADD R170, R77, R170 ;  /* 0x000000aa4daa7221 */ /* 0x000fe20000000000 */
[----:B------:R-:W-:Y:S01]  /*67f0*/  FADD R4, R53, R4 ;  /* 0x0000000435047221 */ /* 0x000fe20000000000 */
[----:B------:R-:W-:Y:S01]  /*6800*/  FADD R49, R49, R76 ;  /* 0x0000004c31317221 */ /* 0x000fe20000000000 */
[----:B------:R1:W-:Y:S01]  /*6810*/  SYNCS.ARRIVE.TRANS64.A1T0 RZ, [R3+UR5], RZ ;  /* 0x000000ff03ff79a7 */ /* 0x0003e20008100005 */
[----:B------:R-:W-:-:S02]  /*6820*/  F2FP.BF16.F32.PACK_AB R76, R37, R32 ;  /* 0x00000020254c723e */ /* 0x000fc400000010ff */
[----:B------:R-:W-:Y:S01]  /*6830*/  F2FP.BF16.F32.PACK_AB R80, R45, R40 ;  /* 0x000000282d50723e */ /* 0x000fe200000010ff */
[----:B------:R-:W-:Y:S01]  /*6840*/  FADD R4, R49, R4 ;  /* 0x0000000431047221 */ /* 0x000fe20000000000 */
[----:B------:R-:W-:Y:S02]  /*6850*/  F2FP.BF16.F32.PACK_AB R32, R61, R56 ;  /* 0x000000383d20723e */ /* 0x000fe400000010ff */
[----:B------:R-:W-:Y:S01]  /*6860*/  F2FP.BF16.F32.PACK_AB R25, R26, R15 ;  /* 0x0000000f1a19723e */ /* 0x000fe200000010ff */
[----:B-1----:R-:W-:Y:S01]  /*6870*/  FADD R3, R69, R170 ;  /* 0x000000aa45037221 */ /* 0x002fe20000000000 */
[----:B------:R-:W-:Y:S02]  /*6880*/  F2FP.BF16.F32.PACK_AB R57, R58, R23 ;  /* 0x000000173a39723e */ /* 0x000fe400000010ff */
[----:B------:R-:W-:Y:S02]  /*6890*/  F2FP.BF16.F32.PACK_AB R69, R31, R66 ;  /* 0x000000421f45723e */ /* 0x000fe400000010ff */
[----:B------:R-:W-:-:S02]  /*68a0*/  F2FP.BF16.F32.PACK_AB R101, R55, R90 ;  /* 0x0000005a3765723e */ /* 0x000fc400000010ff */
[----:B------:R-:W-:Y:S02]  /*68b0*/  F2FP.BF16.F32.PACK_AB R103, R103, R94 ;  /* 0x0000005e6767723e */ /* 0x000fe400000010ff */
[----:B------:R-:W-:Y:S02]  /*68c0*/  F2FP.BF16.F32.PACK_AB R64, R123, R24 ;  /* 0x000000187b40723e */ /* 0x000fe400000010ff */
[----:B------:R-:W-:Y:S02]  /*68d0*/  F2FP.BF16.F32.PACK_AB R40, R151, R68 ;  /* 0x000000449728723e */ /* 0x000fe400000010ff */
        /* <DEDUP_REMOVED lines=49> */
[----:B------:R-:W-:Y:S01]  /*6bf0*/  F2FP.BF16.F32.PACK_AB R114, R142, R145 ;  /* 0x000000918e72723e */ /* 0x000fe200000010ff */
[----:B------:R-:W-:Y:S06]  /*6c00*/  @!P0 BRA `(.L_x_19) ;  /* 0x0000000000048947 */ /* 0x000fec0003800000 */
[----:B------:R-:W-:Y:S01]  /*6c10*/  BPT.TRAP 0x1 ;  /* 0x000000040000795c */ /* 0x000fe20000300000 */
.L_x_19:
[----:B------:R-:W1:Y:S01]  /*6c20*/  SYNCS.PHASECHK.TRANS64.TRYWAIT P1, [UR37+0x58008], R2 ;  /* 0x05800802ff0075a7 */ /* 0x000e620008020165 */
[----:B------:R-:W-:Y:S01]  /*6c30*/  ULOP3.LUT UR38, UR38, 0x8000000, URZ, 0xfc, !UPT ;  /* 0x0800000026267892 */ /* 0x000fe2000f8efc3f */
[----:B-1----:R-:W-:Y:S11]  /*6c40*/  @!P1 BRA `(.L_x_20) ;  /* 0x000000e0008c9947 */ /* 0x002ff60003800000 */
.L_x_108:
[----:B------:R-:W-:Y:S01]  /*6c50*/  UIADD3 UR6, UR38, 0x1000, URZ ;  /* 0x0000100026067890 */ /* 0x000fe2000fffe03f */
[----:B------:R-:W-:Y:S01]  /*6c60*/  WARPGROUP.ARRIVE ;  /* 0x00000000000079c5 */ /* 0x000fe20000000000 */
[----:B------:R-:W-:Y:S01]  /*6c70*/  UMOV UR7, 0x40000040 ;  /* 0x4000004000077882 */ /* 0x000fe20000000000 */
[----:B------:R-:W-:-:S06]  /*6c80*/  F2FP.BF16.F32.PACK_AB R115, R6, R115 ;  /* 0x000000730673723e */ /* 0x000fcc00000010ff */
[----:B------:R-:W-:Y:S01]  /*6c90*/  HGMMA.64x128x16.F32.BF16 R152, R64, gdesc[UR4].tnspB, RZ, !UPT, gsb0 ;  /* 0x41e0000440987df0 */ /* 0x000fe2000c0018ff */
[----:B------:R-:W-:Y:S01]  /*6ca0*/  UIADD3 UR6, UR38, 0x1080, URZ ;  /* 0x0000108026067890 */ /* 0x000fe2000fffe03f */
[----:B------:R-:W-:Y:S01]  /*6cb0*/  UMOV UR7, 0x40000040 ;  /* 0x4000004000077882 */ /* 0x000fe20000000000 */
[----:B------:R-:W-:Y:S02]  /*6cc0*/  WARPGROUP.DEPBAR.LE gsb0, 0x0 ;  /* 0x00008000000079c5 */ /* 0x000fe40000010000 */
[----:B------:R-:W-:-:S07]  /*6cd0*/  WARPGROUP.ARRIVE ;  /* 0x00000000000079c5 */ /* 0x000fce0000000000 */
[----:B------:R-:W-:Y:S01]  /*6ce0*/  HGMMA.64x128x16.F32.BF16 R152, R76, gdesc[UR4].tnspB, R152, gsb0 ;  /* 0x41e000044c987df0 */ /* 0x000fe20008001898 */
        /* <DEDUP_REMOVED lines=69> */
[----:B------:R-:W-:Y:S03]  /*7140*/  HGMMA.64x128x16.F32.BF16 R152, R112, gdesc[UR4].tnspB, R152, gsb0 ;  /* 0x41e0000470987df0 */ /* 0x000fe60008001898 */
[----:B------:R-:W-:Y:S02]  /*7150*/  WARPGROUP.DEPBAR.LE gsb0, 0x0 ;  /* 0x00008000000079c5 */ /* 0x000fe40000010000 */
[----:B------:R-:W-:Y:S05]  /*7160*/  @!P0 BRA `(.L_x_21) ;  /* 0x0000000000048947 */ /* 0x000fea0003800000 */
[----:B------:R-:W-:Y:S01]  /*7170*/  BPT.TRAP 0x1 ;  /* 0x000000040000795c */ /* 0x000fe20000300000 */
.L_x_21:
[----:B------:R-:W-:Y:S01]  /*7180*/  UISETP.GT.U32.AND UP0, UPT, UR4, 0x1, UPT ;  /* 0x000000010400788c */ /* 0x000fe2000bf04070 */
[----:B-1----:R-:W-:Y:S01]  /*7190*/  MOV R2, RZ ;  /* 0x000000ff00027202 */ /* 0x002fe20000000f00 */
[----:B------:R-:W-:-:S04]  /*71a0*/  UIADD3 UR5, UR37, 0x58028, URZ ;  /* 0x0005802825057890 */ /* 0x000fc8000fffe03f */
[----:B------:R-:W-:Y:S01]  /*71b0*/  PLOP3.LUT P1, PT, PT, PT, UP0, 0x80, 0x0 ;  /* 0x000000000000781c */ /* 0x000fe20003f2f008 */
[----:B------:R-:W-:-:S09]  /*71c0*/  UPRMT UR5, URZ, 0x654, UR5 ;  /* 0x000006543f057896 */ /* 0x000fd20008000005 */
[----:B------:R-:W-:Y:S03]  /*71d0*/  SYNCS.ARRIVE.TRANS64.RED.A1T0 RZ, [UR5], RZ ;  /* 0x000000ffffff79a7 */ /* 0x000fe60008100405 */
[----:B------:R-:W-:Y:S05]  /*71e0*/  @P1 BRA `(.L_x_22) ;  /* 0x0000000000041947 */ /* 0x000fea0003800000 */
[----:B------:R-:W-:Y:S01]  /*71f0*/  BPT.TRAP 0x1 ;  /* 0x000000040000795c */ /* 0x000fe20000300000 */
.L_x_22:
[C---:B------:R-:W-:Y:S01]  /*7200*/  ISETP.GE.AND P2, PT, R5.reuse, 0x201, PT ;  /* 0x000002010500780c */ /* 0x040fe20003f46270 */
[----:B------:R-:W-:Y:S01]  /*7210*/  UMOV UR46, 0x1 ;  /* 0x00000001002e7882 */ /* 0x000fe20000000000 */
[----:B------:R-:W-:Y:S01]  /*7220*/  IADD3 R6, R5, 0xff, RZ ;  /* 0x000000ff05067810 */ /* 0x000fe20007ffe0ff */
[----:B------:R-:W-:Y:S01]  /*7230*/  UMOV UR45, 0x2 ;  /* 0x00000002002d7882 */ /* 0x000fe20000000000 */
[----:B------:R-:W-:Y:S02]  /*7240*/  IADD3 R0, R0, 0x100, RZ ;  /* 0x0000010000007810 */ /* 0x000fe40007ffe0ff */
[----:B------:R-:W-:-:S04]  /*7250*/  SHF.R.S32.HI R7, RZ, 0x1f, R6 ;  /* 0x0000001fff077819 */ /* 0x000fc80000011406 */
[----:B------:R-:W-:-:S04]  /*7260*/  LEA.HI R6, R7, R6, RZ, 0x8 ;  /* 0x0000000607067211 */ /* 0x000fc800078f40ff */
[----:B------:R-:W-:Y:S01]  /*7270*/  LEA.HI.SX32 R6, R6, 0xffffffff, 0x18 ;  /* 0xffffffff06067811 */ /* 0x000fe200078fc2ff */
[----:B------:R-:W-:Y:S06]  /*7280*/  @!P2 BRA `(.L_x_23) ;  /* 0x0000004c0054a947 */ /* 0x000fec0003800000 */
[----:B------:R-:W-:Y:S01]  /*7290*/  MOV R5, R8 ;  /* 0x0000000800057202 */ /* 0x000fe20000000f00 */
[----:B------:R-:W-:Y:S01]  /*72a0*/  UMOV UR45, 0x2 ;  /* 0x00000002002d7882 */ /* 0x000fe20000000000 */
[----:B------:R-:W-:Y:S01]  /*72b0*/  MOV R7, R10 ;  /* 0x0000000a00077202 */ /* 0x000fe20000000f00 */
[----:B------:R-:W-:Y:S01]  /*72c0*/  UMOV UR46, 0x1 ;  /* 0x00000001002e7882 */ /* 0x000fe20000000000 */
[----:B------:R-:W-:Y:S01]  /*72d0*/  MOV R2, RZ ;  /* 0x000000ff00027202 */ /* 0x000fe20000000f00 */
[----:B------:R-:W-:-:S06]  /*72e0*/  ULDC UR5, c[0x0][0x604] ;  /* 0x0001810000057ab9 */ /* 0x000fcc0000000800 */
.L_x_34:
[----:B------:R-:W-:-:S13]  /*72f0*/  PLOP3.LUT P3, PT, PT, PT, UP1, 0x80, 0x0 ;  /* 0x000000000000781c */ /* 0x000fda0003f6f018 */
[----:B------:R-:W-:Y:S05]  /*7300*/  @!P3 BRA `(.L_x_24) ;  /* 0x000000000004b947 */ /* 0x000fea0003800000 */
[----:B------:R-:W-:Y:S01]  /*7310*/  BPT.TRAP 0x1 ;  /* 0x000000040000795c */ /* 0x000fe20000300000 */
.L_x_24:
[----:B------:R-:W-:Y:S01]  /*7320*/  ULEA UR4, UR45, UR37, 0x3 ;  /* 0x000000252d047291 */ /* 0x000fe2000f8e183f */
[----:B------:R-:W-:-:S08]  /*7330*/  SHF.L.U32 R8, R2, 0x1f, RZ ;  /* 0x0000001f02087819 */ /* 0x000fd000000006ff */
[----:B------:R-:W1:Y:S02]  /*7340*/  SYNCS.PHASECHK.TRANS64.TRYWAIT P2, [UR4+0x58000], R8 ;  /* 0x05800008ff0075a7 */ /* 0x000e640008040144 */
[----:B-1----:R-:W-:Y:S05]  /*7350*/  @!P2 BRA `(.L_x_25) ;  /* 0x000000d800e0a947 */ /* 0x002fea0003800000 */
.L_x_109:
[----:B------:R-:W-:Y:S01]  /*7360*/  ULEA UR26, UR45, UR44, 0xc ;  /* 0x0000002c2d1a7291 */ /* 0x000fe2000f8e603f */
[----:B------:R-:W-:Y:S01]  /*7370*/  WARPGROUP.ARRIVE ;  /* 0x00000000000079c5 */ /* 0x000fe20000000000 */
[----:B------:R-:W-:Y:S01]  /*7380*/  UMOV UR27, 0x40000040 ;  /* 0x40000040001b7882 */ /* 0x000fe20000000000 */
[----:B------:R-:W-:Y:S01]  /*7390*/  UMOV UR31, 0x40000040 ;  /* 0x40000040001f7882 */ /* 0x000fe20000000000 */
[----:B------:R-:W-:Y:S02]  /*73a0*/  UIADD3 UR30, UR26, 0x2, URZ ;  /* 0x000000021a1e7890 */ /* 0x000fe4000fffe03f */
[----:B------:R-:W-:Y:S01]  /*73b0*/  UIADD3 UR34, UR26, 0x4, URZ ;  /* 0x000000041a227890 */ /* 0x000fe2000fffe03f */
[----:B------:R-:W-:Y:S02]  /*73c0*/  UMOV UR35, 0x40000040 ;  /* 0x4000004000237882 */ /* 0x000fe40000000000 */
[----:B------:R-:W-:Y:S01]  /*73d0*/  HGMMA.64x256x16.F32.BF16 R24, gdesc[UR24], RZ, !UPT, gsb0 ;  /* 0x03e00000181879f0 */ /* 0x000fe2000c0018ff */
[----:B------:R-:W-:Y:S01]  /*73e0*/  UIADD3 UR42, UR26, 0x6, URZ ;  /* 0x000000061a2a7890 */ /* 0x000fe2000fffe03f */
[----:B------:R-:W-:Y:S01]  /*73f0*/  UMOV UR43, 0x40000040 ;  /* 0x40000040002b7882 */ /* 0x000fe20000000000 */
        /* <DEDUP_REMOVED lines=8> */
[----:B------:R-:W-:-:S04]  /*7480*/  UIADD3 UR4, UR45, 0x1, URZ ;  /* 0x000000012d047890 */ /* 0x000fc8000fffe03f */
[----:B------:R-:W-:-:S04]  /*7490*/  UISETP.NE.AND UP0, UPT, UR4, 0x5, UPT ;  /* 0x000000050400788c */ /* 0x000fc8000bf05270 */
[----:B------:R-:W-:Y:S02]  /*74a0*/  USEL UR6, URZ, 0x1, UP0 ;  /* 0x000000013f067887 */ /* 0x000fe40008000000 */
[----:B------:R-:W-:-:S04]  /*74b0*/  USEL UR4, UR4, URZ, UP0 ;  /* 0x0000003f04047287 */ /* 0x000fc80008000000 */
[----:B------:R-:W-:Y:S01]  /*74c0*/  LOP3.LUT R2, R2, UR6, RZ, 0x3c, !PT ;  /* 0x0000000602027c12 */ /* 0x000fe2000f8e3cff */
        /* <DEDUP_REMOVED lines=28> */
[----:B------:R-:W-:Y:S05]  /*7690*/  @!P3 BRA `(.L_x_26) ;  /* 0x000000000004b947 */ /* 0x000fea0003800000 */
[----:B------:R-:W-:Y:S01]  /*76a0*/  BPT.TRAP 0x1 ;  /* 0x000000040000795c */ /* 0x000fe20000300000 */
.L_x_26:
[----:B-1----:R-:W-:Y:S01]  /*76b0*/  FMNMX R8, R24, R5, !PT ;  /* 0x0000000518087209 */ /* 0x002fe20007800000 */
[----:B------:R-:W-:-:S03]  /*76c0*/  ULEA UR6, UR4, UR37, 0x3 ;  /* 0x0000002504067291 */ /* 0x000fc6000f8e183f */
[----:B------:R-:W-:-:S04]  /*76d0*/  FMNMX R9, R25, R8, !PT ;  /* 0x0000000819097209 */ /* 0x000fc80007800000 */
        /* <DEDUP_REMOVED lines=61> */
[----:B------:R-:W-:-:S05]  /*7ab0*/  FMNMX R10, R149, R8, !PT ;  /* 0x00000008950a7209 */ /* 0x000fca0007800000 */
[----:B------:R-:W1:Y:S02]  /*7ac0*/  SHFL.BFLY PT, R9, R10, 0x1, 0x1f ;  /* 0x0c201f000a097f89 */ /* 0x000e6400000e0000 */
[----:B-1----:R-:W-:Y:S02]  /*7ad0*/  FMNMX R11, R10, R9, !PT ;  /* 0x000000090a0b7209 */ /* 0x002fe40007800000 */
[----:B------:R-:W-:-:S03]  /*7ae0*/  FMNMX R10, R26, R7, !PT ;  /* 0x000000071a0a7209 */ /* 0x000fc60007800000 */
[----:B------:R-:W1:Y:S02]  /*7af0*/  SHFL.BFLY PT, R8, R11, 0x2, 0x1f ;  /* 0x0c401f000b087f89 */ /* 0x000e6400000e0000 */
[----:B-1----:R-:W-:Y:S02]  /*7b00*/  FMNMX R8, R11, R8, !PT ;  /* 0x000000080b087209 */ /* 0x002fe40007800000 */
[----:B------:R-:W-:Y:S02]  /*7b10*/  FMNMX R11, R27, R10, !PT ;  /* 0x0000000a1b0b7209 */ /* 0x000fe40007800000 */
[----:B------:R-:W-:Y:S02]  /*7b20*/  FSETP.NEU.AND P2, PT, R8, -INF , PT ;  /* 0xff8000000800780b */ /* 0x000fe40003f4d000 */
[----:B------:R-:W-:Y:S02]  /*7b30*/  FMNMX R10, R30, R11, !PT ;  /* 0x0000000b1e0a7209 */ /* 0x000fe40007800000 */
[----:B------:R-:W-:-:S02]  /*7b40*/  FSEL R12, R8, RZ, P2 ;  /* 0x000000ff080c7208 */ /* 0x000fc40001000000 */
[----:B------:R-:W-:-:S03]  /*7b50*/  FMNMX R11, R31, R10, !PT ;  /* 0x0000000a1f0b7209 */ /* 0x000fc60007800000 */
[----:B------:R-:W-:Y:S01]  /*7b60*/  FMUL R9, R12, UR5 ;  /* 0x000000050c097c20 */ /* 0x000fe20008400000 */
[----:B------:R-:W-:Y:S01]  /*7b70*/  FMNMX R10, R34, R11, !PT ;  /* 0x0000000b220a7209 */ /* 0x000fe20007800000 */
[----:B------:R-:W-:Y:S02]  /*7b80*/  FADD R5, -R12, R5 ;  /* 0x000000050c057221 */ /* 0x000fe40000000100 */
[--C-:B------:R-:W-:Y:S01]  /*7b90*/  FFMA R28, R28, UR5, -R9.reuse ;  /* 0x000000051c1c7c23 */ /* 0x100fe20008000809 */
[--C-:B------:R-:W-:Y:S01]  /*7ba0*/  FFMA R24, R24, UR5, -R9.reuse ;  /* 0x0000000518187c23 */ /* 0x100fe20008000809 */
[--C-:B------:R-:W-:Y:S01]  /*7bb0*/  FFMA R25, R25, UR5, -R9.reuse ;  /* 0x0000000519197c23 */ /* 0x100fe20008000809 */
[--C-:B------:R-:W-:Y:S01]  /*7bc0*/  FFMA R226, R29, UR5, -R9.reuse ;  /* 0x000000051de27c23 */ /* 0x100fe20008000809 */
[--C-:B------:R-:W-:Y:S01]  /*7bd0*/  FFMA R29, R32, UR5, -R9.reuse ;  /* 0x00000005201d7c23 */ /* 0x100fe20008000809 */
[----:B------:R-:W-:Y:S01]  /*7be0*/  FSETP.GEU.AND P6, PT, R28, -126, PT ;  /* 0xc2fc00001c00780b */ /* 0x000fe20003fce000 */
        /* <DEDUP_REMOVED lines=9> */
[--C-:B------:R-:W-:Y:S01]  /*7c80*/  FFMA R45, R45, UR5, -R9.reuse ;  /* 0x000000052d2d7c23 */ /* 0x100fe20008000809 */
[--C-:B------:R-:W-:Y:S01]  /*7c90*/  FFMA R22, R52, UR5, -R9.reuse ;  /* 0x0000000534167c23 */ /* 0x100fe20008000809 */
[--C-:B------:R-:W-:Y:S01]  /*7ca0*/  FFMA R49, R49, UR5, -R9.reuse ;  /* 0x0000000531317c23 */ /* 0x100fe20008000809 */
[----:B------:R-:W-:Y:S01]  /*7cb0*/  @!P6 FMUL R28, R28, 0.5 ;  /* 0x3f0000001c1ce820 */ /* 0x000fe20000400000 */
[--C-:B------:R-:W-:Y:S01]  /*7cc0*/  FFMA R53, R53, UR5, -R9.reuse ;  /* 0x0000000535357c23 */ /* 0x100fe20008000809 */
[----:B------:R-:W-:Y:S01]  /*7cd0*/  @!P3 FMUL R24, R24, 0.5 ;  /* 0x3f0000001818b820 */ /* 0x000fe20000400000 */
[--C-:B------:R-:W-:Y:S01]  /*7ce0*/  FFMA R32, R56, UR5, -R9.reuse ;  /* 0x0000000538207c23 */ /* 0x100fe20008000809 */
[----:B------:R-:W-:Y:S01]  /*7cf0*/  @!P2 FMUL R25, R25, 0.5 ;  /* 0x3f0000001919a820 */ /* 0x000fe20000400000 */
[----:B------:R1:W2:Y:S01]  /*7d00*/  MUFU.EX2 R223, R28 ;  /* 0x0000001c00df7308 */ /* 0x0002a20000000800 */
[----:B------:R-:W-:Y:S01]  /*7d10*/  @!P4 FMUL R29, R29, 0.5 ;  /* 0x3f0000001d1dc820 */ /* 0x000fe20000400000 */
[--C-:B------:R-:W-:Y:S01]  /*7d20*/  FFMA R20, R60, UR5, -R9.reuse ;  /* 0x000000053c147c23 */ /* 0x100fe20008000809 */
[----:B------:R-:W-:Y:S01]  /*7d30*/  @!P5 FMUL R226, R226, 0.5 ;  /* 0x3f000000e2e2d820 */ /* 0x000fe20000400000 */
[--C-:B------:R-:W-:Y:S01]  /*7d40*/  FFMA R19, R68, UR5, -R9.reuse ;  /* 0x0000000544137c23 */ /* 0x100fe20008000809 */
[----:B------:R-:W-:Y:S01]  /*7d50*/  FMNMX R11, R35, R10, !PT ;  /* 0x0000000a230b7209 */ /* 0x000fe20007800000 */
[--C-:B------:R-:W-:Y:S01]  /*7d60*/  FFMA R48, R72, UR5, -R9.reuse ;  /* 0x0000000548307c23 */ /* 0x100fe20008000809 */
[--C-:B------:R-:W-:Y:S01]  /*7d70*/  FFMA R60, R69, UR5, -R9.reuse ;  /* 0x00000005453c7c23 */ /* 0x100fe20008000809 */
[----:B------:R3:W4:Y:S01]  /*7d80*/  MUFU.EX2 R217, R24 ;  /* 0x0000001800d97308 */ /* 0x0007220000000800 */
[----:B------:R-:W-:Y:S01]  /*7d90*/  FMNMX R10, R38, R11, !PT ;  /* 0x0000000b260a7209 */ /* 0x000fe20007800000 */
[--C-:B------:R-:W-:Y:S01]  /*7da0*/  FFMA R18, R76, UR5, -R9.reuse ;  /* 0x000000054c127c23 */ /* 0x100fe20008000809 */
[--C-:B------:R-:W-:Y:S01]  /*7db0*/  FFMA R56, R80, UR5, -R9.reuse ;  /* 0x0000000550387c23 */ /* 0x100fe20008000809 */
[--C-:B------:R-:W-:Y:S01]  /*7dc0*/  FFMA R17, R84, UR5, -R9.reuse ;  /* 0x0000000554117c23 */ /* 0x100fe20008000809 */
[----:B------:R-:W-:Y:S01]  /*7dd0*/  FMNMX R11, R39, R10, !PT ;  /* 0x0000000a270b7209 */ /* 0x000fe20007800000 */
[--C-:B------:R-:W-:Y:S01]  /*7de0*/  FFMA R68, R88, UR5, -R9.reuse ;  /* 0x0000000558447c23 */ /* 0x100fe20008000809 */
[--C-:B-1----:R-:W-:Y:S01]  /*7df0*/  FFMA R28, R85, UR5, -R9.reuse ;  /* 0x00000005551c7c23 */ /* 0x102fe20008000809 */
[----:B------:R1:W5:Y:S01]  /*7e00*/  MUFU.EX2 R224, R25 ;  /* 0x0000001900e07308 */ /* 0x0003620000000800 */
[--C-:B---3--:R-:W-:Y:S01]  /*7e10*/  FFMA R24, R36, UR5, -R9.reuse ;  /* 0x0000000524187c23 */ /* 0x108fe20008000809 */
[----:B--2---:R-:W-:Y:S01]  /*7e20*/  @!P6 FMUL R223, R223, R223 ;  /* 0x000000dfdfdfe220 */ /* 0x004fe20000400000 */
[----:B------:R-:W-:Y:S01]  /*7e30*/  FSETP.GEU.AND P6, PT, R37, -126, PT ;  /* 0xc2fc00002500780b */ /* 0x000fe20003fce000 */
[--C-:B------:R-:W-:Y:S01]  /*7e40*/  FFMA R16, R92, UR5, -R9.reuse ;  /* 0x000000055c107c23 */ /* 0x100fe20008000809 */
[----:B------:R-:W-:Y:S01]  /*7e50*/  FMNMX R10, R42, R11, !PT ;  /* 0x0000000b2a0a7209 */ /* 0x000fe20007800000 */
[--C-:B------:R-:W-:Y:S01]  /*7e60*/  FFMA R84, R96, UR5, -R9.reuse ;  /* 0x0000000560547c23 */ /* 0x100fe20008000809 */
[--C-:B------:R-:W-:Y:S01]  /*7e70*/  FFMA R36, R101, UR5, -R9.reuse ;  /* 0x0000000565247c23 */ /* 0x100fe20008000809 */
[----:B------:R-:W2:Y:S01]  /*7e80*/  MUFU.EX2 R29, R29 ;  /* 0x0000001d001d7308 */ /* 0x000ea20000000800 */
[----:B----4-:R-:W-:Y:S01]  /*7e90*/  @!P3 FMUL R217, R217, R217 ;  /* 0x000000d9d9d9b220 */ /* 0x010fe20000400000 */
[----:B------:R-:W-:Y:S01]  /*7ea0*/  FSETP.GEU.AND P3, PT, R33, -126, PT ;  /* 0xc2fc00002100780b */ /* 0x000fe20003f6e000 */
[--C-:B-1----:R-:W-:Y:S01]  /*7eb0*/  FFMA R25, R40, UR5, -R9.reuse ;  /* 0x0000000528197c23 */ /* 0x102fe20008000809 */
[--C-:B------:R-:W-:Y:S01]  /*7ec0*/  FFMA R40, R64, UR5, -R9.reuse ;  /* 0x0000000540287c23 */ /* 0x100fe20008000809 */
[----:B------:R-:W-:Y:S01]  /*7ed0*/  FMNMX R11, R43, R10, !PT ;  /* 0x0000000a2b0b7209 */ /* 0x000fe20007800000 */
[--C-:B------:R-:W-:Y:S01]  /*7ee0*/  FFMA R15, R100, UR5, -R9.reuse ;  /* 0x00000005640f7c23 */ /* 0x100fe20008000809 */
[--C-:B------:R-:W-:Y:S01]  /*7ef0*/  FFMA R92, R104, UR5, -R9.reuse ;  /* 0x00000005685c7c23 */ /* 0x100fe20008000809 */
[----:B------:R-:W1:Y:S01]  /*7f00*/  MUFU.EX2 R226, R226 ;  /* 0x000000e200e27308 */ /* 0x000e620000000800 */
[----:B-----5:R-:W-:Y:S01]  /*7f10*/  @!P2 FMUL R224, R224, R224 ;  /* 0x000000e0e0e0a220 */ /* 0x020fe20000400000 */
[----:B------:R-:W-:Y:S01]  /*7f20*/  FSETP.GEU.AND P2, PT, R24, -126, PT ;  /* 0xc2fc00001800780b */ /* 0x000fe20003f4e000 */
[----:B------:R-:W-:Y:S01]  /*7f30*/  @!P6 FMUL R37, R37, 0.5 ;  /* 0x3f0000002525e820 */ /* 0x000fe20000400000 */
[----:B------:R-:W-:Y:S01]  /*7f40*/  FMNMX R10, R46, R11, !PT ;  /* 0x0000000b2e0a7209 */ /* 0x000fe20007800000 */
[--C-:B------:R-:W-:Y:S01]  /*7f50*/  FFMA R14, R108, UR5, -R9.reuse ;  /* 0x000000056c0e7c23 */ /* 0x100fe20008000809 */
[--C-:B------:R-:W-:Y:S01]  /*7f60*/  FFMA R100, R112, UR5, -R9.reuse ;  /* 0x0000000570647c23 */ /* 0x100fe20008000809 */
[----:B------:R-:W-:Y:S01]  /*7f70*/  @!P3 FMUL R33, R33, 0.5 ;  /* 0x3f0000002121b820 */ /* 0x000fe20000400000 */
[----:B------:R3:W4:Y:S01]  /*7f80*/  MUFU.EX2 R221, R37 ;  /* 0x0000002500dd7308 */ /* 0x0007220000000800 */
[----:B--2---:R-:W-:Y:S01]  /*7f90*/  @!P4 FMUL R29, R29, R29 ;  /* 0x0000001d1d1dc220 */ /* 0x004fe20000400000 */
[----:B------:R-:W-:Y:S01]  /*7fa0*/  FSETP.GEU.AND P4, PT, R41, -126, PT ;  /* 0xc2fc00002900780b */ /* 0x000fe20003f8e000 */
[--C-:B------:R-:W-:Y:S01]  /*7fb0*/  FFMA R101, R113, UR5, -R9.reuse ;  /* 0x0000000571657c23 */ /* 0x100fe20008000809 */
[----:B------:R-:W-:Y:S01]  /*7fc0*/  FMNMX R11, R47, R10, !PT ;  /* 0x0000000a2f0b7209 */ /* 0x000fe20007800000 */
[--C-:B------:R-:W-:Y:S01]  /*7fd0*/  FFMA R44, R117, UR5, -R9.reuse ;  /* 0x00000005752c7c23 */ /* 0x100fe20008000809 */
[--C-:B------:R-:W-:Y:S01]  /*7fe0*/  FFMA R13, R116, UR5, -R9.reuse ;  /* 0x00000005740d7c23 */ /* 0x100fe20008000809 */
[----:B------:R-:W-:Y:S01]  /*7ff0*/  @!P2 FMUL R24, R24, 0.5 ;  /* 0x3f0000001818a820 */ /* 0x000fe20000400000 */
[----:B------:R2:W5:Y:S01]  /*8000*/  MUFU.EX2 R222, R33 ;  /* 0x0000002100de7308 */ /* 0x0005620000000800 */
[----:B-1----:R-:W-:Y:S01]  /*8010*/  @!P5 FMUL R226, R226, R226 ;  /* 0x000000e2e2e2d220 */ /* 0x002fe20000400000 */
[----:B------:R-:W-:Y:S01]  /*8020*/  FSETP.GEU.AND P5, PT, R25, -126, PT ;  /* 0xc2fc00001900780b */ /* 0x000fe20003fae000 */
[--C-:B---3--:R-:W-:Y:S01]  /*8030*/  FFMA R37, R77, UR5, -R9.reuse ;  /* 0x000000054d257c23 */ /* 0x108fe20008000809 */
[----:B------:R-:W-:Y:S01]  /*8040*/  FMNMX R10, R50, R11, !PT ;  /* 0x0000000b320a7209 */ /* 0x000fe20007800000 */
[--C-:B------:R-:W-:Y:S01]  /*8050*/  FFMA R52, R121, UR5, -R9.reuse ;  /* 0x0000000579347c23 */ /* 0x100fe20008000809 */
[--C-:B------:R-:W-:Y:S01]  /*8060*/  FFMA R104, R125, UR5, -R9.reuse ;  /* 0x000000057d687c23 */ /* 0x100fe20008000809 */
[----:B------:R-:W-:Y:S01]  /*8070*/  @!P4 FMUL R41, R41, 0.5 ;  /* 0x3f0000002929c820 */ /* 0x000fe20000400000 */
[----:B------:R-:W1:Y:S01]  /*8080*/  MUFU.EX2 R24, R24 ;  /* 0x0000001800187308 */ /* 0x000e620000000800 */
[----:B----4-:R-:W-:Y:S01]  /*8090*/  @!P6 FMUL R221, R221, R221 ;  /* 0x000000dddddde220 */ /* 0x010fe20000400000 */
[----:B------:R-:W-:Y:S01]  /*80a0*/  FSETP.GEU.AND P6, PT, R21, -126, PT ;  /* 0xc2fc00001500780b */ /* 0x000fe20003fce000 */
[--C-:B--2---:R-:W-:Y:S01]  /*80b0*/  FFMA R33, R57, UR5, -R9.reuse ;  /* 0x0000000539217c23 */ /* 0x104fe20008000809 */
[--C-:B------:R-:W-:Y:S01]  /*80c0*/  FFMA R57, R61, UR5, -R9.reuse ;  /* 0x000000053d397c23 */ /* 0x100fe20008000809 */
[----:B------:R-:W-:Y:S01]  /*80d0*/  FMNMX R11, R51, R10, !PT ;  /* 0x0000000a330b7209 */ /* 0x000fe20007800000 */
[--C-:B------:R-:W-:Y:S01]  /*80e0*/  FFMA R61, R93, UR5, -R9.reuse ;  /* 0x000000055d3d7c23 */ /* 0x100fe20008000809 */
[----:B------:R-:W-:Y:S01]  /*80f0*/  @!P5 FMUL R25, R25, 0.5 ;  /* 0x3f0000001919d820 */ /* 0x000fe20000400000 */
[----:B------:R2:W3:Y:S01]  /*8100*/  MUFU.EX2 R220, R41 ;  /* 0x0000002900dc7308 */ /* 0x0004e20000000800 */
[----:B-----5:R-:W-:Y:S01]  /*8110*/  @!P3 FMUL R222, R222, R222 ;  /* 0x000000dededeb220 */ /* 0x020fe20000400000 */
[----:B------:R-:W-:Y:S01]  /*8120*/  FSETP.GEU.AND P3, PT, R23, -126, PT ;  /* 0xc2fc00001700780b */ /* 0x000fe20003f6e000 */
[--C-:B------:R-:W-:Y:S01]  /*8130*/  FFMA R72, R132, UR5, -R9.reuse ;  /* 0x0000000584487c23 */ /* 0x100fe20008000809 */
[----:B------:R-:W-:Y:S01]  /*8140*/  FMNMX R10, R54, R11, !PT ;  /* 0x0000000b360a7209 */ /* 0x000fe20007800000 */
[--C-:B------:R-:W-:Y:S01]  /*8150*/  FFMA R96, R129, UR5, -R9.reuse ;  /* 0x0000000581607c23 */ /* 0x100fe20008000809 */
[--C-:B------:R-:W-:Y:S01]  /*8160*/  FFMA R113, R133, UR5, -R9.reuse ;  /* 0x0000000585717c23 */ /* 0x100fe20008000809 */
[----:B------:R-:W-:Y:S01]  /*8170*/  @!P6 FMUL R21, R21, 0.5 ;  /* 0x3f0000001515e820 */ /* 0x000fe20000400000 */
[----:B------:R-:W4:Y:S01]  /*8180*/  MUFU.EX2 R25, R25 ;  /* 0x0000001900197308 */ /* 0x000f220000000800 */
[----:B-1----:R-:W-:Y:S01]  /*8190*/  @!P2 FMUL R24, R24, R24 ;  /* 0x000000181818a220 */ /* 0x002fe20000400000 */
[----:B------:R-:W-:Y:S01]  /*81a0*/  FSETP.GEU.AND P2, PT, R45, -126, PT ;  /* 0xc2fc00002d00780b */ /* 0x000fe20003f4e000 */
[--C-:B--2---:R-:W-:Y:S01]  /*81b0*/  FFMA R41, R65, UR5, -R9.reuse ;  /* 0x0000000541297c23 */ /* 0x104fe20008000809 */
[----:B------:R-:W-:Y:S01]  /*81c0*/  FMNMX R11, R55, R10, !PT ;  /* 0x0000000a370b7209 */ /* 0x000fe20007800000 */
[--C-:B------:R-:W-:Y:S01]  /*81d0*/  FFMA R88, R137, UR5, -R9.reuse ;  /* 0x0000000589587c23 */ /* 0x100fe20008000809 */
[--C-:B------:R-:W-:Y:S01]  /*81e0*/  FFMA R117, R136, UR5, -R9.reuse ;  /* 0x0000000588757c23 */ /* 0x100fe20008000809 */
[----:B------:R-:W-:Y:S01]  /*81f0*/  @!P3 FMUL R23, R23, 0.5 ;  /* 0x3f0000001717b820 */ /* 0x000fe20000400000 */
[----:B------:R-:W1:Y:S01]  /*8200*/  MUFU.EX2 R21, R21 ;  /* 0x0000001500157308 */ /* 0x000e620000000800 */
[----:B---3--:R-:W-:Y:S01]  /*8210*/  @!P4 FMUL R220, R220, R220 ;  /* 0x000000dcdcdcc220 */ /* 0x008fe20000400000 */
[----:B------:R-:W-:Y:S01]  /*8220*/  FSETP.GEU.AND P4, PT, R22, -126, PT ;  /* 0xc2fc00001600780b */ /* 0x000fe20003f8e000 */
[--C-:B------:R-:W-:Y:S01]  /*8230*/  FFMA R108, R141, UR5, -R9.reuse ;  /* 0x000000058d6c7c23 */ /* 0x100fe20008000809 */
[----:B------:R-:W-:Y:S01]  /*8240*/  FMNMX R10, R58, R11, !PT ;  /* 0x0000000b3a0a7209 */ /* 0x000fe20007800000 */
[--C-:B------:R-:W-:Y:S01]  /*8250*/  FFMA R121, R140, UR5, -R9.reuse ;  /* 0x000000058c797c23 */ /* 0x100fe20008000809 */
[--C-:B------:R-:W-:Y:S01]  /*8260*/  FFMA R125, R144, UR5, -R9.reuse ;  /* 0x00000005907d7c23 */ /* 0x100fe20008000809 */
[----:B------:R-:W-:Y:S01]  /*8270*/  @!P2 FMUL R45, R45, 0.5 ;  /* 0x3f0000002d2da820 */ /* 0x000fe20000400000 */
[----:B------:R-:W2:Y:S01]  /*8280*/  MUFU.EX2 R23, R23 ;  /* 0x0000001700177308 */ /* 0x000ea20000000800 */
[----:B----4-:R-:W-:Y:S01]  /*8290*/  @!P5 FMUL R25, R25, R25 ;  /* 0x000000191919d220 */ /* 0x010fe20000400000 */
[----:B------:R-:W-:Y:S01]  /*82a0*/  FSETP.GEU.AND P5, PT, R49, -126, PT ;  /* 0xc2fc00003100780b */ /* 0x000fe20003fae000 */
[--C-:B------:R-:W-:Y:S01]  /*82b0*/  FFMA R112, R145, UR5, -R9.reuse ;  /* 0x0000000591707c23 */ /* 0x100fe20008000809 */
[----:B------:R-:W-:Y:S01]  /*82c0*/  FMNMX R11, R59, R10, !PT ;  /* 0x0000000a3b0b7209 */ /* 0x000fe20007800000 */
[----:B------:R-:W-:-:S02]  /*82d0*/  FFMA R116, R148, UR5, -R9 ;  /* 0x0000000594747c23 */ /* 0x000fc40008000809 */
[----:B------:R-:W-:Y:S01]  /*82e0*/  @!P4 FMUL R22, R22, 0.5 ;  /* 0x3f0000001616c820 */ /* 0x000fe20000400000 */
[----:B------:R3:W4:Y:S01]  /*82f0*/  MUFU.EX2 R218, R45 ;  /* 0x0000002d00da7308 */ /* 0x0007220000000800 */
[----:B-1----:R-:W-:Y:S01]  /*8300*/  @!P6 FMUL R21, R21, R21 ;  /* 0x000000151515e220 */ /* 0x002fe20000400000 */
[----:B------:R-:W-:Y:S02]  /*8310*/  FSETP.GEU.AND P6, PT, R33, -126, PT ;  /* 0xc2fc00002100780b */ /* 0x000fe40003fce000 */
[----:B------:R-:W-:-:S03]  /*8320*/  FMNMX R10, R62, R11, !PT ;  /* 0x0000000b3e0a7209 */ /* 0x000fc60007800000 */
[----:B------:R-:W-:Y:S01]  /*8330*/  @!P5 FMUL R49, R49, 0.5 ;  /* 0x3f0000003131d820 */ /* 0x000fe20000400000 */
[----:B------:R-:W1:Y:S01]  /*8340*/  MUFU.EX2 R22, R22 ;  /* 0x0000001600167308 */ /* 0x000e620000000800 */
[----:B--2---:R-:W-:Y:S01]  /*8350*/  @!P3 FMUL R23, R23, R23 ;  /* 0x000000171717b220 */ /* 0x004fe20000400000 */
[----:B------:R-:W-:Y:S01]  /*8360*/  FSETP.GEU.AND P3, PT, R53, -126, PT ;  /* 0xc2fc00003500780b */ /* 0x000fe20003f6e000 */
[----:B---3--:R-:W-:Y:S01]  /*8370*/  FFMA R45, R81, UR5, -R9 ;  /* 0x00000005512d7c23 */ /* 0x008fe20008000809 */
[----:B------:R-:W-:-:S03]  /*8380*/  FMNMX R11, R63, R10, !PT ;  /* 0x0000000a3f0b7209 */ /* 0x000fc60007800000 */
[----:B------:R-:W-:Y:S01]  /*8390*/  @!P6 FMUL R33, R33, 0.5 ;  /* 0x3f0000002121e820 */ /* 0x000fe20000400000 */
[----:B------:R2:W3:Y:S01]  /*83a0*/  MUFU.EX2 R216, R49 ;  /* 0x0000003100d87308 */ /* 0x0004e20000000800 */
[----:B----4-:R-:W-:Y:S01]  /*83b0*/  @!P2 FMUL R218, R218, R218 ;  /* 0x000000dadadaa220 */ /* 0x010fe20000400000 */
[----:B------:R-:W-:Y:S02]  /*83c0*/  FSETP.GEU.AND P2, PT, R32, -126, PT ;  /* 0xc2fc00002000780b */ /* 0x000fe40003f4e000 */
[----:B------:R-:W-:-:S03]  /*83d0*/  FMNMX R10, R66, R11, !PT ;  /* 0x0000000b420a7209 */ /* 0x000fc60007800000 */
        /* <DEDUP_REMOVED lines=9> */
[----:B------:R1:W2:Y:S01]  /*8470*/  MUFU.EX2 R219, R53 ;  /* 0x0000003500db7308 */ /* 0x0002a20000000800 */
[----:B---3--:R-:W-:Y:S01]  /*8480*/  @!P5 FMUL R216, R216, R216 ;  /* 0x000000d8d8d8d220 */ /* 0x008fe20000400000 */
[----:B------:R-:W-:Y:S01]  /*8490*/  FSETP.GEU.AND P5, PT, R20, -126, PT ;  /* 0xc2fc00001400780b */ /* 0x000fe20003fae000 */
[----:B------:R-:W-:Y:S01]  /*84a0*/  FFMA R109, R128, UR5, -R9 ;  /* 0x00000005806d7c23 */ /* 0x000fe20008000809 */
[----:B------:R-:W-:-:S03]  /*84b0*/  FMNMX R10, R70, R11, !PT ;  /* 0x0000000b460a7209 */ /* 0x000fc60007800000 */
[----:B------:R-:W-:Y:S01]  /*84c0*/  @!P4 FMUL R57, R57, 0.5 ;  /* 0x3f0000003939c820 */ /* 0x000fe20000400000 */
[----:B------:R-:W3:Y:S01]  /*84d0*/  MUFU.EX2 R32, R32 ;  /* 0x0000002000207308 */ /* 0x000ee20000000800 */
[----:B----4-:R-:W-:Y:S01]  /*84e0*/  @!P6 FMUL R33, R33, R33 ;  /* 0x000000212121e220 */ /* 0x010fe20000400000 */
[----:B------:R-:W-:Y:S01]  /*84f0*/  FSETP.GEU.AND P6, PT, R19, -126, PT ;  /* 0xc2fc00001300780b */ /* 0x000fe20003fce000 */
[--C-:B-1----:R-:W-:Y:S01]  /*8500*/  FFMA R53, R89, UR5, -R9.reuse ;  /* 0x0000000559357c23 */ /* 0x102fe20008000809 */
[----:B------:R-:W-:Y:S01]  /*8510*/  FMNMX R11, R71, R10, !PT ;  /* 0x0000000a470b7209 */ /* 0x000fe20007800000 */
[--C-:B------:R-:W-:Y:S01]  /*8520*/  FFMA R89, R105, UR5, -R9.reuse ;  /* 0x0000000569597c23 */ /* 0x100fe20008000809 */
[----:B------:R-:W-:Y:S01]  /*8530*/  FFMA R105, R124, UR5, -R9 ;  /* 0x000000057c697c23 */ /* 0x000fe20008000809 */
[----:B------:R-:W-:Y:S01]  /*8540*/  @!P5 FMUL R20, R20, 0.5 ;  /* 0x3f0000001414d820 */ /* 0x000fe20000400000 */
[----:B------:R-:W1:Y:S01]  /*8550*/  MUFU.EX2 R57, R57 ;  /* 0x0000003900397308 */ /* 0x000e620000000800 */
[----:B--2---:R-:W-:Y:S01]  /*8560*/  @!P3 FMUL R219, R219, R219 ;  /* 0x000000dbdbdbb220 */ /* 0x004fe20000400000 */
[----:B------:R-:W-:-:S02]  /*8570*/  FSETP.GEU.AND P3, PT, R40, -126, PT ;  /* 0xc2fc00002800780b */ /* 0x000fc40003f6e000 */
[----:B------:R-:W-:-:S03]  /*8580*/  FMNMX R10, R74, R11, !PT ;  /* 0x0000000b4a0a7209 */ /* 0x000fc60007800000 */
[----:B------:R-:W-:Y:S01]  /*8590*/  @!P6 FMUL R19, R19, 0.5 ;  /* 0x3f0000001313e820 */ /* 0x000fe20000400000 */
[----:B------:R-:W2:Y:S01]  /*85a0*/  MUFU.EX2 R20, R20 ;  /* 0x0000001400147308 */ /* 0x000ea20000000800 */
[----:B---3--:R-:W-:Y:S01]  /*85b0*/  @!P2 FMUL R32, R32, R32 ;  /* 0x000000202020a220 */ /* 0x008fe20000400000 */
[----:B------:R-:W-:Y:S02]  /*85c0*/  FSETP.GEU.AND P2, PT, R41, -126, PT ;  /* 0xc2fc00002900780b */ /* 0x000fe40003f4e000 */
[----:B------:R-:W-:-:S03]  /*85d0*/  FMNMX R11, R75, R10, !PT ;  /* 0x0000000a4b0b7209 */ /* 0x000fc60007800000 */
[----:B------:R-:W-:Y:S01]  /*85e0*/  @!P3 FMUL R40, R40, 0.5 ;  /* 0x3f0000002828b820 */ /* 0x000fe20000400000 */
[----:B------:R-:W3:Y:S01]  /*85f0*/  MUFU.EX2 R19, R19 ;  /* 0x0000001300137308 */ /* 0x000ee20000000800 */
[----:B-1----:R-:W-:Y:S01]  /*8600*/  @!P4 FMUL R57, R57, R57 ;  /* 0x000000393939c220 */ /* 0x002fe20000400000 */
[----:B------:R-:W-:Y:S02]  /*8610*/  FSETP.GEU.AND P4, PT, R48, -126, PT ;  /* 0xc2fc00003000780b */ /* 0x000fe40003f8e000 */
[----:B------:R-:W-:-:S03]  /*8620*/  FMNMX R10, R78, R11, !PT ;  /* 0x0000000b4e0a7209 */ /* 0x000fc60007800000 */
[----:B------:R-:W-:Y:S01]  /*8630*/  @!P2 FMUL R41, R41, 0.5 ;  /* 0x3f0000002929a820 */ /* 0x000fe20000400000 */
[----:B------:R-:W1:Y:S01]  /*8640*/  MUFU.EX2 R40, R40 ;  /* 0x0000002800287308 */ /* 0x000e620000000800 */
[----:B--2---:R-:W-:Y:S01]  /*8650*/  @!P5 FMUL R20, R20, R20 ;  /* 0x000000141414d220 */ /* 0x004fe20000400000 */
[----:B------:R-:W-:Y:S02]  /*8660*/  FSETP.GEU.AND P5, PT, R60, -126, PT ;  /* 0xc2fc00003c00780b */ /* 0x000fe40003fae000 */
        /* <DEDUP_REMOVED lines=80> */
[----:B------:R-:W-:Y:S01]  /*8b70*/  FMNMX R11, R111, R10, !PT ;  /* 0x0000000a6f0b7209 */ /* 0x000fe20007800000 */
[----:B------:R-:W-:Y:S02]  /*8b80*/  FADD R141, R222, R73 ;  /* 0x00000049de8d7221 */ /* 0x000fe40000000000 */
[----:B------:R-:W-:Y:S01]  /*8b90*/  @!P5 FMUL R15, R15, 0.5 ;  /* 0x3f0000000f0fd820 */ /* 0x000fe20000400000 */
[----:B------:R-:W3:Y:S01]  /*8ba0*/  MUFU.EX2 R36, R36 ;  /* 0x0000002400247308 */ /* 0x000ee20000000800 */
[----:B-1----:R-:W-:Y:S01]  /*8bb0*/  @!P3 FMUL R61, R61, R61 ;  /* 0x0000003d3d3db220 */ /* 0x002fe20000400000 */
[----:B------:R-:W-:-:S02]  /*8bc0*/  FSETP.GEU.AND P3, PT, R92, -126, PT ;  /* 0xc2fc00005c00780b */ /* 0x000fc40003f6e000 */
[----:B------:R-:W-:Y:S01]  /*8bd0*/  FMNMX R10, R114, R11, !PT ;  /* 0x0000000b720a7209 */ /* 0x000fe20007800000 */
[----:B------:R-:W-:Y:S02]  /*8be0*/  FADD R144, R226, R61 ;  /* 0x0000003de2907221 */ /* 0x000fe40000000000 */
[----:B------:R-:W-:Y:S01]  /*8bf0*/  @!P6 FMUL R14, R14, 0.5 ;  /* 0x3f0000000e0ee820 */ /* 0x000fe20000400000 */
[----:B------:R-:W1:Y:S01]  /*8c00*/  MUFU.EX2 R15, R15 ;  /* 0x0000000f000f7308 */ /* 0x000e620000000800 */
[----:B--2---:R-:W-:Y:S01]  /*8c10*/  @!P2 FMUL R84, R84, R84 ;  /* 0x000000545454a220 */ /* 0x004fe20000400000 */
[----:B------:R-:W-:Y:S02]  /*8c20*/  FSETP.GEU.AND P2, PT, R89, -126, PT ;  /* 0xc2fc00005900780b */ /* 0x000fe40003f4e000 */
[----:B------:R-:W-:-:S03]  /*8c30*/  FMNMX R11, R115, R10, !PT ;  /* 0x0000000a730b7209 */ /* 0x000fc60007800000 */
[----:B------:R-:W-:Y:S01]  /*8c40*/  @!P3 FMUL R92, R92, 0.5 ;  /* 0x3f0000005c5cb820 */ /* 0x000fe20000400000 */
[----:B------:R-:W-:Y:S01]  /*8c50*/  FMNMX R10, R118, R11, !PT ;  /* 0x0000000b760a7209 */ /* 0x000fe20007800000 */
[----:B---3--:R-:W-:Y:S01]  /*8c60*/  @!P4 FMUL R36, R36, R36 ;  /* 0x000000242424c220 */ /* 0x008fe20000400000 */
[----:B------:R-:W-:Y:S01]  /*8c70*/  FSETP.GEU.AND P4, PT, R100, -126, PT ;  /* 0xc2fc00006400780b */ /* 0x000fe20003f8e000 */
[----:B------:R-:W2:Y:S01]  /*8c80*/  MUFU.EX2 R14, R14 ;  /* 0x0000000e000e7308 */ /* 0x000ea20000000800 */
[----:B------:R-:W-:-:S03]  /*8c90*/  FMNMX R11, R119, R10, !PT ;  /* 0x0000000a770b7209 */ /* 0x000fc60007800000 */
[----:B------:R-:W-:Y:S01]  /*8ca0*/  @!P2 FMUL R89, R89, 0.5 ;  /* 0x3f0000005959a820 */ /* 0x000fe20000400000 */
[----:B------:R-:W-:Y:S01]  /*8cb0*/  FMNMX R10, R122, R11, !PT ;  /* 0x0000000b7a0a7209 */ /* 0x000fe20007800000 */
[----:B-1----:R-:W-:Y:S01]  /*8cc0*/  @!P5 FMUL R15, R15, R15 ;  /* 0x0000000f0f0fd220 */ /* 0x002fe20000400000 */
[----:B------:R-:W-:Y:S01]  /*8cd0*/  FSETP.GEU.AND P5, PT, R97, -126, PT ;  /* 0xc2fc00006100780b */ /* 0x000fe20003fae000 */
[----:B------:R-:W1:Y:S01]  /*8ce0*/  MUFU.EX2 R92, R92 ;  /* 0x0000005c005c7308 */ /* 0x000e620000000800 */
[----:B------:R-:W-:-:S03]  /*8cf0*/  FMNMX R11, R123, R10, !PT ;  /* 0x0000000a7b0b7209 */ /* 0x000fc60007800000 */
[----:B------:R-:W-:Y:S01]  /*8d00*/  @!P4 FMUL R100, R100, 0.5 ;  /* 0x3f0000006464c820 */ /* 0x000fe20000400000 */
[----:B------:R-:W-:-:S03]  /*8d10*/  FMNMX R10, R126, R11, !PT ;  /* 0x0000000b7e0a7209 */ /* 0x000fc60007800000 */
[----:B------:R-:W3:Y:S01]  /*8d20*/  MUFU.EX2 R89, R89 ;  /* 0x0000005900597308 */ /* 0x000ee20000000800 */
[----:B--2---:R-:W-:Y:S01]  /*8d30*/  @!P6 FMUL R14, R14, R14 ;  /* 0x0000000e0e0ee220 */ /* 0x004fe20000400000 */
[----:B------:R-:W-:Y:S02]  /*8d40*/  FSETP.GEU.AND P6, PT, R44, -126, PT ;  /* 0xc2fc00002c00780b */ /* 0x000fe40003fce000 */
[----:B------:R-:W-:Y:S01]  /*8d50*/  FMNMX R11, R127, R10, !PT ;  /* 0x0000000a7f0b7209 */ /* 0x000fe20007800000 */
[----:B------:R-:W-:-:S03]  /*8d60*/  @!P5 FMUL R97, R97, 0.5 ;  /* 0x3f0000006161d820 */ /* 0x000fc60000400000 */
[----:B------:R-:W2:Y:S01]  /*8d70*/  MUFU.EX2 R100, R100 ;  /* 0x0000006400647308 */ /* 0x000ea20000000800 */
[----:B-1----:R-:W-:Y:S01]  /*8d80*/  @!P3 FMUL R92, R92, R92 ;  /* 0x0000005c5c5cb220 */ /* 0x002fe20000400000 */
[----:B------:R-:W-:Y:S02]  /*8d90*/  FSETP.GEU.AND P3, PT, R101, -126, PT ;  /* 0xc2fc00006500780b */ /* 0x000fe40003f6e000 */
[----:B------:R-:W-:-:S03]  /*8da0*/  FMNMX R10, R130, R11, !PT ;  /* 0x0000000b820a7209 */ /* 0x000fc60007800000 */
[----:B------:R-:W-:Y:S01]  /*8db0*/  @!P6 FMUL R44, R44, 0.5 ;  /* 0x3f0000002c2ce820 */ /* 0x000fe20000400000 */
[----:B------:R-:W1:Y:S01]  /*8dc0*/  MUFU.EX2 R97, R97 ;  /* 0x0000006100617308 */ /* 0x000e620000000800 */
[----:B---3--:R-:W-:Y:S01]  /*8dd0*/  @!P2 FMUL R89, R89, R89 ;  /* 0x000000595959a220 */ /* 0x008fe20000400000 */
[----:B------:R-:W-:Y:S02]  /*8de0*/  FSETP.GEU.AND P2, PT, R13, -126, PT ;  /* 0xc2fc00000d00780b */ /* 0x000fe40003f4e000 */
[----:B------:R-:W-:Y:S01]  /*8df0*/  FMNMX R11, R131, R10, !PT ;  /* 0x0000000a830b7209 */ /* 0x000fe20007800000 */
[----:B------:R-:W-:Y:S02]  /*8e00*/  FADD R136, R220, R89 ;  /* 0x00000059dc887221 */ /* 0x000fe40000000000 */
[----:B------:R-:W-:Y:S01]  /*8e10*/  @!P3 FMUL R101, R101, 0.5 ;  /* 0x3f0000006565b820 */ /* 0x000fe20000400000 */
[----:B------:R-:W-:Y:S01]  /*8e20*/  FMNMX R10, R134, R11, !PT ;  /* 0x0000000b860a7209 */ /* 0x000fe20007800000 */
[----:B--2---:R-:W-:Y:S01]  /*8e30*/  @!P4 FMUL R100, R100, R100 ;  /* 0x000000646464c220 */ /* 0x004fe20000400000 */
[----:B------:R-:W-:Y:S01]  /*8e40*/  FSETP.GEU.AND P4, PT, R52, -126, PT ;  /* 0xc2fc00003400780b */ /* 0x000fe20003f8e000 */
[----:B------:R-:W2:Y:S01]  /*8e50*/  MUFU.EX2 R44, R44 ;  /* 0x0000002c002c7308 */ /* 0x000ea20000000800 */
[----:B------:R-:W-:Y:S01]  /*8e60*/  FMNMX R65, R135, R10, !PT ;  /* 0x0000000a87417209 */ /* 0x000fe20007800000 */
[--C-:B------:R-:W-:Y:S01]  /*8e70*/  FFMA R11, R120, UR5, -R9.reuse ;  /* 0x00000005780b7c23 */ /* 0x100fe20008000809 */
[----:B------:R-:W-:Y:S01]  /*8e80*/  FFMA R9, R149, UR5, -R9 ;  /* 0x0000000595097c23 */ /* 0x000fe20008000809 */
[----:B------:R-:W-:Y:S01]  /*8e90*/  @!P2 FMUL R13, R13, 0.5 ;  /* 0x3f0000000d0da820 */ /* 0x000fe20000400000 */
[----:B------:R-:W-:Y:S01]  /*8ea0*/  FMNMX R10, R138, R65, !PT ;  /* 0x000000418a0a7209 */ /* 0x000fe20007800000 */
[----:B-1----:R-:W-:Y:S01]  /*8eb0*/  @!P5 FMUL R97, R97, R97 ;  /* 0x000000616161d220 */ /* 0x002fe20000400000 */
[----:B------:R-:W-:Y:S01]  /*8ec0*/  FSETP.GEU.AND P5, PT, R11, -126, PT ;  /* 0xc2fc00000b00780b */ /* 0x000fe20003fae000 */
[----:B------:R-:W1:Y:S01]  /*8ed0*/  MUFU.EX2 R101, R101 ;  /* 0x0000006500657308 */ /* 0x000e620000000800 */
[----:B------:R-:W-:Y:S01]  /*8ee0*/  FMNMX R65, R139, R10, !PT ;  /* 0x0000000a8b417209 */ /* 0x000fe20007800000 */
[----:B------:R-:W-:Y:S01]  /*8ef0*/  FADD R145, R218, R97 ;  /* 0x00000061da917221 */ /* 0x000fe20000000000 */
[----:B------:R-:W-:Y:S01]  /*8f00*/  FADD R140, R21, R100 ;  /* 0x00000064158c7221 */ /* 0x000fe20000000000 */
[----:B------:R-:W-:Y:S01]  /*8f10*/  @!P4 FMUL R52, R52, 0.5 ;  /* 0x3f0000003434c820 */ /* 0x000fe20000400000 */
[----:B------:R-:W-:-:S03]  /*8f20*/  FMNMX R10, R142, R65, !PT ;  /* 0x000000418e0a7209 */ /* 0x000fc60007800000 */
[----:B------:R-:W3:Y:S01]  /*8f30*/  MUFU.EX2 R13, R13 ;  /* 0x0000000d000d7308 */ /* 0x000ee20000000800 */
[----:B------:R-:W-:Y:S01]  /*8f40*/  FMNMX R65, R143, R10, !PT ;  /* 0x0000000a8f417209 */ /* 0x000fe20007800000 */
[----:B--2---:R-:W-:Y:S01]  /*8f50*/  @!P6 FMUL R44, R44, R44 ;  /* 0x0000002c2c2ce220 */ /* 0x004fe20000400000 */
[----:B------:R-:W-:Y:S01]  /*8f60*/  FSETP.GEU.AND P6, PT, R109, -126, PT ;  /* 0xc2fc00006d00780b */ /* 0x000fe20003fce000 */
[----:B------:R-:W-:Y:S01]  /*8f70*/  @!P5 FMUL R11, R11, 0.5 ;  /* 0x3f0000000b0bd820 */ /* 0x000fe20000400000 */
[----:B------:R-:W-:-:S03]  /*8f80*/  FMNMX R10, R146, R65, !PT ;  /* 0x00000041920a7209 */ /* 0x000fc60007800000 */
[----:B------:R-:W2:Y:S01]  /*8f90*/  MUFU.EX2 R52, R52 ;  /* 0x0000003400347308 */ /* 0x000ea20000000800 */
[----:B-1----:R-:W-:Y:S01]  /*8fa0*/  @!P3 FMUL R101, R101, R101 ;  /* 0x000000656565b220 */ /* 0x002fe20000400000 */
[----:B------:R-:W-:Y:S02]  /*8fb0*/  FSETP.GEU.AND P3, PT, R105, -126, PT ;  /* 0xc2fc00006900780b */ /* 0x000fe40003f6e000 */
[----:B------:R-:W-:Y:S02]  /*8fc0*/  FMNMX R65, R147, R10, !PT ;  /* 0x0000000a93417209 */ /* 0x000fe40007800000 */
[----:B------:R-:W-:Y:S02]  /*8fd0*/  F2FP.BF16.F32.PACK_AB R100, R101, R100 ;  /* 0x000000646564723e */ /* 0x000fe400000010ff */
[----:B------:R-:W-:Y:S01]  /*8fe0*/  FMNMX R10, R150, R65, !PT ;  /* 0x00000041960a7209 */ /* 0x000fe20007800000 */
[----:B---3--:R-:W-:Y:S01]  /*8ff0*/  @!P2 FMUL R13, R13, R13 ;  /* 0x0000000d0d0da220 */ /* 0x008fe20000400000 */
[----:B------:R-:W-:Y:S01]  /*9000*/  FSETP.GEU.AND P2, PT, R104, -126, PT ;  /* 0xc2fc00006800780b */ /* 0x000fe20003f4e000 */
[----:B------:R-:W1:Y:S01]  /*9010*/  MUFU.EX2 R11, R11 ;  /* 0x0000000b000b7308 */ /* 0x000e620000000800 */
[----:B------:R-:W-:Y:S01]  /*9020*/  FMNMX R10, R151, R10, !PT ;  /* 0x0000000a970a7209 */ /* 0x000fe20007800000 */
[----:B------:R-:W-:-:S02]  /*9030*/  @!P6 FMUL R109, R109, 0.5 ;  /* 0x3f0000006d6de820 */ /* 0x000fc40000400000 */
[----:B------:R-:W-:Y:S02]  /*9040*/  @!P3 FMUL R105, R105, 0.5 ;  /* 0x3f0000006969b820 */ /* 0x000fe40000400000 */
[----:B------:R-:W3:Y:S01]  /*9050*/  SHFL.BFLY PT, R65, R10, 0x1, 0x1f ;  /* 0x0c201f000a417f89 */ /* 0x000ee200000e0000 */
[----:B--2---:R-:W-:Y:S01]  /*9060*/  @!P4 FMUL R52, R52, R52 ;  /* 0x000000343434c220 */ /* 0x004fe20000400000 */
[----:B------:R-:W-:Y:S01]  /*9070*/  FSETP.GEU.AND P4, PT, R72, -126, PT ;  /* 0xc2fc00004800780b */ /* 0x000fe20003f8e000 */
[----:B------:R-:W2:Y:S03]  /*9080*/  MUFU.EX2 R109, R109 ;  /* 0x0000006d006d7308 */ /* 0x000ea60000000800 */
[----:B------:R-:W-:-:S05]  /*9090*/  @!P2 FMUL R104, R104, 0.5 ;  /* 0x3f0000006868a820 */ /* 0x000fca0000400000 */
[----:B------:R-:W4:Y:S01]  /*90a0*/  MUFU.EX2 R105, R105 ;  /* 0x0000006900697308 */ /* 0x000f220000000800 */
[----:B-1----:R-:W-:Y:S01]  /*90b0*/  @!P5 FMUL R11, R11, R11 ;  /* 0x0000000b0b0bd220 */ /* 0x002fe20000400000 */
[----:B------:R-:W-:Y:S02]  /*90c0*/  FSETP.GEU.AND P5, PT, R96, -126, PT ;  /* 0xc2fc00006000780b */ /* 0x000fe40003fae000 */
[----:B------:R-:W-:-:S04]  /*90d0*/  @!P4 FMUL R72, R72, 0.5 ;  /* 0x3f0000004848c820 */ /* 0x000fc80000400000 */
[----:B------:R-:W1:Y:S01]  /*90e0*/  MUFU.EX2 R104, R104 ;  /* 0x0000006800687308 */ /* 0x000e620000000800 */
[----:B--2---:R-:W-:Y:S01]  /*90f0*/  @!P6 FMUL R109, R109, R109 ;  /* 0x0000006d6d6de220 */ /* 0x004fe20000400000 */
[----:B------:R-:W-:Y:S02]  /*9100*/  FSETP.GEU.AND P6, PT, R88, -126, PT ;  /* 0xc2fc00005800780b */ /* 0x000fe40003fce000 */
[----:B---3--:R-:W-:-:S03]  /*9110*/  FMNMX R10, R10, R65, !PT ;  /* 0x000000410a0a7209 */ /* 0x008fc60007800000 */
[----:B------:R-:W-:Y:S01]  /*9120*/  @!P5 FMUL R96, R96, 0.5 ;  /* 0x3f0000006060d820 */ /* 0x000fe20000400000 */
[----:B------:R-:W2:Y:S01]  /*9130*/  MUFU.EX2 R72, R72 ;  /* 0x0000004800487308 */ /* 0x000ea20000000800 */
[----:B----4-:R-:W-:Y:S01]  /*9140*/  @!P3 FMUL R105, R105, R105 ;  /* 0x000000696969b220 */ /* 0x010fe20000400000 */
[----:B------:R-:W-:Y:S01]  /*9150*/  FSETP.GEU.AND P3, PT, R113, -126, PT ;  /* 0xc2fc00007100780b */ /* 0x000fe20003f6e000 */
[----:B------:R-:W3:Y:S04]  /*9160*/  SHFL.BFLY PT, R65, R10, 0x2, 0x1f ;  /* 0x0c401f000a417f89 */ /* 0x000ee800000e0000 */
[----:B------:R-:W-:Y:S01]  /*9170*/  @!P6 FMUL R88, R88, 0.5 ;  /* 0x3f0000005858e820 */ /* 0x000fe20000400000 */
[----:B------:R-:W4:Y:S01]  /*9180*/  MUFU.EX2 R96, R96 ;  /* 0x0000006000607308 */ /* 0x000f220000000800 */
[----:B-1----:R-:W-:Y:S01]  /*9190*/  @!P2 FMUL R104, R104, R104 ;  /* 0x000000686868a220 */ /* 0x002fe20000400000 */
[----:B------:R-:W-:-:S05]  /*91a0*/  FSETP.GEU.AND P2, PT, R117, -126, PT ;  /* 0xc2fc00007500780b */ /* 0x000fca0003f4e000 */
[----:B------:R-:W-:Y:S01]  /*91b0*/  @!P3 FMUL R113, R113, 0.5 ;  /* 0x3f0000007171b820 */ /* 0x000fe20000400000 */
[----:B------:R-:W1:Y:S01]  /*91c0*/  MUFU.EX2 R88, R88 ;  /* 0x0000005800587308 */ /* 0x000e620000000800 */
[----:B--2---:R-:W-:Y:S01]  /*91d0*/  @!P4 FMUL R72, R72, R72 ;  /* 0x000000484848c220 */ /* 0x004fe20000400000 */
[----:B------:R-:W-:-:S05]  /*91e0*/  FSETP.GEU.AND P4, PT, R108, -126, PT ;  /* 0xc2fc00006c00780b */ /* 0x000fca0003f8e000 */
[----:B------:R-:W-:Y:S01]  /*91f0*/  @!P2 FMUL R117, R117, 0.5 ;  /* 0x3f0000007575a820 */ /* 0x000fe20000400000 */
[----:B------:R-:W2:Y:S01]  /*9200*/  MUFU.EX2 R113, R113 ;  /* 0x0000007100717308 */ /* 0x000ea20000000800 */
[----:B----4-:R-:W-:Y:S01]  /*9210*/  @!P5 FMUL R96, R96, R96 ;  /* 0x000000606060d220 */ /* 0x010fe20000400000 */
[----:B------:R-:W-:Y:S02]  /*9220*/  FSETP.GEU.AND P5, PT, R121, -126, PT ;  /* 0xc2fc00007900780b */ /* 0x000fe40003fae000 */
[----:B---3--:R-:W-:-:S03]  /*9230*/  FMNMX R10, R10, R65, !PT ;  /* 0x000000410a0a7209 */ /* 0x008fc60007800000 */
[----:B------:R-:W-:Y:S01]  /*9240*/  @!P4 FMUL R108, R108, 0.5 ;  /* 0x3f0000006c6cc820 */ /* 0x000fe20000400000 */
[----:B------:R-:W3:Y:S01]  /*9250*/  MUFU.EX2 R117, R117 ;  /* 0x0000007500757308 */ /* 0x000ee20000000800 */
[----:B-1----:R-:W-:Y:S01]  /*9260*/  @!P6 FMUL R88, R88, R88 ;  /* 0x000000585858e220 */ /* 0x002fe20000400000 */
[----:B------:R-:W-:-:S04]  /*9270*/  FSETP.NEU.AND P6, PT, R10, -INF , PT ;  /* 0xff8000000a00780b */ /* 0x000fc80003fcd000 */
[----:B------:R-:W-:Y:S01]  /*9280*/  FSEL R64, R10, RZ, P6 ;  /* 0x000000ff0a407208 */ /* 0x000fe20003000000 */
[----:B------:R-:W-:Y:S01]  /*9290*/  @!P5 FMUL R121, R121, 0.5 ;  /* 0x3f0000007979d820 */ /* 0x000fe20000400000 */
[----:B------:R-:W1:Y:S01]  /*92a0*/  MUFU.EX2 R108, R108 ;  /* 0x0000006c006c7308 */ /* 0x000e620000000800 */
[----:B--2---:R-:W-:Y:S01]  /*92b0*/  @!P3 FMUL R113, R113, R113 ;  /* 0x000000717171b220 */ /* 0x004fe20000400000 */
[----:B------:R-:W-:Y:S01]  /*92c0*/  FSETP.GEU.AND P3, PT, R125, -126, PT ;  /* 0xc2fc00007d00780b */ /* 0x000fe20003f6e000 */
[----:B------:R-:W-:Y:S01]  /*92d0*/  FMUL R65, R64, UR5 ;  /* 0x0000000540417c20 */ /* 0x000fe20008400000 */
[----:B------:R-:W-:Y:S01]  /*92e0*/  FSETP.GEU.AND P6, PT, R116, -126, PT ;  /* 0xc2fc00007400780b */ /* 0x000fe20003fce000 */
[----:B------:R-:W-:Y:S02]  /*92f0*/  FADD R64, -R64, R7 ;  /* 0x0000000740407221 */ /* 0x000fe40000000100 */
[--C-:B------:R-:W-:Y:S01]  /*9300*/  FFMA R26, R26, UR5, -R65.reuse ;  /* 0x000000051a1a7c23 */ /* 0x100fe20008000841 */
[----:B------:R-:W2:Y:S01]  /*9310*/  MUFU.EX2 R121, R121 ;  /* 0x0000007900797308 */ /* 0x000ea20000000800 */
[----:B---3--:R-:W-:Y:S01]  /*9320*/  @!P2 FMUL R117, R117, R117 ;  /* 0x000000757575a220 */ /* 0x008fe20000400000 */
[----:B------:R-:W-:Y:S01]  /*9330*/  FSETP.GEU.AND P2, PT, R112, -126, PT ;  /* 0xc2fc00007000780b */ /* 0x000fe20003f4e000 */
[--C-:B------:R-:W-:Y:S01]  /*9340*/  FFMA R27, R27, UR5, -R65.reuse ;  /* 0x000000051b1b7c23 */ /* 0x100fe20008000841 */
[--C-:B------:R-:W-:Y:S01]  /*9350*/  FFMA R30, R30, UR5, -R65.reuse ;  /* 0x000000051e1e7c23 */ /* 0x100fe20008000841 */
[--C-:B------:R-:W-:Y:S01]  /*9360*/  FFMA R31, R31, UR5, -R65.reuse ;  /* 0x000000051f1f7c23 */ /* 0x100fe20008000841 */
[--C-:B------:R-:W-:Y:S01]  /*9370*/  FFMA R35, R35, UR5, -R65.reuse ;  /* 0x0000000523237c23 */ /* 0x100fe20008000841 */
[----:B------:R-:W-:Y:S01]  /*9380*/  @!P3 FMUL R125, R125, 0.5 ;  /* 0x3f0000007d7db820 */ /* 0x000fe20000400000 */
[--C-:B------:R-:W-:Y:S01]  /*9390*/  FFMA R34, R34, UR5, -R65.reuse ;  /* 0x0000000522227c23 */ /* 0x100fe20008000841 */
[----:B-1----:R-:W-:Y:S01]  /*93a0*/  @!P4 FMUL R108, R108, R108 ;  /* 0x0000006c6c6cc220 */ /* 0x002fe20000400000 */
[----:B------:R-:W-:Y:S01]  /*93b0*/  FSETP.GEU.AND P4, PT, R26, -126, PT ;  /* 0xc2fc00001a00780b */ /* 0x000fe20003f8e000 */
[----:B------:R-:W-:Y:S01]  /*93c0*/  @!P6 FMUL R116, R116, 0.5 ;  /* 0x3f0000007474e820 */ /* 0x000fe20000400000 */
[--C-:B------:R-:W-:Y:S01]  /*93d0*/  FFMA R38, R38, UR5, -R65.reuse ;  /* 0x0000000526267c23 */ /* 0x100fe20008000841 */
[----:B------:R-:W1:Y:S01]  /*93e0*/  MUFU.EX2 R125, R125 ;  /* 0x0000007d007d7308 */ /* 0x000e620000000800 */
[--C-:B------:R-:W-:Y:S01]  /*93f0*/  FFMA R39, R39, UR5, -R65.reuse ;  /* 0x0000000527277c23 */ /* 0x100fe20008000841 */
[----:B------:R-:W-:Y:S01]  /*9400*/  @!P2 FMUL R112, R112, 0.5 ;  /* 0x3f0000007070a820 */ /* 0x000fe20000400000 */
[--C-:B------:R-:W-:Y:S01]  /*9410*/  FFMA R42, R42, UR5, -R65.reuse ;  /* 0x000000052a2a7c23 */ /* 0x100fe20008000841 */
[----:B--2---:R-:W-:Y:S01]  /*9420*/  @!P5 FMUL R121, R121, R121 ;  /* 0x000000797979d220 */ /* 0x004fe20000400000 */
[----:B------:R-:W-:Y:S01]  /*9430*/  FSETP.GEU.AND P5, PT, R9, -126, PT ;  /* 0xc2fc00000900780b */ /* 0x000fe20003fae000 */
[--C-:B------:R-:W-:Y:S01]  /*9440*/  FFMA R46, R46, UR5, -R65.reuse ;  /* 0x000000052e2e7c23 */ /* 0x100fe20008000841 */
[--C-:B------:R-:W-:Y:S01]  /*9450*/  FFMA R43, R43, UR5, -R65.reuse ;  /* 0x000000052b2b7c23 */ /* 0x100fe20008000841 */
[----:B------:R-:W2:Y:S01]  /*9460*/  MUFU.EX2 R112, R112 ;  /* 0x0000007000707308 */ /* 0x000ea20000000800 */
[--C-:B------:R-:W-:Y:S01]  /*9470*/  FFMA R47, R47, UR5, -R65.reuse ;  /* 0x000000052f2f7c23 */ /* 0x100fe20008000841 */
[----:B------:R-:W-:Y:S01]  /*9480*/  @!P4 FMUL R26, R26, 0.5 ;  /* 0x3f0000001a1ac820 */ /* 0x000fe20000400000 */
[--C-:B------:R-:W-:Y:S01]  /*9490*/  FFMA R50, R50, UR5, -R65.reuse ;  /* 0x0000000532327c23 */ /* 0x100fe20008000841 */
[--C-:B------:R-:W-:Y:S01]  /*94a0*/  FFMA R51, R51, UR5, -R65.reuse ;  /* 0x0000000533337c23 */ /* 0x100fe20008000841 */
[--C-:B------:R-:W-:Y:S01]  /*94b0*/  FFMA R59, R59, UR5, -R65.reuse ;  /* 0x000000053b3b7c23 */ /* 0x100fe20008000841 */
[--C-:B------:R-:W-:Y:S01]  /*94c0*/  FFMA R67, R67, UR5, -R65.reuse ;  /* 0x0000000543437c23 */ /* 0x100fe20008000841 */
[--C-:B------:R-:W-:Y:S01]  /*94d0*/  FFMA R69, R90, UR5, -R65.reuse ;  /* 0x000000055a457c23 */ /* 0x100fe20008000841 */
[----:B------:R-:W3:Y:S01]  /*94e0*/  MUFU.EX2 R116, R116 ;  /* 0x0000007400747308 */ /* 0x000ee20000000800 */
[----:B-1----:R-:W-:Y:S01]  /*94f0*/  @!P3 FMUL R125, R125, R125 ;  /* 0x0000007d7d7db220 */ /* 0x002fe20000400000 */
[----:B------:R-:W-:Y:S01]  /*9500*/  FSETP.GEU.AND P3, PT, R27, -126, PT ;  /* 0xc2fc00001b00780b */ /* 0x000fe20003f6e000 */
[----:B------:R-:W-:Y:S01]  /*9510*/  @!P5 FMUL R9, R9, 0.5 ;  /* 0x3f0000000909d820 */ /* 0x000fe20000400000 */
[--C-:B------:R-:W-:Y:S01]  /*9520*/  FFMA R90, R95, UR5, -R65.reuse ;  /* 0x000000055f5a7c23 */ /* 0x100fe20008000841 */
[--C-:B------:R-:W-:Y:S01]  /*9530*/  FFMA R85, R98, UR5, -R65.reuse ;  /* 0x0000000562557c23 */ /* 0x100fe20008000841 */
[--C-:B------:R-:W-:Y:S01]  /*9540*/  FFMA R95, R107, UR5, -R65.reuse ;  /* 0x000000056b5f7c23 */ /* 0x100fe20008000841 */
[--C-:B------:R-:W-:Y:S01]  /*9550*/  FFMA R106, R106, UR5, -R65.reuse ;  /* 0x000000056a6a7c23 */ /* 0x100fe20008000841 */
[----:B------:R-:W1:Y:S01]  /*9560*/  MUFU.EX2 R26, R26 ;  /* 0x0000001a001a7308 */ /* 0x000e620000000800 */
[----:B--2---:R-:W-:Y:S01]  /*9570*/  @!P2 FMUL R112, R112, R112 ;  /* 0x000000707070a220 */ /* 0x004fe20000400000 */
[----:B------:R-:W-:Y:S01]  /*9580*/  FSETP.GEU.AND P2, PT, R30, -126, PT ;  /* 0xc2fc00001e00780b */ /* 0x000fe20003f4e000 */
[--C-:B------:R-:W-:Y:S01]  /*9590*/  FFMA R110, R110, UR5, -R65.reuse ;  /* 0x000000056e6e7c23 */ /* 0x100fe20008000841 */
[--C-:B------:R-:W-:Y:S01]  /*95a0*/  FFMA R137, R118, UR5, -R65.reuse ;  /* 0x0000000576897c23 */ /* 0x100fe20008000841 */
[--C-:B------:R-:W-:Y:S01]  /*95b0*/  FFMA R132, R115, UR5, -R65.reuse ;  /* 0x0000000573847c23 */ /* 0x100fe20008000841 */
[--C-:B------:R-:W-:Y:S01]  /*95c0*/  FFMA R128, R123, UR5, -R65.reuse ;  /* 0x000000057b807c23 */ /* 0x100fe20008000841 */
[----:B------:R-:W-:Y:S01]  /*95d0*/  @!P3 FMUL R27, R27, 0.5 ;  /* 0x3f0000001b1bb820 */ /* 0x000fe20000400000 */
[----:B------:R-:W2:Y:S01]  /*95e0*/  MUFU.EX2 R9, R9 ;  /* 0x0000000900097308 */ /* 0x000ea20000000800 */
[----:B---3--:R-:W-:Y:S01]  /*95f0*/  @!P6 FMUL R116, R116, R116 ;  /* 0x000000747474e220 */ /* 0x008fe20000400000 */
[----:B------:R-:W-:Y:S01]  /*9600*/  FSETP.GEU.AND P6, PT, R31, -126, PT ;  /* 0xc2fc00001f00780b */ /* 0x000fe20003fce000 */
[--C-:B------:R-:W-:Y:S01]  /*9610*/  FFMA R126, R126, UR5, -R65.reuse ;  /* 0x000000057e7e7c23 */ /* 0x100fe20008000841 */
[--C-:B------:R-:W-:Y:S01]  /*9620*/  FFMA R115, R127, UR5, -R65.reuse ;  /* 0x000000057f737c23 */ /* 0x100fe20008000841 */
[--C-:B------:R-:W-:Y:S01]  /*9630*/  FFMA R7, R146, UR5, -R65.reuse ;  /* 0x0000000592077c23 */ /* 0x100fe20008000841 */
[----:B------:R-:W-:Y:S01]  /*9640*/  FADD R146, R25, R92 ;  /* 0x0000005c19927221 */ /* 0x000fe20000000000 */
[----:B------:R-:W-:Y:S01]  /*9650*/  @!P2 FMUL R30, R30, 0.5 ;  /* 0x3f0000001e1ea820 */ /* 0x000fe20000400000 */
[----:B------:R-:W3:Y:S01]  /*9660*/  MUFU.EX2 R27, R27 ;  /* 0x0000001b001b7308 */ /* 0x000ee20000000800 */
[----:B-1----:R-:W-:Y:S01]  /*9670*/  @!P4 FMUL R26, R26, R26 ;  /* 0x0000001a1a1ac220 */ /* 0x002fe20000400000 */
[----:B------:R-:W-:Y:S01]  /*9680*/  FSETP.GEU.AND P4, PT, R35, -126, PT ;  /* 0xc2fc00002300780b */ /* 0x000fe20003f8e000 */
[--C-:B------:R-:W-:Y:S01]  /*9690*/  FFMA R118, R134, UR5, -R65.reuse ;  /* 0x0000000586767c23 */ /* 0x100fe20008000841 */
[----:B------:R-:W-:Y:S01]  /*96a0*/  FFMA R107, R135, UR5, -R65 ;  /* 0x00000005876b7c23 */ /* 0x000fe20008000841 */
[----:B------:R-:W-:Y:S01]  /*96b0*/  FADD R135, R224, R53 ;  /* 0x00000035e0877221 */ /* 0x000fe20000000000 */
[----:B------:R-:W-:Y:S01]  /*96c0*/  FFMA R98, R150, UR5, -R65 ;  /* 0x0000000596627c23 */ /* 0x000fe20008000841 */
[----:B------:R-:W-:Y:S01]  /*96d0*/  @!P6 FMUL R31, R31, 0.5 ;  /* 0x3f0000001f1fe820 */ /* 0x000fe20000400000 */
[----:B------:R1:W4:Y:S01]  /*96e0*/  MUFU.EX2 R76, R30 ;  /* 0x0000001e004c7308 */ /* 0x0003220000000800 */
[----:B--2---:R-:W-:Y:S01]  /*96f0*/  @!P5 FMUL R9, R9, R9 ;  /* 0x000000090909d220 */ /* 0x004fe20000400000 */
[----:B------:R-:W-:Y:S01]  /*9700*/  FSETP.GEU.AND P5, PT, R34, -126, PT ;  /* 0xc2fc00002200780b */ /* 0x000fe20003fae000 */
[----:B------:R-:W-:Y:S01]  /*9710*/  FADD R127, R49, R88 ;  /* 0x00000058317f7221 */ /* 0x000fe20000000000 */
[----:B------:R-:W-:Y:S01]  /*9720*/  FADD R134, R22, R13 ;  /* 0x0000000d16867221 */ /* 0x000fe20000000000 */
[----:B------:R-:W-:Y:S01]  /*9730*/  FMUL R64, R64, UR5 ;  /* 0x0000000540407c20 */ /* 0x000fe20008400000 */
[----:B------:R-:W-:Y:S01]  /*9740*/  F2FP.BF16.F32.PACK_AB R92, R89, R92 ;  /* 0x0000005c595c723e */ /* 0x000fe200000010ff */
[----:B------:R-:W-:Y:S01]  /*9750*/  @!P4 FMUL R35, R35, 0.5 ;  /* 0x3f0000002323c820 */ /* 0x000fe20000400000 */
[----:B------:R2:W5:Y:S01]  /*9760*/  MUFU.EX2 R133, R31 ;  /* 0x0000001f00857308 */ /* 0x0005620000000800 */
[----:B---3--:R-:W-:Y:S01]  /*9770*/  @!P3 FMUL R27, R27, R27 ;  /* 0x0000001b1b1bb220 */ /* 0x008fe20000400000 */
[----:B------:R-:W-:Y:S01]  /*9780*/  FSETP.GEU.AND P3, PT, R38, -126, PT ;  /* 0xc2fc00002600780b */ /* 0x000fe20003f6e000 */
[----:B-1----:R-:W-:Y:S01]  /*9790*/  FFMA R30, R55, UR5, -R65 ;  /* 0x00000005371e7c23 */ /* 0x002fe20008000841 */
[----:B------:R-:W-:Y:S01]  /*97a0*/  FADD R136, R136, R127 ;  /* 0x0000007f88887221 */ /* 0x000fe20000000000 */
[----:B------:R-:W-:Y:S01]  /*97b0*/  FADD R127, R17, R116 ;  /* 0x00000074117f7221 */ /* 0x000fe20000000000 */
[----:B------:R-:W-:Y:S01]  /*97c0*/  F2FP.BF16.F32.PACK_AB R88, R88, R117 ;  /* 0x000000755858723e */ /* 0x000fe200000010ff */
[----:B------:R-:W-:Y:S01]  /*97d0*/  @!P5 FMUL R34, R34, 0.5 ;  /* 0x3f0000002222d820 */ /* 0x000fe20000400000 */
[----:B------:R1:W3:Y:S01]  /*97e0*/  MUFU.EX2 R77, R35 ;  /* 0x00000023004d7308 */ /* 0x0002e20000000800 */
[----:B----4-:R-:W-:Y:S01]  /*97f0*/  @!P2 FMUL R76, R76, R76 ;  /* 0x0000004c4c4ca220 */ /* 0x010fe20000400000 */
[----:B------:R-:W-:Y:S01]  /*9800*/  FSETP.GEU.AND P2, PT, R39, -126, PT ;  /* 0xc2fc00002700780b */ /* 0x000fe20003f4e000 */
[--C-:B--2---:R-:W-:Y:S01]  /*9810*/  FFMA R31, R74, UR5, -R65.reuse ;  /* 0x000000054a1f7c23 */ /* 0x104fe20008000841 */
[--C-:B------:R-:W-:Y:S01]  /*9820*/  FFMA R74, R87, UR5, -R65.reuse ;  /* 0x00000005574a7c23 */ /* 0x100fe20008000841 */
[--C-:B------:R-:W-:Y:S01]  /*9830*/  FFMA R87, R102, UR5, -R65.reuse ;  /* 0x0000000566577c23 */ /* 0x100fe20008000841 */
[--C-:B------:R-:W-:Y:S01]  /*9840*/  FFMA R102, R111, UR5, -R65.reuse ;  /* 0x000000056f667c23 */ /* 0x100fe20008000841 */
[----:B------:R-:W-:Y:S01]  /*9850*/  @!P3 FMUL R38, R38, 0.5 ;  /* 0x3f0000002626b820 */ /* 0x000fe20000400000 */
[----:B------:R2:W4:Y:S01]  /*9860*/  MUFU.EX2 R120, R34 ;  /* 0x0000002200787308 */ /* 0x0005220000000800 */
[----:B-----5:R-:W-:Y:S01]  /*9870*/  @!P6 FMUL R133, R133, R133 ;  /* 0x000000858585e220 */ /* 0x020fe20000400000 */
[----:B------:R-:W-:Y:S01]  /*9880*/  FSETP.GEU.AND P6, PT, R42, -126, PT ;  /* 0xc2fc00002a00780b */ /* 0x000fe20003fce000 */
[--C-:B-1----:R-:W-:Y:S01]  /*9890*/  FFMA R35, R62, UR5, -R65.reuse ;  /* 0x000000053e237c23 */ /* 0x102fe20008000841 */
[--C-:B------:R-:W-:Y:S01]  /*98a0*/  FFMA R62, R75, UR5, -R65.reuse ;  /* 0x000000054b3e7c23 */ /* 0x100fe20008000841 */
[--C-:B------:R-:W-:Y:S01]  /*98b0*/  FFMA R75, R83, UR5, -R65.reuse ;  /* 0x00000005534b7c23 */ /* 0x100fe20008000841 */
[--C-:B------:R-:W-:Y:S01]  /*98c0*/  FFMA R111, R130, UR5, -R65.reuse ;  /* 0x00000005826f7c23 */ /* 0x100fe20008000841 */
[----:B------:R-:W-:Y:S01]  /*98d0*/  @!P2 FMUL R39, R39, 0.5 ;  /* 0x3f0000002727a820 */ /* 0x000fe20000400000 */
[----:B------:R1:W5:Y:S01]  /*98e0*/  MUFU.EX2 R80, R38 ;  /* 0x0000002600507308 */ /* 0x0003620000000800 */
[----:B---3--:R-:W-:Y:S01]  /*98f0*/  @!P4 FMUL R77, R77, R77 ;  /* 0x0000004d4d4dc220 */ /* 0x008fe20000400000 */
[----:B------:R-:W-:Y:S01]  /*9900*/  FSETP.GEU.AND P4, PT, R46, -126, PT ;  /* 0xc2fc00002e00780b */ /* 0x000fe20003f8e000 */
[--C-:B--2---:R-:W-:Y:S01]  /*9910*/  FFMA R34, R58, UR5, -R65.reuse ;  /* 0x000000053a227c23 */ /* 0x104fe20008000841 */
[--C-:B------:R-:W-:Y:S01]  /*9920*/  FFMA R58, R71, UR5, -R65.reuse ;  /* 0x00000005473a7c23 */ /* 0x100fe20008000841 */
[--C-:B------:R-:W-:Y:S01]  /*9930*/  FFMA R71, R94, UR5, -R65.reuse ;  /* 0x000000055e477c23 */ /* 0x100fe20008000841 */
[--C-:B------:R-:W-:Y:S01]  /*9940*/  FFMA R94, R99, UR5, -R65.reuse ;  /* 0x00000005635e7c23 */ /* 0x100fe20008000841 */
[----:B------:R-:W-:Y:S01]  /*9950*/  @!P6 FMUL R42, R42, 0.5 ;  /* 0x3f0000002a2ae820 */ /* 0x000fe20000400000 */
[----:B------:R2:W3:Y:S01]  /*9960*/  MUFU.EX2 R93, R39 ;  /* 0x00000027005d7308 */ /* 0x0004e20000000800 */
[----:B----4-:R-:W-:Y:S01]  /*9970*/  @!P5 FMUL R120, R120, R120 ;  /* 0x000000787878d220 */ /* 0x010fe20000400000 */
[----:B------:R-:W-:Y:S01]  /*9980*/  FSETP.GEU.AND P5, PT, R43, -126, PT ;  /* 0xc2fc00002b00780b */ /* 0x000fe20003fae000 */
[--C-:B-1----:R-:W-:Y:S01]  /*9990*/  FFMA R38, R66, UR5, -R65.reuse ;  /* 0x0000000542267c23 */ /* 0x102fe20008000841 */
[--C-:B------:R-:W-:Y:S01]  /*99a0*/  FFMA R66, R103, UR5, -R65.reuse ;  /* 0x0000000567427c23 */ /* 0x100fe20008000841 */
[----:B------:R-:W-:Y:S01]  /*99b0*/  FFMA R99, R139, UR5, -R65 ;  /* 0x000000058b637c23 */ /* 0x000fe20008000841 */
[----:B------:R-:W-:Y:S01]  /*99c0*/  FADD R83, R48, R117 ;  /* 0x0000007530537221 */ /* 0x000fe20000000000 */
[----:B------:R-:W-:Y:S01]  /*99d0*/  @!P4 FMUL R46, R46, 0.5 ;  /* 0x3f0000002e2ec820 */ /* 0x000fe20000400000 */
[----:B------:R-:W1:Y:S01]  /*99e0*/  MUFU.EX2 R81, R42 ;  /* 0x0000002a00517308 */ /* 0x000e620000000800 */
[----:B-----5:R-:W-:Y:S01]  /*99f0*/  @!P3 FMUL R80, R80, R80 ;  /* 0x000000505050b220 */ /* 0x020fe20000400000 */
[----:B------:R-:W-:Y:S01]  /*9a00*/  FSETP.GEU.AND P3, PT, R47, -126, PT ;  /* 0xc2fc00002f00780b */ /* 0x000fe20003f6e000 */
[--C-:B--2---:R-:W-:Y:S01]  /*9a10*/  FFMA R39, R54, UR5, -R65.reuse ;  /* 0x0000000536277c23 */ /* 0x104fe20008000841 */
[----:B------:R-:W-:Y:S01]  /*9a20*/  FFMA R54, R63, UR5, -R65 ;  /* 0x000000053f367c23 */ /* 0x000fe20008000841 */
[----:B------:R-:W-:Y:S01]  /*9a30*/  FADD R146, R146, R83 ;  /* 0x0000005392927221 */ /* 0x000fe20000000000 */
[----:B------:R-:W-:Y:S01]  /*9a40*/  FADD R83, R20, R105 ;  /* 0x0000006914537221 */ /* 0x000fe20000000000 */
[----:B------:R-:W-:Y:S01]  /*9a50*/  @!P5 FMUL R43, R43, 0.5 ;  /* 0x3f0000002b2bd820 */ /* 0x000fe20000400000 */
[----:B------:R-:W2:Y:S01]  /*9a60*/  MUFU.EX2 R46, R46 ;  /* 0x0000002e002e7308 */ /* 0x000ea20000000800 */
[----:B---3--:R-:W-:Y:S01]  /*9a70*/  @!P2 FMUL R93, R93, R93 ;  /* 0x0000005d5d5da220 */ /* 0x008fe20000400000 */
[----:B------:R-:W-:Y:S01]  /*9a80*/  FSETP.GEU.AND P2, PT, R50, -126, PT ;  /* 0xc2fc00003200780b */ /* 0x000fe20003f4e000 */
[----:B------:R-:W-:Y:S01]  /*9a90*/  FADD R139, R23, R14 ;  /* 0x0000000e178b7221 */ /* 0x000fe20000000000 */
[----:B------:R-:W-:Y:S01]  /*9aa0*/  FADD R134, R134, R127 ;  /* 0x0000007f86867221 */ /* 0x000fe20000000000 */
[----:B------:R-:W-:-:S02]  /*9ab0*/  F2FP.BF16.F32.PACK_AB R48, R49, R48 ;  /* 0x000000303130723e */ /* 0x000fc400000010ff */
[----:B------:R-:W-:Y:S01]  /*9ac0*/  @!P3 FMUL R47, R47, 0.5 ;  /* 0x3f0000002f2fb820 */ /* 0x000fe20000400000 */
[----:B------:R3:W4:Y:S01]  /*9ad0*/  MUFU.EX2 R124, R43 ;  /* 0x0000002b007c7308 */ /* 0x0007220000000800 */
[----:B-1----:R-:W-:Y:S01]  /*9ae0*/  @!P6 FMUL R81, R81, R81 ;  /* 0x000000515151e220 */ /* 0x002fe20000400000 */
[----:B------:R-:W-:-:S05]  /*9af0*/  FSETP.GEU.AND P6, PT, R51, -126, PT ;  /* 0xc2fc00003300780b */ /* 0x000fca0003fce000 */
[----:B------:R-:W-:Y:S01]  /*9b00*/  @!P2 FMUL R50, R50, 0.5 ;  /* 0x3f0000003232a820 */ /* 0x000fe20000400000 */
[----:B------:R-:W1:Y:S01]  /*9b10*/  MUFU.EX2 R47, R47 ;  /* 0x0000002f002f7308 */ /* 0x000e620000000800 */
[----:B--2---:R-:W-:Y:S01]  /*9b20*/  @!P4 FMUL R46, R46, R46 ;  /* 0x0000002e2e2ec220 */ /* 0x004fe20000400000 */
[----:B------:R-:W-:Y:S01]  /*9b30*/  FSETP.GEU.AND P4, PT, R30, -126, PT ;  /* 0xc2fc00001e00780b */ /* 0x000fe20003f8e000 */
[--C-:B---3--:R-:W-:Y:S01]  /*9b40*/  FFMA R43, R70, UR5, -R65.reuse ;  /* 0x00000005462b7c23 */ /* 0x108fe20008000841 */
[----:B------:R-:W-:Y:S01]  /*9b50*/  FFMA R70, R79, UR5, -R65 ;  /* 0x000000054f467c23 */ /* 0x000fe20008000841 */
[----:B------:R-:W-:Y:S01]  /*9b60*/  FADD R79, R217, R68 ;  /* 0x00000044d94f7221 */ /* 0x000fe20000000000 */
[----:B------:R-:W-:Y:S01]  /*9b70*/  F2FP.BF16.F32.PACK_AB R68, R53, R68 ;  /* 0x000000443544723e */ /* 0x000fe200000010ff */
[----:B------:R-:W-:Y:S01]  /*9b80*/  @!P6 FMUL R51, R51, 0.5 ;  /* 0x3f0000003333e820 */ /* 0x000fe20000400000 */
[----:B------:R-:W2:Y:S01]  /*9b90*/  MUFU.EX2 R42, R50 ;  /* 0x00000032002a7308 */ /* 0x000ea20000000800 */
[----:B----4-:R-:W-:Y:S01]  /*9ba0*/  @!P5 FMUL R124, R124, R124 ;  /* 0x0000007c7c7cd220 */ /* 0x010fe20000400000 */
[----:B------:R-:W-:-:S05]  /*9bb0*/  FSETP.GEU.AND P5, PT, R39, -126, PT ;  /* 0xc2fc00002700780b */ /* 0x000fca0003fae000 */
[----:B------:R-:W-:Y:S01]  /*9bc0*/  @!P4 FMUL R30, R30, 0.5 ;  /* 0x3f0000001e1ec820 */ /* 0x000fe20000400000 */
[----:B------:R3:W4:Y:S01]  /*9bd0*/  MUFU.EX2 R55, R51 ;  /* 0x0000003300377308 */ /* 0x0007220000000800 */
[----:B-1----:R-:W-:Y:S01]  /*9be0*/  @!P3 FMUL R47, R47, R47 ;  /* 0x0000002f2f2fb220 */ /* 0x002fe20000400000 */
[----:B------:R-:W-:-:S05]  /*9bf0*/  FSETP.GEU.AND P3, PT, R34, -126, PT ;  /* 0xc2fc00002200780b */ /* 0x000fca0003f6e000 */
[----:B------:R-:W-:Y:S01]  /*9c00*/  @!P5 FMUL R39, R39, 0.5 ;  /* 0x3f0000002727d820 */ /* 0x000fe20000400000 */
[----:B------:R1:W5:Y:S01]  /*9c10*/  MUFU.EX2 R50, R30 ;  /* 0x0000001e00327308 */ /* 0x0003620000000800 */
[----:B--2---:R-:W-:Y:S01]  /*9c20*/  @!P2 FMUL R42, R42, R42 ;  /* 0x0000002a2a2aa220 */ /* 0x004fe20000400000 */
[----:B------:R-:W-:Y:S01]  /*9c30*/  FSETP.GEU.AND P2, PT, R59, -126, PT ;  /* 0xc2fc00003b00780b */ /* 0x000fe20003f4e000 */
[----:B---3--:R-:W-:Y:S01]  /*9c40*/  FFMA R51, R78, UR5, -R65 ;  /* 0x000000054e337c23 */ /* 0x008fe20008000841 */
[----:B------:R-:W-:Y:S01]  /*9c50*/  FADD R78, R32, R11 ;  /* 0x0000000b204e7221 */ /* 0x000fe20000000000 */
[----:B------:R-:W-:Y:S02]  /*9c60*/  F2FP.BF16.F32.PACK_AB R32, R33, R32 ;  /* 0x000000202120723e */ /* 0x000fe400000010ff */
[----:B------:R-:W-:Y:S01]  /*9c70*/  @!P3 FMUL R34, R34, 0.5 ;  /* 0x3f0000002222b820 */ /* 0x000fe20000400000 */
[----:B------:R-:W2:Y:S01]  /*9c80*/  MUFU.EX2 R39, R39 ;  /* 0x0000002700277308 */ /* 0x000ea20000000800 */
        /* <DEDUP_REMOVED lines=10> */
[----:B------:R-:W-:Y:S01]  /*9d30*/  FADD R78, R33, R52 ;  /* 0x00000034214e7221 */ /* 0x000fe20000000000 */
[----:B------:R-:W-:Y:S01]  /*9d40*/  FADD R138, R223, R16 ;  /* 0x00000010df8a7221 */ /* 0x000fe20000000000 */
[----:B------:R-:W-:Y:S01]  /*9d50*/  FADD R79, R79, R146 ;  /* 0x000000924f4f7221 */ /* 0x000fe20000000000 */
[----:B------:R-:W-:Y:S01]  /*9d60*/  F2FP.BF16.F32.PACK_AB R52, R52, R11 ;  /* 0x0000000b3434723e */ /* 0x000fe200000010ff */
        /* <DEDUP_REMOVED lines=12> */
[--C-:B---3--:R-:W-:Y:S01]  /*9e30*/  FFMA R59, R86, UR5, -R65.reuse ;  /* 0x00000005563b7c23 */ /* 0x108fe20008000841 */
[--C-:B------:R-:W-:Y:S01]  /*9e40*/  FFMA R86, R91, UR5, -R65.reuse ;  /* 0x000000055b567c23 */ /* 0x100fe20008000841 */
[----:B------:R-:W-:Y:S01]  /*9e50*/  FFMA R91, R143, UR5, -R65 ;  /* 0x000000058f5b7c23 */ /* 0x000fe20008000841 */
        /* <DEDUP_REMOVED lines=12> */
[----:B------:R-:W-:Y:S01]  /*9f20*/  FSETP.GEU.AND P6, PT, R58, -126, PT ;  /* 0xc2fc00003a00780b */ /* 0x000fe20003fce000 */
[----:B------:R-:W-:Y:S01]  /*9f30*/  FADD R145, R145, R78 ;  /* 0x0000004e91917221 */ /* 0x000fe20000000000 */
[----:B------:R-:W-:Y:S01]  /*9f40*/  FADD R140, R140, R83 ;  /* 0x000000538c8c7221 */ /* 0x000fe20000000000 */
[----:B------:R-:W-:Y:S01]  /*9f50*/  FADD R78, R40, R109 ;  /* 0x0000006d284e7221 */ /* 0x000fe20000000000 */
[----:B------:R-:W-:Y:S01]  /*9f60*/  FADD R83, R45, R112 ;  /* 0x000000702d537221 */ /* 0x000fe20000000000 */
[----:B------:R-:W-:Y:S01]  /*9f70*/  @!P2 FMUL R43, R43, 0.5 ;  /* 0x3f0000002b2ba820 */ /* 0x000fe20000400000 */
[----:B------:R2:W4:Y:S01]  /*9f80*/  MUFU.EX2 R129, R67 ;  /* 0x0000004300817308 */ /* 0x0005220000000800 */
        /* <DEDUP_REMOVED lines=10> */
[--C-:B--2---:R-:W-:Y:S01]  /*a030*/  FFMA R67, R119, UR5, -R65.reuse ;  /* 0x0000000577437c23 */ /* 0x104fe20008000841 */
[--C-:B------:R-:W-:Y:S01]  /*a040*/  FFMA R119, R122, UR5, -R65.reuse ;  /* 0x000000057a777c23 */ /* 0x100fe20008000841 */
[----:B------:R-:W-:Y:S01]  /*a050*/  FFMA R122, R131, UR5, -R65 ;  /* 0x00000005837a7c23 */ /* 0x000fe20008000841 */
[----:B------:R-:W-:Y:S01]  /*a060*/  FADD R140, R143, R140 ;  /* 0x0000008c8f8c7221 */ /* 0x000fe20000000000 */
[----:B------:R-:W-:Y:S01]  /*a070*/  @!P4 FMUL R62, R62, 0.5 ;  /* 0x3f0000003e3ec820 */ /* 0x000fe20000400000 */
[----:B------:R-:W2:Y:S01]  /*a080*/  MUFU.EX2 R58, R58 ;  /* 0x0000003a003a7308 */ /* 0x000ea20000000800 */
[----:B----4-:R-:W-:Y:S01]  /*a090*/  @!P3 FMUL R129, R129, R129 ;  /* 0x000000818181b220 */ /* 0x010fe20000400000 */
[----:B------:R-:W-:Y:S01]  /*a0a0*/  FSETP.GEU.AND P3, PT, R51, -126, PT ;  /* 0xc2fc00003300780b */ /* 0x000fe20003f6e000 */
[----:B------:R-:W-:Y:S01]  /*a0b0*/  FADD R135, R135, R136 ;  /* 0x0000008887877221 */ /* 0x000fe20000000000 */
[----:B------:R-:W-:Y:S01]  /*a0c0*/  FADD R79, R79, R140 ;  /* 0x0000008c4f4f7221 */ /* 0x000fe20000000000 */
[----:B------:R-:W-:-:S02]  /*a0d0*/  F2FP.BF16.F32.PACK_AB R33, R63, R34 ;  /* 0x000000223f21723e */ /* 0x000fc400000010ff */
[----:B------:R-:W-:Y:S01]  /*a0e0*/  @!P5 FMUL R31, R31, 0.5 ;  /* 0x3f0000001f1fd820 */ /* 0x000fe20000400000 */
[----:B------:R-:W3:Y:S01]  /*a0f0*/  MUFU.EX2 R62, R62 ;  /* 0x0000003e003e7308 */ /* 0x000ee20000000800 */
[----:B-1----:R-:W-:Y:S01]  /*a100*/  @!P2 FMUL R43, R43, R43 ;  /* 0x0000002b2b2ba220 */ /* 0x002fe20000400000 */
[----:B------:R-:W-:Y:S02]  /*a110*/  FSETP.GEU.AND P2, PT, R70, -126, PT ;  /* 0xc2fc00004600780b */ /* 0x000fe40003f4e000 */
[----:B------:R-:W-:Y:S02]  /*a120*/  F2FP.BF16.F32.PACK_AB R40, R41, R40 ;  /* 0x000000282928723e */ /* 0x000fe400000010ff */
[----:B------:R-:W-:Y:S01]  /*a130*/  F2FP.BF16.F32.PACK_AB R56, R45, R56 ;  /* 0x000000382d38723e */ /* 0x000fe200000010ff */
[----:B------:R-:W-:Y:S01]  /*a140*/  @!P3 FMUL R51, R51, 0.5 ;  /* 0x3f0000003333b820 */ /* 0x000fe20000400000 */
[----:B------:R-:W1:Y:S01]  /*a150*/  MUFU.EX2 R31, R31 ;  /* 0x0000001f001f7308 */ /* 0x000e620000000800 */
[----:B--2---:R-:W-:Y:S01]  /*a160*/  @!P6 FMUL R58, R58, R58 ;  /* 0x0000003a3a3ae220 */ /* 0x004fe20000400000 */
[----:B------:R-:W-:-:S02]  /*a170*/  FSETP.GEU.AND P6, PT, R30, -126, PT ;  /* 0xc2fc00001e00780b */ /* 0x000fc40003fce000 */
[----:B------:R-:W-:Y:S02]  /*a180*/  F2FP.BF16.F32.PACK_AB R84, R73, R84 ;  /* 0x000000544954723e */ /* 0x000fe400000010ff */
[----:B------:R-:W-:Y:S01]  /*a190*/  F2FP.BF16.F32.PACK_AB R112, R112, R125 ;  /* 0x0000007d7070723e */ /* 0x000fe200000010ff */
[----:B------:R-:W-:Y:S01]  /*a1a0*/  @!P2 FMUL R70, R70, 0.5 ;  /* 0x3f0000004646a820 */ /* 0x000fe20000400000 */
[----:B------:R-:W2:Y:S01]  /*a1b0*/  MUFU.EX2 R51, R51 ;  /* 0x0000003300337308 */ /* 0x000ea20000000800 */
[----:B---3--:R-:W-:Y:S01]  /*a1c0*/  @!P4 FMUL R62, R62, R62 ;  /* 0x0000003e3e3ec220 */ /* 0x008fe20000400000 */
[----:B------:R-:W-:-:S05]  /*a1d0*/  FSETP.GEU.AND P4, PT, R59, -126, PT ;  /* 0xc2fc00003b00780b */ /* 0x000fca0003f8e000 */
[----:B------:R-:W-:Y:S01]  /*a1e0*/  @!P6 FMUL R30, R30, 0.5 ;  /* 0x3f0000001e1ee820 */ /* 0x000fe20000400000 */
[----:B------:R-:W3:Y:S01]  /*a1f0*/  MUFU.EX2 R70, R70 ;  /* 0x0000004600467308 */ /* 0x000ee20000000800 */
[----:B-1----:R-:W-:Y:S01]  /*a200*/  @!P5 FMUL R31, R31, R31 ;  /* 0x0000001f1f1fd220 */ /* 0x002fe20000400000 */
[----:B------:R-:W-:-:S04]  /*a210*/  FSETP.GEU.AND P5, PT, R75, -126, PT ;  /* 0xc2fc00004b00780b */ /* 0x000fc80003fae000 */
[----:B------:R-:W-:Y:S01]  /*a220*/  F2FP.BF16.F32.PACK_AB R49, R62, R31 ;  /* 0x0000001f3e31723e */ /* 0x000fe200000010ff */
[----:B------:R-:W-:Y:S01]  /*a230*/  @!P4 FMUL R59, R59, 0.5 ;  /* 0x3f0000003b3bc820 */ /* 0x000fe20000400000 */
[----:B------:R-:W1:Y:S01]  /*a240*/  MUFU.EX2 R30, R30 ;  /* 0x0000001e001e7308 */ /* 0x000e620000000800 */
        /* <DEDUP_REMOVED lines=25> */
[----:B------:R-:W-:-:S03]  /*a3e0*/  FSETP.GEU.AND P2, PT, R94, -126, PT ;  /* 0xc2fc00005e00780b */ /* 0x000fc60003f4e000 */
[----:B------:R-:W-:Y:S02]  /*a3f0*/  FADD R127, R26, R69 ;  /* 0x000000451a7f7221 */ /* 0x000fe40000000000 */
[----:B------:R-:W-:Y:S01]  /*a400*/  @!P3 FMUL R85, R85, 0.5 ;  /* 0x3f0000005555b820 */ /* 0x000fe20000400000 */
[----:B------:R-:W2:Y:S01]  /*a410*/  MUFU.EX2 R71, R71 ;  /* 0x0000004700477308 */ /* 0x000ea20000000800 */
[----:B---3--:R-:W-:Y:S01]  /*a420*/  @!P6 FMUL R86, R86, R86 ;  /* 0x000000565656e220 */ /* 0x008fe20000400000 */
[----:B------:R-:W-:-:S03]  /*a430*/  FSETP.GEU.AND P6, PT, R87, -126, PT ;  /* 0xc2fc00005700780b */ /* 0x000fc60003fce000 */
[----:B------:R-:W-:Y:S01]  /*a440*/  FADD R131, R27, R86 ;  /* 0x000000561b837221 */ /* 0x000fe20000000000 */
[----:B------:R-:W-:Y:S01]  /*a450*/  F2FP.BF16.F32.PACK_AB R69, R86, R69 ;  /* 0x000000455645723e */ /* 0x000fe200000010ff */
[----:B------:R-:W-:Y:S01]  /*a460*/  @!P2 FMUL R94, R94, 0.5 ;  /* 0x3f0000005e5ea820 */ /* 0x000fe20000400000 */
[----:B------:R-:W3:Y:S01]  /*a470*/  MUFU.EX2 R85, R85 ;  /* 0x0000005500557308 */ /* 0x000ee20000000800 */
[----:B-1----:R-:W-:Y:S01]  /*a480*/  @!P4 FMUL R90, R90, R90 ;  /* 0x0000005a5a5ac220 */ /* 0x002fe20000400000 */
[----:B------:R-:W-:Y:S02]  /*a490*/  FSETP.GEU.AND P4, PT, R95, -126, PT ;  /* 0xc2fc00005f00780b */ /* 0x000fe40003f8e000 */
[----:B------:R-:W-:-:S03]  /*a4a0*/  F2FP.BF16.F32.PACK_AB R86, R36, R15 ;  /* 0x0000000f2456723e */ /* 0x000fc600000010ff */
[----:B------:R-:W-:Y:S01]  /*a4b0*/  @!P6 FMUL R87, R87, 0.5 ;  /* 0x3f0000005757e820 */ /* 0x000fe20000400000 */
[----:B------:R-:W1:Y:S01]  /*a4c0*/  MUFU.EX2 R94, R94 ;  /* 0x0000005e005e7308 */ /* 0x000e620000000800 */
[----:B--2---:R-:W-:Y:S01]  /*a4d0*/  @!P5 FMUL R71, R71, R71 ;  /* 0x000000474747d220 */ /* 0x004fe20000400000 */
[----:B------:R-:W-:-:S03]  /*a4e0*/  FSETP.GEU.AND P5, PT, R106, -126, PT ;  /* 0xc2fc00006a00780b */ /* 0x000fc60003fae000 */
[----:B------:R-:W-:Y:S01]  /*a4f0*/  FADD R145, R76, R71 ;  /* 0x000000474c917221 */ /* 0x000fe20000000000 */
        /* <DEDUP_REMOVED lines=10> */
[----:B------:R1:W4:Y:S01]  /*a5a0*/  MUFU.EX2 R12, R106 ;  /* 0x0000006a000c7308 */ /* 0x0003220000000800 */
[----:B--2---:R-:W-:Y:S01]  /*a5b0*/  @!P6 FMUL R87, R87, R87 ;  /* 0x000000575757e220 */ /* 0x004fe20000400000 */
[----:B------:R-:W-:-:S05]  /*a5c0*/  FSETP.GEU.AND P6, PT, R82, -126, PT ;  /* 0xc2fc00005200780b */ /* 0x000fca0003fce000 */
[----:B------:R-:W-:Y:S01]  /*a5d0*/  @!P2 FMUL R102, R102, 0.5 ;  /* 0x3f0000006666a820 */ /* 0x000fe20000400000 */
[----:B------:R2:W5:Y:S01]  /*a5e0*/  MUFU.EX2 R103, R110 ;  /* 0x0000006e00677308 */ /* 0x0005620000000800 */
[----:B---3--:R-:W-:Y:S01]  /*a5f0*/  @!P4 FMUL R95, R95, R95 ;  /* 0x0000005f5f5fc220 */ /* 0x008fe20000400000 */
[----:B------:R-:W-:Y:S01]  /*a600*/  FSETP.GEU.AND P4, PT, R137, -126, PT ;  /* 0xc2fc00008900780b */ /* 0x000fe20003f8e000 */
[----:B-1----:R-:W-:Y:S02]  /*a610*/  FFMA R106, R147, UR5, -R65 ;  /* 0x00000005936a7c23 */ /* 0x002fe40008000841 */
[----:B------:R-:W-:Y:S02]  /*a620*/  FADD R136, R124, R95 ;  /* 0x0000005f7c887221 */ /* 0x000fe40000000000 */
[----:B------:R-:W-:Y:S01]  /*a630*/  @!P6 FMUL R82, R82, 0.5 ;  /* 0x3f0000005252e820 */ /* 0x000fe20000400000 */
[----:B------:R-:W1:Y:S01]  /*a640*/  MUFU.EX2 R102, R102 ;  /* 0x0000006600667308 */ /* 0x000e620000000800 */
[----:B----4-:R-:W-:Y:S01]  /*a650*/  @!P5 FMUL R12, R12, R12 ;  /* 0x0000000c0c0cd220 */ /* 0x010fe20000400000 */
[----:B------:R-:W-:Y:S01]  /*a660*/  FSETP.GEU.AND P5, PT, R132, -126, PT ;  /* 0xc2fc00008400780b */ /* 0x000fe20003fae000 */
[----:B--2---:R-:W-:Y:S01]  /*a670*/  FFMA R110, R142, UR5, -R65 ;  /* 0x000000058e6e7c23 */ /* 0x004fe20008000841 */
[----:B------:R-:W-:Y:S01]  /*a680*/  FADD R142, R216, R101 ;  /* 0x00000065d88e7221 */ /* 0x000fe20000000000 */
[----:B------:R-:W-:-:S02]  /*a690*/  FFMA R65, R151, UR5, -R65 ;  /* 0x0000000597417c23 */ /* 0x000fc40008000841 */
[----:B------:R-:W-:Y:S01]  /*a6a0*/  @!P4 FMUL R137, R137, 0.5 ;  /* 0x3f0000008989c820 */ /* 0x000fe20000400000 */
[----:B------:R2:W3:Y:S01]  /*a6b0*/  MUFU.EX2 R123, R82 ;  /* 0x00000052007b7308 */ /* 0x0004e20000000800 */
[----:B-----5:R-:W-:Y:S01]  /*a6c0*/  @!P3 FMUL R103, R103, R103 ;  /* 0x000000676767b220 */ /* 0x020fe20000400000 */
[----:B------:R-:W-:Y:S01]  /*a6d0*/  FSETP.GEU.AND P3, PT, R119, -126, PT ;  /* 0xc2fc00007700780b */ /* 0x000fe20003f6e000 */
[----:B------:R-:W-:Y:S01]  /*a6e0*/  FADD R142, R142, R83 ;  /* 0x000000538e8e7221 */ /* 0x000fe20000000000 */
[----:B------:R-:W-:Y:S01]  /*a6f0*/  FADD R83, R60, R113 ;  /* 0x000000713c537221 */ /* 0x000fe20000000000 */
[----:B------:R-:W-:Y:S02]  /*a700*/  FADD R144, R46, R103 ;  /* 0x000000672e907221 */ /* 0x000fe40000000000 */
[----:B------:R-:W-:Y:S01]  /*a710*/  @!P5 FMUL R132, R132, 0.5 ;  /* 0x3f0000008484d820 */ /* 0x000fe20000400000 */
[----:B------:R4:W5:Y:S01]  /*a720*/  MUFU.EX2 R130, R137 ;  /* 0x0000008900827308 */ /* 0x0009620000000800 */
[----:B-1----:R-:W-:Y:S01]  /*a730*/  @!P2 FMUL R102, R102, R102 ;  /* 0x000000666666a220 */ /* 0x002fe20000400000 */
[----:B------:R-:W-:Y:S01]  /*a740*/  FSETP.GEU.AND P2, PT, R128, -126, PT ;  /* 0xc2fc00008000780b */ /* 0x000fe20003f4e000 */
[----:B--2---:R-:W-:Y:S01]  /*a750*/  FADD R82, R41, R96 ;  /* 0x0000006029527221 */ /* 0x004fe20000000000 */
[----:B------:R-:W-:Y:S01]  /*a760*/  FADD R78, R78, R83 ;  /* 0x000000534e4e7221 */ /* 0x000fe20000000000 */
[----:B------:R-:W-:Y:S01]  /*a770*/  FADD R83, R219, R44 ;  /* 0x0000002cdb537221 */ /* 0x000fe20000000000 */
[----:B------:R-:W-:Y:S01]  /*a780*/  F2FP.BF16.F32.PACK_AB R41, R129, R38 ;  /* 0x000000268129723e */ /* 0x000fe200000010ff */
[----:B------:R-:W-:Y:S01]  /*a790*/  @!P3 FMUL R119, R119, 0.5 ;  /* 0x3f0000007777b820 */ /* 0x000fe20000400000 */
[----:B------:R-:W1:Y:S01]  /*a7a0*/  MUFU.EX2 R132, R132 ;  /* 0x0000008400847308 */ /* 0x000e620000000800 */
[----:B---3--:R-:W-:Y:S01]  /*a7b0*/  @!P6 FMUL R123, R123, R123 ;  /* 0x0000007b7b7be220 */ /* 0x008fe20000400000 */
[----:B------:R-:W-:Y:S01]  /*a7c0*/  FSETP.GEU.AND P6, PT, R126, -126, PT ;  /* 0xc2fc00007e00780b */ /* 0x000fe20003fce000 */
[----:B------:R-:W-:Y:S01]  /*a7d0*/  FADD R141, R141, R82 ;  /* 0x000000528d8d7221 */ /* 0x000fe20000000000 */
[----:B----4-:R-:W-:Y:S01]  /*a7e0*/  FADD R137, R24, R15 ;  /* 0x0000000f18897221 */ /* 0x010fe20000000000 */
[----:B------:R-:W-:-:S02]  /*a7f0*/  FADD R82, R19, R72 ;  /* 0x0000004813527221 */ /* 0x000fc40000000000 */
[----:B------:R-:W-:Y:S01]  /*a800*/  @!P2 FMUL R128, R128, 0.5 ;  /* 0x3f0000008080a820 */ /* 0x000fe20000400000 */
[----:B------:R-:W2:Y:S01]  /*a810*/  MUFU.EX2 R119, R119 ;  /* 0x0000007700777308 */ /* 0x000ea20000000800 */
[----:B-----5:R-:W-:Y:S01]  /*a820*/  @!P4 FMUL R130, R130, R130 ;  /* 0x000000828282c220 */ /* 0x020fe20000400000 */
[----:B------:R-:W-:Y:S01]  /*a830*/  FSETP.GEU.AND P4, PT, R115, -126, PT ;  /* 0xc2fc00007300780b */ /* 0x000fe20003f8e000 */
[----:B------:R-:W-:Y:S01]  /*a840*/  FADD R137, R137, R82 ;  /* 0x0000005289897221 */ /* 0x000fe20000000000 */
[----:B------:R-:W-:Y:S01]  /*a850*/  FADD R82, R28, R9 ;  /* 0x000000091c527221 */ /* 0x000fe20000000000 */
[----:B------:R-:W-:Y:S01]  /*a860*/  FADD R142, R141, R142 ;  /* 0x0000008e8d8e7221 */ /* 0x000fe20000000000 */
[----:B------:R-:W-:Y:S01]  /*a870*/  FADD R141, R133, R90 ;  /* 0x0000005a858d7221 */ /* 0x000fe20000000000 */
[----:B------:R-:W-:Y:S01]  /*a880*/  @!P6 FMUL R126, R126, 0.5 ;  /* 0x3f0000007e7ee820 */ /* 0x000fe20000400000 */
[----:B------:R-:W3:Y:S01]  /*a890*/  MUFU.EX2 R128, R128 ;  /* 0x0000008000807308 */ /* 0x000ee20000000800 */
[----:B-1----:R-:W-:Y:S01]  /*a8a0*/  @!P5 FMUL R132, R132, R132 ;  /* 0x000000848484d220 */ /* 0x002fe20000400000 */
[----:B------:R-:W-:Y:S01]  /*a8b0*/  FSETP.GEU.AND P5, PT, R114, -126, PT ;  /* 0xc2fc00007200780b */ /* 0x000fe20003fae000 */
[----:B------:R-:W-:Y:S01]  /*a8c0*/  FADD R83, R83, R82 ;  /* 0x0000005253537221 */ /* 0x000fe20000000000 */
[----:B------:R-:W-:Y:S01]  /*a8d0*/  FADD R137, R137, R134 ;  /* 0x0000008689897221 */ /* 0x000fe20000000000 */
[----:B------:R-:W-:Y:S01]  /*a8e0*/  FADD R135, R135, R142 ;  /* 0x0000008e87877221 */ /* 0x000fe20000000000 */
[----:B------:R-:W-:Y:S01]  /*a8f0*/  F2FP.BF16.F32.PACK_AB R101, R132, R123 ;  /* 0x0000007b8465723e */ /* 0x000fe200000010ff */
[----:B------:R-:W-:Y:S01]  /*a900*/  @!P4 FMUL R115, R115, 0.5 ;  /* 0x3f0000007373c820 */ /* 0x000fe20000400000 */
[----:B------:R-:W1:Y:S01]  /*a910*/  MUFU.EX2 R126, R126 ;  /* 0x0000007e007e7308 */ /* 0x000e620000000800 */
        /* <DEDUP_REMOVED lines=8> */
[----:B---3--:R-:W-:Y:S01]  /*a9a0*/  @!P2 FMUL R128, R128, R128 ;  /* 0x000000808080a220 */ /* 0x008fe20000400000 */
        /* <DEDUP_REMOVED lines=24> */
[----:B------:R-:W-:-:S02]  /*ab30*/  FSETP.GEU.AND P5, PT, R91, -126, PT ;  /* 0xc2fc00005b00780b */ /* 0x000fc40003fae000 */
[----:B------:R-:W-:Y:S01]  /*ab40*/  F2FP.BF16.F32.PACK_AB R57, R75, R30 ;  /* 0x0000001e4b39723e */ /* 0x000fe200000010ff */
[----:B------:R-:W-:Y:S01]  /*ab50*/  FADD R148, R31, R114 ;  /* 0x000000721f947221 */ /* 0x000fe20000000000 */
[----:B------:R-:W-:Y:S01]  /*ab60*/  F2FP.BF16.F32.PACK_AB R35, R54, R35 ;  /* 0x000000233623723e */ /* 0x000fe200000010ff */
        /* <DEDUP_REMOVED lines=29> */
[----:B------:R-:W-:-:S02]  /*ad40*/  F2FP.BF16.F32.PACK_AB R51, R70, R51 ;  /* 0x000000334633723e */ /* 0x000fc400000010ff */
[----:B------:R-:W-:Y:S01]  /*ad50*/  F2FP.BF16.F32.PACK_AB R81, R124, R81 ;  /* 0x000000517c51723e */ /* 0x000fe200000010ff */
[----:B------:R-:W-:Y:S01]  /*ad60*/  @!P6 FMUL R106, R106, 0.5 ;  /* 0x3f0000006a6ae820 */ /* 0x000fe20000400000 */
[----:B------:R-:W1:Y:S01]  /*ad70*/  MUFU.EX2 R7, R7 ;  /* 0x0000000700077308 */ /* 0x000e620000000800 */
[----:B--2---:R-:W-:Y:S01]  /*ad80*/  @!P5 FMUL R91, R91, R91 ;  /* 0x0000005b5b5bd220 */ /* 0x004fe20000400000 */
[----:B------:R-:W-:Y:S02]  /*ad90*/  FSETP.GEU.AND P5, PT, R66, -126, PT ;  /* 0xc2fc00004200780b */ /* 0x000fe40003fae000 */
[----:B------:R-:W-:Y:S01]  /*ada0*/  F2FP.BF16.F32.PACK_AB R53, R128, R119 ;  /* 0x000000778035723e */ /* 0x000fe200000010ff */
        /* <DEDUP_REMOVED lines=27> */
[----:B-1----:R-:W-:Y:S01]  /*af60*/  FADD R66, R77, R94 ;  /* 0x0000005e4d427221 */ /* 0x002fe20000000000 */
[----:B---3--:R-:W-:Y:S01]  /*af70*/  @!P4 FMUL R98, R98, R98 ;  /* 0x000000626262c220 */ /* 0x008fe20000400000 */
[----:B------:R-:W-:Y:S01]  /*af80*/  FADD R143, R143, R148 ;  /* 0x000000948f8f7221 */ /* 0x000fe20000000000 */
[----:B------:R-:W-:Y:S01]  /*af90*/  F2FP.BF16.F32.PACK_AB R77, R77, R120 ;  /* 0x000000784d4d723e */ /* 0x000fe200000010ff */
[----:B------:R-:W-:Y:S01]  /*afa0*/  FADD R147, R66, R83 ;  /* 0x0000005342937221 */ /* 0x000fe20000000000 */
[----:B------:R-:W-:Y:S01]  /*afb0*/  FMUL R66, R5, UR5 ;  /* 0x0000000505427c20 */ /* 0x000fe20008400000 */
[----:B------:R-:W-:Y:S01]  /*afc0*/  @!P6 FMUL R65, R65, 0.5 ;  /* 0x3f0000004141e820 */ /* 0x000fe20000400000 */
[----:B------:R1:W3:Y:S01]  /*afd0*/  MUFU.EX2 R127, R67 ;  /* 0x00000043007f7308 */ /* 0x0002e20000000800 */
[----:B----4-:R-:W-:Y:S01]  /*afe0*/  @!P5 FMUL R134, R134, R134 ;  /* 0x000000868686d220 */ /* 0x010fe20000400000 */
[----:B------:R-:W-:Y:S01]  /*aff0*/  FSETP.GEU.AND P5, PT, R64, -126, PT ;  /* 0xc2fc00004000780b */ /* 0x000fe20003fae000 */
[----:B------:R-:W-:Y:S01]  /*b000*/  FADD R83, R55, R132 ;  /* 0x0000008437537221 */ /* 0x000fe20000000000 */
[----:B------:R-:W-:Y:S01]  /*b010*/  FSETP.GEU.AND P4, PT, R66, -126, PT ;  /* 0xc2fc00004200780b */ /* 0x000fe20003f8e000 */
[----:B------:R-:W-:Y:S01]  /*b020*/  FADD R146, R59, R98 ;  /* 0x000000623b927221 */ /* 0x000fe20000000000 */
[----:B------:R-:W-:Y:S01]  /*b030*/  FADD R82, R82, R143 ;  /* 0x0000008f52527221 */ /* 0x000fe20000000000 */
[----:B------:R-:W-:Y:S01]  /*b040*/  FADD R150, R83, R136 ;  /* 0x0000008853967221 */ /* 0x000fe20000000000 */
[----:B------:R-:W4:Y:S01]  /*b050*/  MUFU.EX2 R5, R65 ;  /* 0x0000004100057308 */ /* 0x000f220000000800 */
[----:B-1----:R-:W-:Y:S01]  /*b060*/  FADD R67, R80, R87 ;  /* 0x0000005750437221 */ /* 0x002fe20000000000 */
[----:B------:R-:W-:Y:S01]  /*b070*/  FADD R136, R43, R118 ;  /* 0x000000762b887221 */ /* 0x000fe20000000000 */
[----:B--2---:R-:W-:Y:S01]  /*b080*/  @!P3 FMUL R107, R107, R107 ;  /* 0x0000006b6b6bb220 */ /* 0x004fe20000400000 */
[----:B------:R-:W-:Y:S01]  /*b090*/  FADD R83, R39, R130 ;  /* 0x0000008227537221 */ /* 0x000fe20000000000 */
[----:B------:R-:W-:Y:S01]  /*b0a0*/  FADD R150, R147, R150 ;  /* 0x0000009693967221 */ /* 0x000fe20000000000 */
[----:B------:R-:W-:Y:S01]  /*b0b0*/  FADD R145, R67, R136 ;  /* 0x0000008843917221 */ /* 0x000fe20000000000 */
[----:B------:R-:W-:Y:S01]  /*b0c0*/  FADD R136, R58, R107 ;  /* 0x0000006b3a887221 */ /* 0x000fe20000000000 */
[----:B------:R-:W-:Y:S01]  /*b0d0*/  FADD R67, R93, R134 ;  /* 0x000000865d437221 */ /* 0x000fe20000000000 */
[----:B------:R-:W-:Y:S01]  /*b0e0*/  @!P4 FMUL R66, R66, 0.5 ;  /* 0x3f0000004242c820 */ /* 0x000fe20000400000 */
[----:B---3--:R-:W-:Y:S01]  /*b0f0*/  @!P2 FMUL R127, R127, R127 ;  /* 0x0000007f7f7fa220 */ /* 0x008fe20000400000 */
[----:B------:R-:W-:Y:S01]  /*b100*/  FADD R228, R83, R146 ;  /* 0x0000009253e47221 */ /* 0x000fe20000000000 */
[----:B------:R-:W-:Y:S01]  /*b110*/  @!P5 FMUL R64, R64, 0.5 ;  /* 0x3f0000004040d820 */ /* 0x000fe20000400000 */
[----:B------:R-:W1:Y:S01]  /*b120*/  MUFU.EX2 R65, R66 ;  /* 0x0000004200417308 */ /* 0x000e620000000800 */
[----:B------:R-:W-:Y:S01]  /*b130*/  FADD R83, R50, R127 ;  /* 0x0000007f32537221 */ /* 0x000fe20000000000 */
[----:B------:R-:W-:Y:S01]  /*b140*/  FADD R67, R67, R136 ;  /* 0x0000008843437221 */ /* 0x000fe20000000000 */
[----:B------:R-:W-:Y:S01]  /*b150*/  FADD R145, R145, R228 ;  /* 0x000000e491917221 */ /* 0x000fe20000000000 */
[----:B----4-:R-:W-:Y:S01]  /*b160*/  @!P6 FMUL R5, R5, R5 ;  /* 0x000000050505e220 */ /* 0x010fe20000400000 */
[----:B------:R-:W-:Y:S01]  /*b170*/  FADD R131, R131, R150 ;  /* 0x0000009683837221 */ /* 0x000fe20000000000 */
[----:B------:R-:W-:Y:S01]  /*b180*/  F2FP.BF16.F32.PACK_AB R80, R220, R25 ;  /* 0x00000019dc50723e */ /* 0x000fe200000010ff */
[----:B------:R-:W-:Y:S01]  /*b190*/  FADD R145, R144, R145 ;  /* 0x0000009190917221 */ /* 0x000fe20000000000 */
[----:B------:R-:W-:Y:S01]  /*b1a0*/  FADD R146, R74, R5 ;  /* 0x000000054a927221 */ /* 0x000fe20000000000 */
[----:B------:R-:W2:Y:S01]  /*b1b0*/  MUFU.EX2 R136, R64 ;  /* 0x0000004000887308 */ /* 0x000ea20000000800 */
[----:B------:R-:W-:Y:S01]  /*b1c0*/  F2FP.BF16.F32.PACK_AB R43, R58, R43 ;  /* 0x0000002b3a2b723e */ /* 0x000fe200000010ff */
[----:B------:R-:W-:Y:S01]  /*b1d0*/  FADD R82, R82, R145 ;  /* 0x0000009152527221 */ /* 0x000fe20000000000 */
[----:B------:R-:W-:Y:S01]  /*b1e0*/  FADD R146, R83, R146 ;  /* 0x0000009253927221 */ /* 0x000fe20000000000 */
[----:B------:R-:W-:-:S02]  /*b1f0*/  F2FP.BF16.F32.PACK_AB R93, R95, R12 ;  /* 0x0000000c5f5d723e */ /* 0x000fc400000010ff */
[----:B------:R-:W-:Y:S01]  /*b200*/  F2FP.BF16.F32.PACK_AB R25, R55, R42 ;  /* 0x0000002a3719723e */ /* 0x000fe200000010ff */
[----:B------:R-:W-:Y:S01]  /*b210*/  FADD R146, R67, R146 ;  /* 0x0000009243927221 */ /* 0x000fe20000000000 */
[----:B-1----:R-:W-:Y:S01]  /*b220*/  @!P4 FMUL R65, R65, R65 ;  /* 0x000000414141c220 */ /* 0x002fe20000400000 */
[----:B------:R-:W-:Y:S02]  /*b230*/  F2FP.BF16.F32.PACK_AB R67, R133, R76 ;  /* 0x0000004c8543723e */ /* 0x000fe400000010ff */
[----:B------:R-:W-:Y:S01]  /*b240*/  FADD R146, R141, R146 ;  /* 0x000000928d927221 */ /* 0x000fe20000000000 */
[----:B------:R-:W-:Y:S01]  /*b250*/  FFMA R4, R65, R4, R78 ;  /* 0x0000000441047223 */ /* 0x000fe2000000004e */
[-C--:B------:R-:W-:Y:S01]  /*b260*/  FMUL R152, R152, R65.reuse ;  /* 0x0000004198987220 */ /* 0x080fe20000400000 */
        /* <DEDUP_REMOVED lines=30> */
[----:B------:R-:W-:Y:S01]  /*b450*/  FMUL R213, R213, R65 ;  /* 0x00000041d5d57220 */ /* 0x000fe20000400000 */
[----:B------:R-:W-:Y:S01]  /*b460*/  F2FP.BF16.F32.PACK_AB R65, R27, R26 ;  /* 0x0000001a1b41723e */ /* 0x000fe200000010ff */
[----:B------:R-:W-:Y:S01]  /*b470*/  FADD R131, R131, R146 ;  /* 0x0000009283837221 */ /* 0x000fe20000000000 */
[----:B------:R-:W-:Y:S01]  /*b480*/  F2FP.BF16.F32.PACK_AB R27, R50, R39 ;  /* 0x00000027321b723e */ /* 0x000fe200000010ff */
[----:B--2---:R-:W-:Y:S01]  /*b490*/  @!P5 FMUL R136, R136, R136 ;  /* 0x000000888888d220 */ /* 0x004fe20000400000 */
[----:B------:R-:W-:Y:S01]  /*b4a0*/  F2FP.BF16.F32.PACK_AB R50, R37, R18 ;  /* 0x000000122532723e */ /* 0x000fe200000010ff */
[----:B------:R-:W-:Y:S01]  /*b4b0*/  FADD R131, R82, R131 ;  /* 0x0000008352837221 */ /* 0x000fe20000000000 */
[----:B------:R-:W-:Y:S01]  /*b4c0*/  SHF.L.U32 R18, R2, 0x1f, RZ ;  /* 0x0000001f02127819 */ /* 0x000fe200000006ff */
[----:B------:R-:W-:Y:S01]  /*b4d0*/  FMUL R154, R154, R136 ;  /* 0x000000889a9a7220 */ /* 0x000fe20000400000 */
[----:B------:R-:W-:Y:S01]  /*b4e0*/  F2FP.BF16.F32.PACK_AB R76, R222, R29 ;  /* 0x0000001dde4c723e */ /* 0x000fe200000010ff */
[----:B------:R-:W-:Y:S01]  /*b4f0*/  FFMA R3, R136, R3, R131 ;  /* 0x0000000388037223 */ /* 0x000fe20000000083 */
[----:B------:R1:W2:Y:S01]  /*b500*/  SYNCS.PHASECHK.TRANS64.TRYWAIT P2, [UR6+0x58000], R18 ;  /* 0x05800012ff0075a7 */ /* 0x0002a20008040146 */
[----:B------:R-:W-:Y:S01]  /*b510*/  F2FP.BF16.F32.PACK_AB R78, R221, R24 ;  /* 0x00000018dd4e723e */ /* 0x000fe200000010ff */
[-C--:B------:R-:W-:Y:S01]  /*b520*/  FMUL R155, R155, R136.reuse ;  /* 0x000000889b9b7220 */ /* 0x080fe20000400000 */
        /* <DEDUP_REMOVED lines=52> */
[----:B-12---:R-:W-:Y:S06]  /*b870*/  @!P0 BRA `(.L_x_27) ;  /* 0x0000000000048947 */ /* 0x006fec0003800000 */
[----:B------:R-:W-:Y:S01]  /*b880*/  BPT.TRAP 0x1 ;  /* 0x000000040000795c */ /* 0x000fe20000300000 */
.L_x_27:
[----:B------:R-:W-:Y:S05]  /*b890*/  @P2 BRA `(.L_x_28) ;  /* 0x0000000000082947 */ /* 0x000fea0003800000 */
[----:B------:R-:W1:Y:S02]  /*b8a0*/  SYNCS.PHASECHK.TRANS64.TRYWAIT P2, [UR6+0x58000], R18 ;  /* 0x05800012ff0075a7 */ /* 0x000e640008040146 */
[----:B-1----:R-:W-:Y:S05]  /*b8b0*/  @!P2 BRA `(.L_x_29) ;  /* 0x0000009400a0a947 */ /* 0x002fea0003800000 */
.L_x_28:
[----:B------:R-:W-:Y:S01]  /*b8c0*/  ULEA UR6, UR4, UR38, 0xc ;  /* 0x0000002604067291 */ /* 0x000fe2000f8e603f */
[----:B------:R-:W-:Y:S01]  /*b8d0*/  WARPGROUP.ARRIVE ;  /* 0x00000000000079c5 */ /* 0x000fe20000000000 */
[----:B------:R-:W-:Y:S01]  /*b8e0*/  UMOV UR7, 0x40000040 ;  /* 0x4000004000077882 */ /* 0x000fe20000000000 */
[----:B------:R-:W-:Y:S01]  /*b8f0*/  UMOV UR11, 0x40000040 ;  /* 0x40000040000b7882 */ /* 0x000fe20000000000 */
[----:B------:R-:W-:Y:S01]  /*b900*/  UIADD3 UR10, UR6, 0x80, URZ ;  /* 0x00000080060a7890 */ /* 0x000fe2000fffe03f */
[----:B------:R-:W-:-:S04]  /*b910*/  F2FP.BF16.F32.PACK_AB R115, R5, R98 ;  /* 0x000000620573723e */ /* 0x000fc800000010ff */
[----:B------:R-:W-:Y:S01]  /*b920*/  HGMMA.64x128x16.F32.BF16 R152, R64, gdesc[UR4].tnspB, R152, gsb0 ;  /* 0x41e0000440987df0 */ /* 0x000fe20008001898 */
[----:B------:R-:W-:Y:S02]  /*b930*/  UMOV UR7, 0x40000040 ;  /* 0x4000004000077882 */ /* 0x000fe40000000000 */
        /* <DEDUP_REMOVED lines=65> */
[----:B------:R-:W-:Y:S01]  /*bd50*/  UIADD3 UR6, UR6, 0x780, URZ ;  /* 0x0000078006067890 */ /* 0x000fe2000fffe03f */
[----:B------:R-:W-:Y:S02]  /*bd60*/  WARPGROUP.DEPBAR.LE gsb0, 0x0 ;  /* 0x00008000000079c5 */ /* 0x000fe40000010000 */
[----:B------:R-:W-:-:S06]  /*bd70*/  WARPGROUP.ARRIVE ;  /* 0x00000000000079c5 */ /* 0x000fcc0000000000 */
[----:B------:R-:W-:Y:S03]  /*bd80*/  HGMMA.64x128x16.F32.BF16 R152, R88, gdesc[UR8].tnspB, R152, gsb0 ;  /* 0x41e0000858987df0 */ /* 0x000fe60008001898 */
[----:B------:R-:W-:Y:S02]  /*bd90*/  WARPGROUP.DEPBAR.LE gsb0, 0x0 ;  /* 0x00008000000079c5 */ /* 0x000fe40000010000 */
[----:B------:R-:W-:-:S07]  /*bda0*/  WARPGROUP.ARRIVE ;  /* 0x00000000000079c5 */ /* 0x000fce0000000000 */
[----:B------:R-:W-:Y:S03]  /*bdb0*/  HGMMA.64x128x16.F32.BF16 R152, R112, gdesc[UR4].tnspB, R152, gsb0 ;  /* 0x41e0000470987df0 */ /* 0x000fe60008001898 */
[----:B------:R-:W-:Y:S02]  /*bdc0*/  WARPGROUP.DEPBAR.LE gsb0, 0x0 ;  /* 0x00008000000079c5 */ /* 0x000fe40000010000 */
[----:B------:R-:W-:Y:S05]  /*bdd0*/  @!P0 BRA `(.L_x_30) ;  /* 0x0000000000048947 */ /* 0x000fea0003800000 */
[----:B------:R-:W-:Y:S01]  /*bde0*/  BPT.TRAP 0x1 ;  /* 0x000000040000795c */ /* 0x000fe20000300000 */
.L_x_30:
[----:B------:R-:W-:-:S04]  /*bdf0*/  ULEA UR6, UR46, UR37, 0x3 ;  /* 0x000000252e067291 */ /* 0x000fc8000f8e183f */
[----:B------:R-:W-:-:S04]  /*be00*/  UIADD3 UR6, UR6, 0x58028, URZ ;  /* 0x0005802806067890 */ /* 0x000fc8000fffe03f */
[----:B------:R-:W-:-:S09]  /*be10*/  UPRMT UR6, URZ, 0x654, UR6 ;  /* 0x000006543f067896 */ /* 0x000fd20008000006 */
[----:B------:R-:W-:Y:S01]  /*be20*/  SYNCS.ARRIVE.TRANS64.RED.A1T0 RZ, [UR6], RZ ;  /* 0x000000ffffff79a7 */ /* 0x000fe20008100406 */
[----:B------:R-:W-:Y:S05]  /*be30*/  @P1 BRA `(.L_x_31) ;  /* 0x0000000000041947 */ /* 0x000fea0003800000 */
[----:B------:R-:W-:Y:S01]  /*be40*/  BPT.TRAP 0x1 ;  /* 0x000000040000795c */ /* 0x000fe20000300000 */
.L_x_31:
[----:B------:R-:W-:-:S04]  /*be50*/  UIADD3 UR46, UR46, 0x1, URZ ;  /* 0x000000012e2e7890 */ /* 0x000fc8000fffe03f */
[----:B------:R-:W-:-:S04]  /*be60*/  UISETP.NE.AND UP0, UPT, UR46, 0x5, UPT ;  /* 0x000000052e00788c */ /* 0x000fc8000bf05270 */
[----:B------:R-:W-:Y:S01]  /*be70*/  USEL UR46, UR46, URZ, UP0 ;  /* 0x0000003f2e2e7287 */ /* 0x000fe20008000000 */
[----:B------:R-:W-:Y:S11]  /*be80*/  @!P0 BRA `(.L_x_32) ;  /* 0x0000000000048947 */ /* 0x000ff60003800000 */
[----:B------:R-:W-:Y:S01]  /*be90*/  BPT.TRAP 0x1 ;  /* 0x000000040000795c */ /* 0x000fe20000300000 */
.L_x_32:
[----:B------:R-:W-:-:S04]  /*bea0*/  ULEA UR6, UR46, UR37, 0x3 ;  /* 0x000000252e067291 */ /* 0x000fc8000f8e183f */
[----:B------:R-:W-:-:S04]  /*beb0*/  UIADD3 UR6, UR6, 0x58028, URZ ;  /* 0x0005802806067890 */ /* 0x000fc8000fffe03f */
[----:B------:R-:W-:-:S09]  /*bec0*/  UPRMT UR6, URZ, 0x654, UR6 ;  /* 0x000006543f067896 */ /* 0x000fd20008000006 */
[----:B------:R-:W-:Y:S01]  /*bed0*/  SYNCS.ARRIVE.TRANS64.RED.A1T0 RZ, [UR6], RZ ;  /* 0x000000ffffff79a7 */ /* 0x000fe20008100406 */
[----:B------:R-:W-:Y:S05]  /*bee0*/  @P1 BRA `(.L_x_33) ;  /* 0x0000000000041947 */ /* 0x000fea0003800000 */
[----:B------:R-:W-:Y:S01]  /*bef0*/  BPT.TRAP 0x1 ;  /* 0x000000040000795c */ /* 0x000fe20000300000 */
.L_x_33:
[----:B------:R-:W-:Y:S01]  /*bf00*/  UIADD3 UR4, UR4, 0x1, URZ ;  /* 0x0000000104047890 */ /* 0x000fe2000fffe03f */
[C---:B------:R-:W-:Y:S01]  /*bf10*/  ISETP.GT.AND P2, PT, R6.reuse, 0x2, PT ;  /* 0x000000020600780c */ /* 0x040fe20003f44270 */
[----:B------:R-:W-:Y:S01]  /*bf20*/  UIADD3 UR46, UR46, 0x1, URZ ;  /* 0x000000012e2e7890 */ /* 0x000fe2000fffe03f */
[----:B------:R-:W-:Y:S01]  /*bf30*/  IADD3 R6, R6, -0x1, RZ ;  /* 0xffffffff06067810 */ /* 0x000fe20007ffe0ff */
[----:B------:R-:W-:Y:S01]  /*bf40*/  UISETP.NE.AND UP2, UPT, UR4, 0x5, UPT ;  /* 0x000000050400788c */ /* 0x000fe2000bf45270 */
[----:B------:R-:W-:Y:S01]  /*bf50*/  IADD3 R0, R0, 0x100, RZ ;  /* 0x0000010000007810 */ /* 0x000fe20007ffe0ff */
[----:B------:R-:W-:Y:S01]  /*bf60*/  UISETP.NE.AND UP0, UPT, UR46, 0x5, UPT ;  /* 0x000000052e00788c */ /* 0x000fe2000bf05270 */
[----:B------:R-:W-:Y:S01]  /*bf70*/  MOV R5, R8 ;  /* 0x0000000800057202 */ /* 0x000fe20000000f00 */
[----:B------:R-:W-:Y:S01]  /*bf80*/  USEL UR6, URZ, 0x1, UP2 ;  /* 0x000000013f067887 */ /* 0x000fe20009000000 */
[----:B-1----:R-:W-:Y:S01]  /*bf90*/  MOV R7, R10 ;  /* 0x0000000a00077202 */ /* 0x002fe20000000f00 */
[----:B------:R-:W-:-:S02]  /*bfa0*/  USEL UR46, UR46, URZ, UP0 ;  /* 0x0000003f2e2e7287 */ /* 0x000fc40008000000 */
[----:B------:R-:W-:Y:S02]  /*bfb0*/  USEL UR45, UR4, URZ, UP2 ;  /* 0x0000003f042d7287 */ /* 0x000fe40009000000 */
[----:B------:R-:W-:Y:S01]  /*bfc0*/  LOP3.LUT R2, R2, UR6, RZ, 0x3c, !PT ;  /* 0x0000000602027c12 */ /* 0x000fe2000f8e3cff */
[----:B------:R-:W-:Y:S09]  /*bfd0*/  @P2 BRA `(.L_x_34) ;  /* 0xffffffb000c42947 */ /* 0x000ff2000383ffff */
.L_x_23:
[----:B------:R-:W-:-:S13]  /*bfe0*/  ISETP.GE.AND P2, PT, R6, 0x1, PT ;  /* 0x000000010600780c */ /* 0x000fda0003f46270 */
[----:B------:R-:W-:Y:S05]  /*bff0*/  @!P2 BRA `(.L_x_35) ;  /* 0x0000005c0098a947 */ /* 0x000fea0003800000 */
[----:B------:R-:W-:Y:S01]  /*c000*/  MOV R7, R8 ;  /* 0x0000000800077202 */ /* 0x000fe20000000f00 */
[----:B------:R-:W-:Y:S01]  /*c010*/  ULDC UR27, c[0x0][0x604] ;  /* 0x00018100001b7ab9 */ /* 0x000fe20000000800 */
[----:B------:R-:W-:Y:S01]  /*c020*/  MOV R5, R10 ;  /* 0x0000000a00057202 */ /* 0x000fe20000000f00 */
[----:B------:R-:W-:-:S06]  /*c030*/  ULDC UR26, c[0x0][0x28c] ;  /* 0x0000a300001a7ab9 */ /* 0x000fcc0000000800 */
.L_x_46:
[----:B-1----:R-:W-:Y:S05]  /*c040*/  @!P0 BRA `(.L_x_36) ;  /* 0x0000000000048947 */ /* 0x002fea0003800000 */
[----:B------:R-:W-:Y:S01]  /*c050*/  BPT.TRAP 0x1 ;  /* 0x000000040000795c */ /* 0x000fe20000300000 */
.L_x_36:
[----:B------:R-:W-:Y:S01]  /*c060*/  ULEA UR4, UR45, UR37, 0x3 ;  /* 0x000000252d047291 */ /* 0x000fe2000f8e183f */
[----:B------:R-:W-:-:S08]  /*c070*/  SHF.L.U32 R8, R2, 0x1f, RZ ;  /* 0x0000001f02087819 */ /* 0x000fd000000006ff */
[----:B------:R-:W1:Y:S02]  /*c080*/  SYNCS.PHASECHK.TRANS64.TRYWAIT P2, [UR4+0x58000], R8 ;  /* 0x05800008ff0075a7 */ /* 0x000e640008040144 */
[----:B-1----:R-:W-:Y:S05]  /*c090*/  @!P2 BRA `(.L_x_37) ;  /* 0x0000008c00c0a947 */ /* 0x002fea0003800000 */
.L_x_110:
[----:B------:R-:W-:Y:S01]  /*c0a0*/  ULEA UR22, UR45, UR44, 0xc ;  /* 0x0000002c2d167291 */ /* 0x000fe2000f8e603f */
[----:B------:R-:W-:Y:S01]  /*c0b0*/  WARPGROUP.ARRIVE ;  /* 0x00000000000079c5 */ /* 0x000fe20000000000 */
[----:B------:R-:W-:Y:S01]  /*c0c0*/  UMOV UR4, UR24 ;  /* 0x0000001800047c82 */ /* 0x000fe20008000000 */
[----:B------:R-:W-:Y:S01]  /*c0d0*/  UMOV UR5, UR25 ;  /* 0x0000001900057c82 */ /* 0x000fe20008000000 */
[----:B------:R-:W-:Y:S01]  /*c0e0*/  UMOV UR7, 0x40000040 ;  /* 0x4000004000077882 */ /* 0x000fe20000000000 */
[----:B------:R-:W-:Y:S02]  /*c0f0*/  UIADD3 UR10, UR22, 0x800, URZ ;  /* 0x00000800160a7890 */ /* 0x000fe4000fffe03f */
[----:B------:R-:W-:Y:S01]  /*c100*/  UMOV UR6, UR22 ;  /* 0x0000001600067c82 */ /* 0x000fe20008000000 */
[----:B------:R-:W-:Y:S01]  /*c110*/  UMOV UR11, 0x40000040 ;  /* 0x40000040000b7882 */ /* 0x000fe20000000000 */
[----:B------:R-:W-:Y:S01]  /*c120*/  HGMMA.64x256x16.F32.BF16 R24, gdesc[UR4], RZ, !UPT, gsb0 ;  /* 0x03e00000041879f0 */ /* 0x000fe2000c0018ff */
[----:B------:R-:W-:Y:S01]  /*c130*/  UIADD3 UR6, UR22, 0x2, URZ ;  /* 0x0000000216067890 */ /* 0x000fe2000fffe03f */
[----:B------:R-:W-:Y:S01]  /*c140*/  UMOV UR4, UR28 ;  /* 0x0000001c00047c82 */ /* 0x000fe20008000000 */
[----:B------:R-:W-:Y:S01]  /*c150*/  UMOV UR5, UR29 ;  /* 0x0000001d00057c82 */ /* 0x000fe20008000000 */
[----:B------:R-:W-:Y:S01]  /*c160*/  UMOV UR7, 0x40000040 ;  /* 0x4000004000077882 */ /* 0x000fe20000000000 */
[----:B------:R-:W-:Y:S01]  /*c170*/  UIADD3 UR14, UR22, 0x802, URZ ;  /* 0x00000802160e7890 */ /* 0x000fe2000fffe03f */
[----:B------:R-:W-:Y:S01]  /*c180*/  UMOV UR15, 0x40000040 ;  /* 0x40000040000f7882 */ /* 0x000fe20000000000 */
[----:B------:R-:W-:Y:S01]  /*c190*/  UIADD3 UR18, UR22, 0x804, URZ ;  /* 0x0000080416127890 */ /* 0x000fe2000fffe03f */
[----:B------:R-:W-:Y:S01]  /*c1a0*/  UMOV UR19, 0x40000040 ;  /* 0x4000004000137882 */ /* 0x000fe20000000000 */
[----:B------:R-:W-:Y:S01]  /*c1b0*/  UMOV UR23, 0x40000040 ;  /* 0x4000004000177882 */ /* 0x000fe20000000000 */
[----:B------:R-:W-:-:S02]  /*c1c0*/  WARPGROUP.DEPBAR.LE gsb0, 0x0 ;  /* 0x00008000000079c5 */ /* 0x000fc40000010000 */
[----:B------:R-:W-:-:S15]  /*c1d0*/  WARPGROUP.ARRIVE ;  /* 0x00000000000079c5 */ /* 0x000fde0000000000 */
[----:B------:R-:W-:-:S01]  /*c1e0*/  NOP ;  /* 0x0000000000007918 */ /* 0x000fc20000000000 */
[----:B------:R-:W-:Y:S01]  /*c1f0*/  HGMMA.64x256x16.F32.BF16 R24, gdesc[UR4], R24, gsb0 ;  /* 0x03e00000041879f0 */ /* 0x000fe20008001818 */
[----:B------:R-:W-:Y:S01]  /*c200*/  UIADD3 UR6, UR22, 0x4, URZ ;  /* 0x0000000416067890 */ /* 0x000fe2000fffe03f */
[----:B------:R-:W-:Y:S01]  /*c210*/  UMOV UR4, UR32 ;  /* 0x0000002000047c82 */ /* 0x000fe20008000000 */
[----:B------:R-:W-:Y:S01]  /*c220*/  UMOV UR5, UR33 ;  /* 0x0000002100057c82 */ /* 0x000fe20008000000 */
[----:B------:R-:W-:Y:S01]  /*c230*/  UMOV UR7, 0x40000040 ;  /* 0x4000004000077882 */ /* 0x000fe20000000000 */
[----:B------:R-:W-:Y:S02]  /*c240*/  WARPGROUP.DEPBAR.LE gsb0, 0x0 ;  /* 0x00008000000079c5 */ /* 0x000fe40000010000 */
[----:B------:R-:W-:-:S15]  /*c250*/  WARPGROUP.ARRIVE ;  /* 0x00000000000079c5 */ /* 0x000fde0000000000 */
[----:B------:R-:W-:-:S06]  /*c260*/  NOP ;  /* 0x0000000000007918 */ /* 0x000fcc0000000000 */
[----:B------:R-:W-:Y:S01]  /*c270*/  HGMMA.64x256x16.F32.BF16 R24, gdesc[UR4], R24, gsb0 ;  /* 0x03e00000041879f0 */ /* 0x000fe20008001818 */
[----:B------:R-:W-:Y:S01]  /*c280*/  UIADD3 UR6, UR22, 0x6, URZ ;  /* 0x0000000616067890 */ /* 0x000fe2000fffe03f */
[----:B------:R-:W-:Y:S01]  /*c290*/  UMOV UR4, UR40 ;  /* 0x0000002800047c82 */ /* 0x000fe20008000000 */
[----:B------:R-:W-:Y:S01]  /*c2a0*/  UMOV UR5, UR41 ;  /* 0x0000002900057c82 */ /* 0x000fe20008000000 */
[----:B------:R-:W-:Y:S01]  /*c2b0*/  UMOV UR7, 0x40000040 ;  /* 0x4000004000077882 */ /* 0x000fe20000000000 */
[----:B------:R-:W-:Y:S01]  /*c2c0*/  UIADD3 UR22, UR22, 0x806, URZ ;  /* 0x0000080616167890 */ /* 0x000fe2000fffe03f */
[----:B------:R-:W-:Y:S02]  /*c2d0*/  WARPGROUP.DEPBAR.LE gsb0, 0x0 ;  /* 0x00008000000079c5 */ /* 0x000fe40000010000 */
[----:B------:R-:W-:-:S15]  /*c2e0*/  WARPGROUP.ARRIVE ;  /* 0x00000000000079c5 */ /* 0x000fde0000000000 */
[----:B------:R-:W-:-:S05]  /*c2f0*/  NOP ;  /* 0x0000000000007918 */ /* 0x000fca0000000000 */
[----:B------:R-:W-:Y:S01]  /*c300*/  HGMMA.64x256x16.F32.BF16 R24, gdesc[UR4], R24, gsb0 ;  /* 0x03e00000041879f0 */ /* 0x000fe20008001818 */
[----:B------:R-:W-:-:S04]  /*c310*/  UIADD3 UR4, UR45, 0x1, URZ ;  /* 0x000000012d047890 */ /* 0x000fc8000fffe03f */
[----:B------:R-:W-:-:S04]  /*c320*/  UISETP.NE.AND UP0, UPT, UR4, 0x5, UPT ;  /* 0x000000050400788c */ /* 0x000fc8000bf05270 */
[----:B------:R-:W-:Y:S02]  /*c330*/  USEL UR5, URZ, 0x1, UP0 ;  /* 0x000000013f057887 */ /* 0x000fe40008000000 */
[----:B------:R-:W-:-:S04]  /*c340*/  USEL UR4, UR4, URZ, UP0 ;  /* 0x0000003f04047287 */ /* 0x000fc80008000000 */
[----:B------:R-:W-:Y:S01]  /*c350*/  LOP3.LUT R2, R2, UR5, RZ, 0x3c, !PT ;  /* 0x0000000502027c12 */ /* 0x000fe2000f8e3cff */
[----:B------:R-:W-:Y:S02]  /*c360*/  WARPGROUP.DEPBAR.LE gsb0, 0x0 ;  /* 0x00008000000079c5 */ /* 0x000fe40000010000 */
[----:B------:R-:W-:-:S10]  /*c370*/  WARPGROUP.ARRIVE ;  /* 0x00000000000079c5 */ /* 0x000fd40000000000 */
        /* <DEDUP_REMOVED lines=16> */
.L_x_38:
[C---:B------:R-:W-:Y:S01]  /*c480*/  IADD3 R10, R0.reuse, 0x1, RZ ;  /* 0x00000001000a7810 */ /* 0x040fe20007ffe0ff */
[----:B------:R-:W-:Y:S01]  /*c490*/  ULEA UR5, UR4, UR37, 0x3 ;  /* 0x0000002504057291 */ /* 0x000fe2000f8e183f */
[----:B------:R-:W-:Y:S02]  /*c4a0*/  IADD3 R11, R0, 0x8, RZ ;  /* 0x00000008000b7810 */ /* 0x000fe40007ffe0ff */
[----:B------:R-:W-:Y:S01]  /*c4b0*/  ISETP.GE.AND P6, PT, R10, UR26, PT ;  /* 0x0000001a0a007c0c */ /* 0x000fe2000bfc6270 */
[C---:B------:R-:W-:Y:S01]  /*c4c0*/  VIADD R10, R0.reuse, 0x10 ;  /* 0x00000010000a7836 */ /* 0x040fe20000000000 */
[----:B------:R-:W-:Y:S02]  /*c4d0*/  ISETP.GE.AND P4, PT, R11, UR26, PT ;  /* 0x0000001a0b007c0c */ /* 0x000fe4000bf86270 */
[C---:B------:R-:W-:Y:S02]  /*c4e0*/  ISETP.GE.AND P5, PT, R0.reuse, UR26, PT ;  /* 0x0000001a00007c0c */ /* 0x040fe4000bfa6270 */
[----:B------:R-:W-:-:S02]  /*c4f0*/  IADD3 R11, R0, 0x11, RZ ;  /* 0x00000011000b7810 */ /* 0x000fc40007ffe0ff */
[----:B------:R-:W-:Y:S02]  /*c500*/  FSEL R24, R24, -INF , !P5 ;  /* 0xff80000018187808 */ /* 0x000fe40006800000 */
[----:B------:R-:W-:Y:S02]  /*c510*/  FSEL R26, R26, -INF , !P5 ;  /* 0xff8000001a1a7808 */ /* 0x000fe40006800000 */
[----:B------:R-:W-:Y:S02]  /*c520*/  ISETP.GE.AND P5, PT, R11, UR26, PT ;  /* 0x0000001a0b007c0c */ /* 0x000fe4000bfa6270 */
[----:B------:R-:W-:Y:S02]  /*c530*/  ISETP.GE.AND P2, PT, R10, UR26, PT ;  /* 0x0000001a0a007c0c */ /* 0x000fe4000bf46270 */
[C---:B------:R-:W-:Y:S02]  /*c540*/  IADD3 R11, R0.reuse, 0x19, RZ ;  /* 0x00000019000b7810 */ /* 0x040fe40007ffe0ff */
[----:B------:R-:W-:-:S02]  /*c550*/  IADD3 R12, R0, 0x9, RZ ;  /* 0x00000009000c7810 */ /* 0x000fc40007ffe0ff */
[----:B------:R-:W-:Y:S02]  /*c560*/  IADD3 R10, R0, 0x18, RZ ;  /* 0x00000018000a7810 */ /* 0x000fe40007ffe0ff */
[----:B------:R-:W-:Y:S02]  /*c570*/  FSEL R28, R28, -INF , !P4 ;  /* 0xff8000001c1c7808 */ /* 0x000fe40006000000 */
[----:B------:R-:W-:Y:S02]  /*c580*/  FSEL R30, R30, -INF , !P4 ;  /* 0xff8000001e1e7808 */ /* 0x000fe40006000000 */
[----:B------:R-:W-:Y:S02]  /*c590*/  FSEL R25, R25, -INF , !P6 ;  /* 0xff80000019197808 */ /* 0x000fe40007000000 */
[----:B------:R-:W-:Y:S02]  /*c5a0*/  FSEL R27, R27, -INF , !P6 ;  /* 0xff8000001b1b7808 */ /* 0x000fe40007000000 */
[----:B------:R-:W-:-:S02]  /*c5b0*/  ISETP.GE.AND P4, PT, R11, UR26, PT ;  /* 0x0000001a0b007c0c */ /* 0x000fc4000bf86270 */
[----:B------:R-:W-:Y:S02]  /*c5c0*/  ISETP.GE.AND P3, PT, R12, UR26, PT ;  /* 0x0000001a0c007c0c */ /* 0x000fe4000bf66270 */
[----:B------:R-:W-:Y:S02]  /*c5d0*/  ISETP.GE.AND P6, PT, R10, UR26, PT ;  /* 0x0000001a0a007c0c */ /* 0x000fe4000bfc6270 */
[C---:B------:R-:W-:Y:S02]  /*c5e0*/  IADD3 R11, R0.reuse, 0x21, RZ ;  /* 0x00000021000b7810 */ /* 0x040fe40007ffe0ff */
[----:B------:R-:W-:Y:S02]  /*c5f0*/  IADD3 R10, R0, 0x20, RZ ;  /* 0x00000020000a7810 */ /* 0x000fe40007ffe0ff */
[----:B------:R-:W-:Y:S02]  /*c600*/  FSEL R32, R32, -INF , !P2 ;  /* 0xff80000020207808 */ /* 0x000fe40005000000 */
[----:B------:R-:W-:-:S02]  /*c610*/  FSEL R34, R34, -INF , !P2 ;  /* 0xff80000022227808 */ /* 0x000fc40005000000 */
[----:B------:R-:W-:Y:S02]  /*c620*/  FSEL R29, R29, -INF , !P3 ;  /* 0xff8000001d1d7808 */ /* 0x000fe40005800000 */
[----:B------:R-:W-:Y:S02]  /*c630*/  FSEL R31, R31, -INF , !P3 ;  /* 0xff8000001f1f7808 */ /* 0x000fe40005800000 */
[----:B------:R-:W-:Y:S02]  /*c640*/  ISETP.GE.AND P2, PT, R11, UR26, PT ;  /* 0x0000001a0b007c0c */ /* 0x000fe4000bf46270 */
[----:B------:R-:W-:Y:S02]  /*c650*/  ISETP.GE.AND P3, PT, R10, UR26, PT ;  /* 0x0000001a0a007c0c */ /* 0x000fe4000bf66270 */
[C---:B------:R-:W-:Y:S02]  /*c660*/  IADD3 R11, R0.reuse, 0x29, RZ ;  /* 0x00000029000b7810 */ /* 0x040fe40007ffe0ff */
[----:B------:R-:W-:-:S02]  /*c670*/  IADD3 R10, R0, 0x28, RZ ;  /* 0x00000028000a7810 */ /* 0x000fc40007ffe0ff */
[----:B------:R-:W-:Y:S02]  /*c680*/  FSEL R36, R36, -INF , !P6 ;  /* 0xff80000024247808 */ /* 0x000fe40007000000 */
[----:B------:R-:W-:Y:S02]  /*c690*/  FSEL R38, R38, -INF , !P6 ;  /* 0xff80000026267808 */ /* 0x000fe40007000000 */
[----:B------:R-:W-:Y:S02]  /*c6a0*/  FSEL R33, R33, -INF , !P5 ;  /* 0xff80000021217808 */ /* 0x000fe40006800000 */
[----:B------:R-:W-:Y:S02]  /*c6b0*/  FSEL R35, R35, -INF , !P5 ;  /* 0xff80000023237808 */ /* 0x000fe40006800000 */
[----:B------:R-:W-:Y:S02]  /*c6c0*/  ISETP.GE.AND P6, PT, R11, UR26, PT ;  /* 0x0000001a0b007c0c */ /* 0x000fe4000bfc6270 */
[----:B------:R-:W-:-:S02]  /*c6d0*/  ISETP.GE.AND P5, PT, R10, UR26, PT ;  /* 0x0000001a0a007c0c */ /* 0x000fc4000bfa6270 */
[C---:B------:R-:W-:Y:S02]  /*c6e0*/  IADD3 R11, R0.reuse, 0x31, RZ ;  /* 0x00000031000b7810 */ /* 0x040fe40007ffe0ff */
[----:B------:R-:W-:Y:S02]  /*c6f0*/  IADD3 R10, R0, 0x30, RZ ;  /* 0x00000030000a7810 */ /* 0x000fe40007ffe0ff */
[----:B------:R-:W-:Y:S02]  /*c700*/  FSEL R40, R40, -INF , !P3 ;  /* 0xff80000028287808 */ /* 0x000fe40005800000 */
[----:B------:R-:W-:Y:S02]  /*c710*/  FSEL R42, R42, -INF , !P3 ;  /* 0xff8000002a2a7808 */ /* 0x000fe40005800000 */
[----:B------:R-:W-:Y:S02]  /*c720*/  FSEL R37, R37, -INF , !P4 ;  /* 0xff80000025257808 */ /* 0x000fe40006000000 */
[----:B------:R-:W-:-:S02]  /*c730*/  FSEL R39, R39, -INF , !P4 ;  /* 0xff80000027277808 */ /* 0x000fc40006000000 */
        /* <DEDUP_REMOVED lines=18> */
[----:B------:R-:W-:Y:S02]  /*c860*/  IADD3 R11, R0, 0x48, RZ ;  /* 0x00000048000b7810 */ /* 0x000fe40007ffe0ff */
[----:B------:R-:W-:Y:S02]  /*c870*/  FMNMX R10, R26, R5, !PT ;  /* 0x000000051a0a7209 */ /* 0x000fe40007800000 */
[----:B------:R-:W-:Y:S02]  /*c880*/  FSEL R49, R49, -INF , !P3 ;  /* 0xff80000031317808 */ /* 0x000fe40005800000 */
[----:B------:R-:W-:Y:S02]  /*c890*/  FSEL R51, R51, -INF , !P3 ;  /* 0xff80000033337808 */ /* 0x000fe40005800000 */
[----:B------:R-:W-:Y:S02]  /*c8a0*/  ISETP.GE.AND P3, PT, R11, UR26, PT ;  /* 0x0000001a0b007c0c */ /* 0x000fe4000bf66270 */
[----:B------:R-:W-:-:S02]  /*c8b0*/  FMNMX R11, R27, R10, !PT ;  /* 0x0000000a1b0b7209 */ /* 0x000fc40007800000 */
[----:B------:R-:W-:Y:S02]  /*c8c0*/  IADD3 R12, R0, 0x49, RZ ;  /* 0x00000049000c7810 */ /* 0x000fe40007ffe0ff */
[----:B------:R-:W-:Y:S02]  /*c8d0*/  FMNMX R10, R30, R11, !PT ;  /* 0x0000000b1e0a7209 */ /* 0x000fe40007800000 */
[----:B------:R-:W-:Y:S02]  /*c8e0*/  FSEL R52, R52, -INF , !P2 ;  /* 0xff80000034347808 */ /* 0x000fe40005000000 */
[----:B------:R-:W-:Y:S02]  /*c8f0*/  FMNMX R11, R31, R10, !PT ;  /* 0x0000000a1f0b7209 */ /* 0x000fe40007800000 */
[----:B------:R-:W-:Y:S02]  /*c900*/  FSEL R54, R54, -INF , !P2 ;  /* 0xff80000036367808 */ /* 0x000fe40005000000 */
[----:B------:R-:W-:-:S02]  /*c910*/  FMNMX R10, R34, R11, !PT ;  /* 0x0000000b220a7209 */ /* 0x000fc40007800000 */
[----:B------:R-:W-:Y:S02]  /*c920*/  ISETP.GE.AND P2, PT, R12, UR26, PT ;  /* 0x0000001a0c007c0c */ /* 0x000fe4000bf46270 */
[----:B------:R-:W-:Y:S02]  /*c930*/  FMNMX R11, R35, R10, !PT ;  /* 0x0000000a230b7209 */ /* 0x000fe40007800000 */
[----:B------:R-:W-:Y:S02]  /*c940*/  IADD3 R12, R0, 0x50, RZ ;  /* 0x00000050000c7810 */ /* 0x000fe40007ffe0ff */
[----:B------:R-:W-:Y:S02]  /*c950*/  FMNMX R10, R38, R11, !PT ;  /* 0x0000000b260a7209 */ /* 0x000fe40007800000 */
[----:B------:R-:W-:Y:S02]  /*c960*/  FSEL R53, R53, -INF , !P5 ;  /* 0xff80000035357808 */ /* 0x000fe40006800000 */
[----:B------:R-:W-:-:S02]  /*c970*/  FMNMX R11, R39, R10, !PT ;  /* 0x0000000a270b7209 */ /* 0x000fc40007800000 */
[----:B------:R-:W-:Y:S02]  /*c980*/  FSEL R55, R55, -INF , !P5 ;  /* 0xff80000037377808 */ /* 0x000fe40006800000 */
[----:B------:R-:W-:Y:S02]  /*c990*/  FMNMX R10, R42, R11, !PT ;  /* 0x0000000b2a0a7209 */ /* 0x000fe40007800000 */
[----:B------:R-:W-:Y:S02]  /*c9a0*/  ISETP.GE.AND P5, PT, R12, UR26, PT ;  /* 0x0000001a0c007c0c */ /* 0x000fe4000bfa6270 */
[----:B------:R-:W-:Y:S02]  /*c9b0*/  FMNMX R11, R43, R10, !PT ;  /* 0x0000000a2b0b7209 */ /* 0x000fe40007800000 */
[----:B------:R-:W-:Y:S02]  /*c9c0*/  IADD3 R12, R0, 0x51, RZ ;  /* 0x00000051000c7810 */ /* 0x000fe40007ffe0ff */
[----:B------:R-:W-:-:S02]  /*c9d0*/  FSEL R56, R56, -INF , !P6 ;  /* 0xff80000038387808 */ /* 0x000fc40007000000 */
[----:B------:R-:W-:Y:S02]  /*c9e0*/  FSEL R58, R58, -INF , !P6 ;  /* 0xff8000003a3a7808 */ /* 0x000fe40007000000 */
[----:B------:R-:W-:Y:S02]  /*c9f0*/  FMNMX R10, R46, R11, !PT ;  /* 0x0000000b2e0a7209 */ /* 0x000fe40007800000 */
[----:B------:R-:W-:Y:S02]  /*ca00*/  ISETP.GE.AND P6, PT, R12, UR26, PT ;  /* 0x0000001a0c007c0c */ /* 0x000fe4000bfc6270 */
[----:B------:R-:W-:Y:S02]  /*ca10*/  IADD3 R12, R0, 0x58, RZ ;  /* 0x00000058000c7810 */ /* 0x000fe40007ffe0ff */
[----:B------:R-:W-:Y:S02]  /*ca20*/  FMNMX R11, R47, R10, !PT ;  /* 0x0000000a2f0b7209 */ /* 0x000fe40007800000 */
[----:B------:R-:W-:-:S02]  /*ca30*/  FSEL R57, R57, -INF , !P4 ;  /* 0xff80000039397808 */ /* 0x000fc40006000000 */
[----:B------:R-:W-:Y:S02]  /*ca40*/  FSEL R59, R59, -INF , !P4 ;  /* 0xff8000003b3b7808 */ /* 0x000fe40006000000 */
[----:B------:R-:W-:Y:S02]  /*ca50*/  ISETP.GE.AND P4, PT, R12, UR26, PT ;  /* 0x0000001a0c007c0c */ /* 0x000fe4000bf86270 */
[----:B------:R-:W-:Y:S02]  /*ca60*/  IADD3 R12, R0, 0x59, RZ ;  /* 0x00000059000c7810 */ /* 0x000fe40007ffe0ff */
[----:B------:R-:W-:Y:S02]  /*ca70*/  FMNMX R10, R50, R11, !PT ;  /* 0x0000000b320a7209 */ /* 0x000fe40007800000 */
[----:B------:R-:W-:Y:S02]  /*ca80*/  FSEL R60, R60, -INF , !P3 ;  /* 0xff8000003c3c7808 */ /* 0x000fe40005800000 */
[----:B------:R-:W-:-:S02]  /*ca90*/  FSEL R62, R62, -INF , !P3 ;  /* 0xff8000003e3e7808 */ /* 0x000fc40005800000 */
[----:B------:R-:W-:Y:S02]  /*caa0*/  ISETP.GE.AND P3, PT, R12, UR26, PT ;  /* 0x0000001a0c007c0c */ /* 0x000fe4000bf66270 */
[----:B------:R-:W-:Y:S02]  /*cab0*/  IADD3 R12, R0, 0x60, RZ ;  /* 0x00000060000c7810 */ /* 0x000fe40007ffe0ff */
[----:B------:R-:W-:Y:S02]  /*cac0*/  FMNMX R11, R51, R10, !PT ;  /* 0x0000000a330b7209 */ /* 0x000fe40007800000 */
[----:B------:R-:W-:Y:S02]  /*cad0*/  FSEL R61, R61, -INF , !P2 ;  /* 0xff8000003d3d7808 */ /* 0x000fe40005000000 */
[----:B------:R-:W-:Y:S02]  /*cae0*/  FSEL R63, R63, -INF , !P2 ;  /* 0xff8000003f3f7808 */ /* 0x000fe40005000000 */
[----:B------:R-:W-:-:S02]  /*caf0*/  ISETP.GE.AND P2, PT, R12, UR26, PT ;  /* 0x0000001a0c007c0c */ /* 0x000fc4000bf46270 */
[----:B------:R-:W-:Y:S02]  /*cb00*/  FMNMX R10, R54, R11, !PT ;  /* 0x0000000b360a7209 */ /* 0x000fe40007800000 */
[----:B------:R-:W-:Y:S02]  /*cb10*/  IADD3 R12, R0, 0x61, RZ ;  /* 0x00000061000c7810 */ /* 0x000fe40007ffe0ff */
[----:B------:R-:W-:Y:S02]  /*cb20*/  FSEL R64, R64, -INF , !P5 ;  /* 0xff80000040407808 */ /* 0x000fe40006800000 */
[----:B------:R-:W-:Y:S02]  /*cb30*/  FSEL R66, R66, -INF , !P5 ;  /* 0xff80000042427808 */ /* 0x000fe40006800000 */
[----:B------:R-:W-:Y:S02]  /*cb40*/  FMNMX R11, R55, R10, !PT ;  /* 0x0000000a370b7209 */ /* 0x000fe40007800000 */
[----:B------:R-:W-:-:S02]  /*cb50*/  ISETP.GE.AND P5, PT, R12, UR26, PT ;  /* 0x0000001a0c007c0c */ /* 0x000fc4000bfa6270 */
[----:B------:R-:W-:Y:S02]  /*cb60*/  IADD3 R12, R0, 0x68, RZ ;  /* 0x00000068000c7810 */ /* 0x000fe40007ffe0ff */
[----:B------:R-:W-:Y:S02]  /*cb70*/  FMNMX R10, R58, R11, !PT ;  /* 0x0000000b3a0a7209 */ /* 0x000fe40007800000 */
[----:B------:R-:W-:Y:S02]  /*cb80*/  FSEL R65, R65, -INF , !P6 ;  /* 0xff80000041417808 */ /* 0x000fe40007000000 */
[----:B------:R-:W-:Y:S02]  /*cb90*/  FSEL R67, R67, -INF , !P6 ;  /* 0xff80000043437808 */ /* 0x000fe40007000000 */
[----:B------:R-:W-:Y:S02]  /*cba0*/  ISETP.GE.AND P6, PT, R12, UR26, PT ;  /* 0x0000001a0c007c0c */ /* 0x000fe4000bfc6270 */
[----:B------:R-:W-:-:S02]  /*cbb0*/  IADD3 R12, R0, 0x69, RZ ;  /* 0x00000069000c7810 */ /* 0x000fc40007ffe0ff */
[----:B------:R-:W-:Y:S02]  /*cbc0*/  FMNMX R11, R59, R10, !PT ;  /* 0x0000000a3b0b7209 */ /* 0x000fe40007800000 */
[----:B------:R-:W-:Y:S02]  /*cbd0*/  FSEL R68, R68, -INF , !P4 ;  /* 0xff80000044447808 */ /* 0x000fe40006000000 */
[----:B------:R-:W-:Y:S02]  /*cbe0*/  FSEL R70, R70, -INF , !P4 ;  /* 0xff80000046467808 */ /* 0x000fe40006000000 */
[----:B------:R-:W-:Y:S02]  /*cbf0*/  ISETP.GE.AND P4, PT, R12, UR26, PT ;  /* 0x0000001a0c007c0c */ /* 0x000fe4000bf86270 */
[----:B------:R-:W-:Y:S02]  /*cc00*/  IADD3 R12, R0, 0x70, RZ ;  /* 0x00000070000c7810 */ /* 0x000fe40007ffe0ff */
[----:B------:R-:W-:-:S02]  /*cc10*/  FMNMX R10, R62, R11, !PT ;  /* 0x0000000b3e0a7209 */ /* 0x000fc40007800000 */
[----:B------:R-:W-:Y:S02]  /*cc20*/  FSEL R69, R69, -INF , !P3 ;  /* 0xff80000045457808 */ /* 0x000fe40005800000 */
[----:B------:R-:W-:Y:S02]  /*cc30*/  FSEL R71, R71, -INF , !P3 ;  /* 0xff80000047477808 */ /* 0x000fe40005800000 */
        /* <DEDUP_REMOVED lines=11> */
[----:B------:R-:W-:Y:S01]  /*ccf0*/  ISETP.GE.AND P5, PT, R12, UR26, PT ;  /* 0x0000001a0c007c0c */ /* 0x000fe2000bfa6270 */
[----:B------:R-:W-:Y:S01]  /*cd00*/  VIADD R12, R0, 0x79 ;  /* 0x00000079000c7836 */ /* 0x000fe20000000000 */
        /* <DEDUP_REMOVED lines=53> */
[----:B------:R-:W-:Y:S02]  /*d060*/  FSEL R98, R98, -INF , !P6 ;  /* 0xff80000062627808 */ /* 0x000fe40007000000 */
[----:B------:R-:W-:Y:S02]  /*d070*/  FMNMX R11, R95, R10, !PT ;  /* 0x0000000a5f0b7209 */ /* 0x000fe40007800000 */
[----:B------:R-:W-:Y:S02]  /*d080*/  FSEL R96, R96, -INF , !P6 ;  /* 0xff80000060607808 */ /* 0x000fe40007000000 */
[----:B------:R-:W-:Y:S02]  /*d090*/  ISETP.GE.AND P6, PT, R12, UR26, PT ;  /* 0x0000001a0c007c0c */ /* 0x000fe4000bfc6270 */
[----:B------:R-:W-:-:S02]  /*d0a0*/  IADD3 R12, R0, 0xa8, RZ ;  /* 0x000000a8000c7810 */ /* 0x000fc40007ffe0ff */
[----:B------:R-:W-:Y:S02]  /*d0b0*/  FSEL R99, R99, -INF , !P4 ;  /* 0xff80000063637808 */ /* 0x000fe40006000000 */
[----:B------:R-:W-:Y:S02]  /*d0c0*/  FMNMX R10, R98, R11, !PT ;  /* 0x0000000b620a7209 */ /* 0x000fe40007800000 */
[----:B------:R-:W-:Y:S02]  /*d0d0*/  FSEL R97, R97, -INF , !P4 ;  /* 0xff80000061617808 */ /* 0x000fe40006000000 */
[----:B------:R-:W-:Y:S02]  /*d0e0*/  ISETP.GE.AND P4, PT, R12, UR26, PT ;  /* 0x0000001a0c007c0c */ /* 0x000fe4000bf86270 */
[----:B------:R-:W-:Y:S02]  /*d0f0*/  IADD3 R12, R0, 0xa9, RZ ;  /* 0x000000a9000c7810 */ /* 0x000fe40007ffe0ff */
[----:B------:R-:W-:-:S02]  /*d100*/  FSEL R102, R102, -INF , !P3 ;  /* 0xff80000066667808 */ /* 0x000fc40005800000 */
[----:B------:R-:W-:Y:S02]  /*d110*/  FMNMX R11, R99, R10, !PT ;  /* 0x0000000a630b7209 */ /* 0x000fe40007800000 */
[----:B------:R-:W-:Y:S02]  /*d120*/  FSEL R100, R100, -INF , !P3 ;  /* 0xff80000064647808 */ /* 0x000fe40005800000 */
[----:B------:R-:W-:Y:S02]  /*d130*/  ISETP.GE.AND P3, PT, R12, UR26, PT ;  /* 0x0000001a0c007c0c */ /* 0x000fe4000bf66270 */
[----:B------:R-:W-:Y:S02]  /*d140*/  FSEL R103, R103, -INF , !P2 ;  /* 0xff80000067677808 */ /* 0x000fe40005000000 */
[----:B------:R-:W-:Y:S02]  /*d150*/  FMNMX R10, R102, R11, !PT ;  /* 0x0000000b660a7209 */ /* 0x000fe40007800000 */
[----:B------:R-:W-:-:S02]  /*d160*/  IADD3 R12, R0, 0xb0, RZ ;  /* 0x000000b0000c7810 */ /* 0x000fc40007ffe0ff */
[----:B------:R-:W-:Y:S02]  /*d170*/  FSEL R101, R101, -INF , !P2 ;  /* 0xff80000065657808 */ /* 0x000fe40005000000 */
[----:B------:R-:W-:Y:S02]  /*d180*/  FSEL R106, R106, -INF , !P5 ;  /* 0xff8000006a6a7808 */ /* 0x000fe40006800000 */
[----:B------:R-:W-:Y:S02]  /*d190*/  FMNMX R11, R103, R10, !PT ;  /* 0x0000000a670b7209 */ /* 0x000fe40007800000 */
[----:B------:R-:W-:Y:S02]  /*d1a0*/  ISETP.GE.AND P2, PT, R12, UR26, PT ;  /* 0x0000001a0c007c0c */ /* 0x000fe4000bf46270 */
[----:B------:R-:W-:Y:S02]  /*d1b0*/  IADD3 R12, R0, 0xb1, RZ ;  /* 0x000000b1000c7810 */ /* 0x000fe40007ffe0ff */
[----:B------:R-:W-:-:S02]  /*d1c0*/  FSEL R107, R107, -INF , !P6 ;  /* 0xff8000006b6b7808 */ /* 0x000fc40007000000 */
[----:B------:R-:W-:Y:S02]  /*d1d0*/  FMNMX R10, R106, R11, !PT ;  /* 0x0000000b6a0a7209 */ /* 0x000fe40007800000 */
[----:B------:R-:W-:Y:S02]  /*d1e0*/  FSEL R104, R104, -INF , !P5 ;  /* 0xff80000068687808 */ /* 0x000fe40006800000 */
[----:B------:R-:W-:Y:S02]  /*d1f0*/  ISETP.GE.AND P5, PT, R12, UR26, PT ;  /* 0x0000001a0c007c0c */ /* 0x000fe4000bfa6270 */
[----:B------:R-:W-:Y:S02]  /*d200*/  IADD3 R12, R0, 0xb8, RZ ;  /* 0x000000b8000c7810 */ /* 0x000fe40007ffe0ff */
[----:B------:R-:W-:Y:S02]  /*d210*/  FSEL R110, R110, -INF , !P4 ;  /* 0xff8000006e6e7808 */ /* 0x000fe40006000000 */
[----:B------:R-:W-:-:S02]  /*d220*/  FMNMX R11, R107, R10, !PT ;  /* 0x0000000a6b0b7209 */ /* 0x000fc40007800000 */
[----:B------:R-:W-:Y:S02]  /*d230*/  FSEL R105, R105, -INF , !P6 ;  /* 0xff80000069697808 */ /* 0x000fe40007000000 */
[----:B------:R-:W-:Y:S02]  /*d240*/  ISETP.GE.AND P6, PT, R12, UR26, PT ;  /* 0x0000001a0c007c0c */ /* 0x000fe4000bfc6270 */
[----:B------:R-:W-:Y:S02]  /*d250*/  IADD3 R12, R0, 0xb9, RZ ;  /* 0x000000b9000c7810 */ /* 0x000fe40007ffe0ff */
[----:B------:R-:W-:Y:S02]  /*d260*/  FSEL R111, R111, -INF , !P3 ;  /* 0xff8000006f6f7808 */ /* 0x000fe40005800000 */
[----:B------:R-:W-:Y:S02]  /*d270*/  FMNMX R10, R110, R11, !PT ;  /* 0x0000000b6e0a7209 */ /* 0x000fe40007800000 */
[----:B------:R-:W-:-:S02]  /*d280*/  FSEL R108, R108, -INF , !P4 ;  /* 0xff8000006c6c7808 */ /* 0x000fc40006000000 */
[----:B------:R-:W-:Y:S02]  /*d290*/  ISETP.GE.AND P4, PT, R12, UR26, PT ;  /* 0x0000001a0c007c0c */ /* 0x000fe4000bf86270 */
[----:B------:R-:W-:Y:S02]  /*d2a0*/  FSEL R114, R114, -INF , !P2 ;  /* 0xff80000072727808 */ /* 0x000fe40005000000 */
[----:B------:R-:W-:Y:S02]  /*d2b0*/  FMNMX R11, R111, R10, !PT ;  /* 0x0000000a6f0b7209 */ /* 0x000fe40007800000 */
[----:B------:R-:W-:Y:S02]  /*d2c0*/  IADD3 R12, R0, 0xc0, RZ ;  /* 0x000000c0000c7810 */ /* 0x000fe40007ffe0ff */
[----:B------:R-:W-:Y:S02]  /*d2d0*/  FSEL R109, R109, -INF , !P3 ;  /* 0xff8000006d6d7808 */ /* 0x000fe40005800000 */
[----:B------:R-:W-:-:S02]  /*d2e0*/  FSEL R115, R115, -INF , !P5 ;  /* 0xff80000073737808 */ /* 0x000fc40006800000 */
[----:B------:R-:W-:Y:S02]  /*d2f0*/  FMNMX R10, R114, R11, !PT ;  /* 0x0000000b720a7209 */ /* 0x000fe40007800000 */
[----:B------:R-:W-:Y:S02]  /*d300*/  ISETP.GE.AND P3, PT, R12, UR26, PT ;  /* 0x0000001a0c007c0c */ /* 0x000fe4000bf66270 */
[----:B------:R-:W-:Y:S02]  /*d310*/  IADD3 R12, R0, 0xc1, RZ ;  /* 0x000000c1000c7810 */ /* 0x000fe40007ffe0ff */
[----:B------:R-:W-:Y:S02]  /*d320*/  FSEL R118, R118, -INF , !P6 ;  /* 0xff80000076767808 */ /* 0x000fe40007000000 */
[----:B------:R-:W-:Y:S02]  /*d330*/  FMNMX R11, R115, R10, !PT ;  /* 0x0000000a730b7209 */ /* 0x000fe40007800000 */
[----:B------:R-:W-:-:S02]  /*d340*/  FSEL R112, R112, -INF , !P2 ;  /* 0xff80000070707808 */ /* 0x000fc40005000000 */
[----:B------:R-:W-:Y:S02]  /*d350*/  ISETP.GE.AND P2, PT, R12, UR26, PT ;  /* 0x0000001a0c007c0c */ /* 0x000fe4000bf46270 */
[----:B------:R-:W-:Y:S02]  /*d360*/  IADD3 R12, R0, 0xc8, RZ ;  /* 0x000000c8000c7810 */ /* 0x000fe40007ffe0ff */
[----:B------:R-:W-:Y:S02]  /*d370*/  FSEL R119, R119, -INF , !P4 ;  /* 0xff80000077777808 */ /* 0x000fe40006000000 */
[----:B------:R-:W-:Y:S02]  /*d380*/  FMNMX R10, R118, R11, !PT ;  /* 0x0000000b760a7209 */ /* 0x000fe40007800000 */
[----:B------:R-:W-:Y:S02]  /*d390*/  FSEL R113, R113, -INF , !P5 ;  /* 0xff80000071717808 */ /* 0x000fe40006800000 */
[----:B------:R-:W-:-:S02]  /*d3a0*/  ISETP.GE.AND P5, PT, R12, UR26, PT ;  /* 0x0000001a0c007c0c */ /* 0x000fc4000bfa6270 */
[----:B------:R-:W-:Y:S02]  /*d3b0*/  IADD3 R12, R0, 0xc9, RZ ;  /* 0x000000c9000c7810 */ /* 0x000fe40007ffe0ff */
[----:B------:R-:W-:Y:S02]  /*d3c0*/  FSEL R122, R122, -INF , !P3 ;  /* 0xff8000007a7a7808 */ /* 0x000fe40005800000 */
[----:B------:R-:W-:Y:S02]  /*d3d0*/  FMNMX R11, R119, R10, !PT ;  /* 0x0000000a770b7209 */ /* 0x000fe40007800000 */
[----:B------:R-:W-:Y:S02]  /*d3e0*/  FSEL R116, R116, -INF , !P6 ;  /* 0xff80000074747808 */ /* 0x000fe40007000000 */
[----:B------:R-:W-:Y:S02]  /*d3f0*/  ISETP.GE.AND P6, PT, R12, UR26, PT ;  /* 0x0000001a0c007c0c */ /* 0x000fe4000bfc6270 */
[----:B------:R-:W-:-:S02]  /*d400*/  FSEL R123, R123, -INF , !P2 ;  /* 0xff8000007b7b7808 */ /* 0x000fc40005000000 */
        /* <DEDUP_REMOVED lines=19> */
[----:B-1----:R-:W-:Y:S02]  /*d540*/  P2R R8, PR, RZ, 0x2 ;  /* 0x00000002ff087803 */ /* 0x002fe40000000000 */
[----:B------:R-:W-:Y:S02]  /*d550*/  IADD3 R13, R0, 0xe0, RZ ;  /* 0x000000e0000d7810 */ /* 0x000fe40007ffe0ff */
[----:B------:R-:W-:Y:S02]  /*d560*/  ISETP.GE.AND P1, PT, R12, UR26, PT ;  /* 0x0000001a0c007c0c */ /* 0x000fe4000bf26270 */
[----:B------:R-:W-:Y:S02]  /*d570*/  IADD3 R14, R0, 0xe1, RZ ;  /* 0x000000e1000e7810 */ /* 0x000fe40007ffe0ff */
[----:B------:R-:W-:-:S02]  /*d580*/  FSEL R134, R134, -INF , !P2 ;  /* 0xff80000086867808 */ /* 0x000fc40005000000 */
[----:B------:R-:W-:Y:S02]  /*d590*/  FMNMX R11, R131, R10, !PT ;  /* 0x0000000a830b7209 */ /* 0x000fe40007800000 */
[----:B------:R-:W-:Y:S02]  /*d5a0*/  P2R R9, PR, RZ, 0x1 ;  /* 0x00000001ff097803 */ /* 0x000fe40000000000 */
[----:B------:R-:W-:Y:S02]  /*d5b0*/  FSEL R124, R124, -INF , !P5 ;  /* 0xff8000007c7c7808 */ /* 0x000fe40006800000 */
[----:B------:R-:W-:Y:S02]  /*d5c0*/  ISETP.GE.AND P5, PT, R13, UR26, PT ;  /* 0x0000001a0d007c0c */ /* 0x000fe4000bfa6270 */
[----:B------:R-:W-:Y:S02]  /*d5d0*/  ISETP.GE.AND P0, PT, R14, UR26, PT ;  /* 0x0000001a0e007c0c */ /* 0x000fe4000bf06270 */
[----:B------:R-:W-:-:S02]  /*d5e0*/  FSEL R135, R135, -INF , !P1 ;  /* 0xff80000087877808 */ /* 0x000fc40004800000 */
[----:B------:R-:W-:Y:S02]  /*d5f0*/  FMNMX R10, R134, R11, !PT ;  /* 0x0000000b860a7209 */ /* 0x000fe40007800000 */
[----:B------:R-:W-:Y:S02]  /*d600*/  IADD3 R14, R0, 0xe8, RZ ;  /* 0x000000e8000e7810 */ /* 0x000fe40007ffe0ff */
[----:B------:R-:W-:Y:S02]  /*d610*/  FSEL R138, R138, -INF , !P5 ;  /* 0xff8000008a8a7808 */ /* 0x000fe40006800000 */
[----:B------:R-:W-:Y:S02]  /*d620*/  FMNMX R11, R135, R10, !PT ;  /* 0x0000000a870b7209 */ /* 0x000fe40007800000 */
[----:B------:R-:W-:Y:S01]  /*d630*/  ISETP.GE.AND P1, PT, R14, UR26, PT ;  /* 0x0000001a0e007c0c */ /* 0x000fe2000bf26270 */
[----:B------:R-:W-:Y:S01]  /*d640*/  VIADD R14, R0, 0xe9 ;  /* 0x000000e9000e7836 */ /* 0x000fe20000000000 */
        /* <DEDUP_REMOVED lines=8> */
[----:B------:R-:W-:Y:S02]  /*d6d0*/  IADD3 R15, R0, 0xf1, RZ ;  /* 0x000000f1000f7810 */ /* 0x000fe40007ffe0ff */
[----:B------:R-:W-:Y:S02]  /*d6e0*/  FSEL R143, R143, -INF , !P2 ;  /* 0xff8000008f8f7808 */ /* 0x000fe40005000000 */
[----:B------:R-:W-:Y:S02]  /*d6f0*/  FMNMX R10, R142, R11, !PT ;  /* 0x0000000b8e0a7209 */ /* 0x000fe40007800000 */
[----:B------:R-:W-:Y:S02]  /*d700*/  ISETP.GE.AND P3, PT, R14, UR26, PT ;  /* 0x0000001a0e007c0c */ /* 0x000fe4000bf66270 */
[----:B------:R-:W-:-:S02]  /*d710*/  FSEL R128, R128, -INF , !P4 ;  /* 0xff80000080807808 */ /* 0x000fc40006000000 */
[----:B------:R-:W-:Y:S02]  /*d720*/  IADD3 R19, R0, 0xf8, RZ ;  /* 0x000000f800137810 */ /* 0x000fe40007ffe0ff */
[----:B------:R-:W-:Y:S02]  /*d730*/  FSEL R146, R146, -INF , !P3 ;  /* 0xff80000092927808 */ /* 0x000fe40005800000 */
[----:B------:R-:W-:Y:S02]  /*d740*/  FMNMX R11, R143, R10, !PT ;  /* 0x0000000a8f0b7209 */ /* 0x000fe40007800000 */
[----:B------:R-:W-:Y:S02]  /*d750*/  ISETP.GE.AND P4, PT, R15, UR26, PT ;  /* 0x0000001a0f007c0c */ /* 0x000fe4000bf86270 */
[----:B------:R-:W-:Y:S02]  /*d760*/  IADD3 R20, R0, 0xf9, RZ ;  /* 0x000000f900147810 */ /* 0x000fe40007ffe0ff */
[----:B------:R-:W-:-:S02]  /*d770*/  FSEL R147, R147, -INF , !P4 ;  /* 0xff80000093937808 */ /* 0x000fc40006000000 */
[----:B------:R-:W-:Y:S02]  /*d780*/  FMNMX R10, R146, R11, !PT ;  /* 0x0000000b920a7209 */ /* 0x000fe40007800000 */
[----:B------:R-:W-:Y:S02]  /*d790*/  ISETP.GE.AND P5, PT, R19, UR26, PT ;  /* 0x0000001a13007c0c */ /* 0x000fe4000bfa6270 */
[----:B------:R-:W-:Y:S02]  /*d7a0*/  FSEL R125, R125, -INF , !P6 ;  /* 0xff8000007d7d7808 */ /* 0x000fe40007000000 */
[----:B------:R-:W-:Y:S02]  /*d7b0*/  FSEL R150, R150, -INF , !P5 ;  /* 0xff80000096967808 */ /* 0x000fe40006800000 */
[----:B------:R-:W-:Y:S02]  /*d7c0*/  FMNMX R11, R147, R10, !PT ;  /* 0x0000000a930b7209 */ /* 0x000fe40007800000 */
[----:B------:R-:W-:-:S02]  /*d7d0*/  ISETP.GE.AND P6, PT, R20, UR26, PT ;  /* 0x0000001a14007c0c */ /* 0x000fc4000bfc6270 */
[----:B------:R-:W-:Y:S02]  /*d7e0*/  FMNMX R10, R150, R11, !PT ;  /* 0x0000000b960a7209 */ /* 0x000fe40007800000 */
[----:B------:R-:W-:Y:S02]  /*d7f0*/  FSEL R151, R151, -INF , !P6 ;  /* 0xff80000097977808 */ /* 0x000fe40007000000 */
[----:B------:R-:W-:Y:S02]  /*d800*/  P2R R18, PR, RZ, 0x1 ;  /* 0x00000001ff127803 */ /* 0x000fe40000000000 */
[----:B------:R-:W-:Y:S02]  /*d810*/  FMNMX R11, R151, R10, !PT ;  /* 0x0000000a970b7209 */ /* 0x000fe40007800000 */
[----:B------:R-:W-:Y:S02]  /*d820*/  ISETP.GE.AND P0, PT, R13, UR26, PT ;  /* 0x0000001a0d007c0c */ /* 0x000fe4000bf06270 */
[----:B------:R-:W-:Y:S01]  /*d830*/  P2R R16, PR, RZ, 0x4 ;  /* 0x00000004ff107803 */ /* 0x000fe20000000000 */
[----:B------:R-:W1:Y:S01]  /*d840*/  SHFL.BFLY PT, R10, R11, 0x1, 0x1f ;  /* 0x0c201f000b0a7f89 */ /* 0x000e6200000e0000 */
[----:B------:R-:W-:-:S02]  /*d850*/  P2R R17, PR, RZ, 0x2 ;  /* 0x00000002ff117803 */ /* 0x000fc40000000000 */
[----:B------:R-:W-:Y:S02]  /*d860*/  FSEL R136, R136, -INF , !P0 ;  /* 0xff80000088887808 */ /* 0x000fe40004000000 */
[----:B------:R-:W-:Y:S02]  /*d870*/  ISETP.GE.AND P1, PT, R12, UR26, PT ;  /* 0x0000001a0c007c0c */ /* 0x000fe4000bf26270 */
[----:B------:R-:W-:Y:S02]  /*d880*/  ISETP.NE.AND P0, PT, R18, RZ, PT ;  /* 0x000000ff1200720c */ /* 0x000fe40003f05270 */
[----:B------:R-:W-:Y:S02]  /*d890*/  FSEL R145, R145, -INF , !P4 ;  /* 0xff80000091917808 */ /* 0x000fe40006000000 */
[----:B------:R-:W-:Y:S02]  /*d8a0*/  FSEL R137, R137, -INF , !P0 ;  /* 0xff80000089897808 */ /* 0x000fe40004000000 */
[----:B------:R-:W-:-:S02]  /*d8b0*/  ISETP.NE.AND P0, PT, R9, RZ, PT ;  /* 0x000000ff0900720c */ /* 0x000fc40003f05270 */
[----:B------:R-:W-:Y:S02]  /*d8c0*/  FSEL R144, R144, -INF , !P3 ;  /* 0xff80000090907808 */ /* 0x000fe40005800000 */
[----:B------:R-:W-:Y:S02]  /*d8d0*/  FSEL R149, R149, -INF , !P6 ;  /* 0xff80000095957808 */ /* 0x000fe40007000000 */
[----:B------:R-:W-:Y:S02]  /*d8e0*/  FSEL R148, R148, -INF , !P5 ;  /* 0xff80000094947808 */ /* 0x000fe40006800000 */
[----:B------:R-:W-:Y:S02]  /*d8f0*/  FSEL R133, R133, -INF , !P1 ;  /* 0xff80000085857808 */ /* 0x000fe40004800000 */
[----:B------:R-:W-:Y:S02]  /*d900*/  ISETP.NE.AND P1, PT, R17, RZ, PT ;  /* 0x000000ff1100720c */ /* 0x000fe40003f25270 */
[----:B-1----:R-:W-:-:S02]  /*d910*/  FMNMX R14, R11, R10, !PT ;  /* 0x0000000a0b0e7209 */ /* 0x002fc40007800000 */
[----:B------:R-:W-:Y:S02]  /*d920*/  FSEL R140, R140, -INF , !P1 ;  /* 0xff8000008c8c7808 */ /* 0x000fe40004800000 */
[----:B------:R-:W-:Y:S01]  /*d930*/  ISETP.NE.AND P1, PT, R8, RZ, PT ;  /* 0x000000ff0800720c */ /* 0x000fe20003f25270 */
[----:B------:R-:W1:Y:S01]  /*d940*/  SHFL.BFLY PT, R15, R14, 0x2, 0x1f ;  /* 0x0c401f000e0f7f89 */ /* 0x000e6200000e0000 */
[----:B------:R-:W-:Y:S02]  /*d950*/  FMNMX R8, R24, R7, !PT ;  /* 0x0000000718087209 */ /* 0x000fe40007800000 */
[----:B-1----:R-:W-:-:S04]  /*d960*/  FMNMX R10, R14, R15, !PT ;  /* 0x0000000f0e0a7209 */ /* 0x002fc80007800000 */
[----:B------:R-:W-:-:S04]  /*d970*/  FSETP.NEU.AND P2, PT, R10, -INF , PT ;  /* 0xff8000000a00780b */ /* 0x000fc80003f4d000 */
[----:B------:R-:W-:Y:S02]  /*d980*/  FSEL R12, R10, RZ, P2 ;  /* 0x000000ff0a0c7208 */ /* 0x000fe40001000000 */
[----:B------:R-:W-:-:S03]  /*d990*/  ISETP.NE.AND P2, PT, R16, RZ, PT ;  /* 0x000000ff1000720c */ /* 0x000fc60003f45270 */
[C---:B------:R-:W-:Y:S01]  /*d9a0*/  FMUL R9, R12.reuse, UR27 ;  /* 0x0000001b0c097c20 */ /* 0x040fe20008400000 */
[----:B------:R-:W-:Y:S01]  /*d9b0*/  FSEL R141, R141, -INF , !P2 ;  /* 0xff8000008d8d7808 */ /* 0x000fe20005000000 */
        /* <DEDUP_REMOVED lines=24> */
[--C-:B------:R-:W-:Y:S01]  /*db40*/  FFMA R38, R59, UR27, -R9.reuse ;  /* 0x0000001b3b267c23 */ /* 0x100fe20008000809 */
[----:B------:R-:W1:Y:S01]  /*db50*/  MUFU.EX2 R13, R13 ;  /* 0x0000000d000d7308 */ /* 0x000e620000000800 */
[----:B------:R-:W-:Y:S01]  /*db60*/  @!P6 FMUL R15, R15, 0.5 ;  /* 0x3f0000000f0fe820 */ /* 0x000fe20000400000 */
[----:B------:R-:W-:Y:S01]  /*db70*/  @!P5 FMUL R16, R16, 0.5 ;  /* 0x3f0000001010d820 */ /* 0x000fe20000400000 */
[--C-:B------:R-:W-:Y:S01]  /*db80*/  FFMA R34, R55, UR27, -R9.reuse ;  /* 0x0000001b37227c23 */ /* 0x100fe20008000809 */
[--C-:B------:R-:W-:Y:S01]  /*db90*/  FFMA R31, R58, UR27, -R9.reuse ;  /* 0x0000001b3a1f7c23 */ /* 0x100fe20008000809 */
[----:B------:R-:W-:Y:S01]  /*dba0*/  FMNMX R39, R25, R8, !PT ;  /* 0x0000000819277209 */ /* 0x000fe20007800000 */
[--C-:B------:R-:W-:Y:S01]  /*dbb0*/  FFMA R42, R63, UR27, -R9.reuse ;  /* 0x0000001b3f2a7c23 */ /* 0x100fe20008000809 */
[--C-:B------:R-:W-:Y:S01]  /*dbc0*/  FFMA R35, R62, UR27, -R9.reuse ;  /* 0x0000001b3e237c23 */ /* 0x100fe20008000809 */
[----:B------:R-:W2:Y:S01]  /*dbd0*/  MUFU.EX2 R11, R11 ;  /* 0x0000000b000b7308 */ /* 0x000ea20000000800 */
[----:B------:R-:W-:Y:S01]  /*dbe0*/  FMNMX R8, R28, R39, !PT ;  /* 0x000000271c087209 */ /* 0x000fe20007800000 */
[--C-:B------:R-:W-:Y:S01]  /*dbf0*/  FFMA R70, R70, UR27, -R9.reuse ;  /* 0x0000001b46467c23 */ /* 0x100fe20008000809 */
[--C-:B------:R-:W-:Y:S01]  /*dc00*/  FFMA R66, R66, UR27, -R9.reuse ;  /* 0x0000001b42427c23 */ /* 0x100fe20008000809 */
[--C-:B------:R-:W-:Y:S01]  /*dc10*/  FFMA R46, R67, UR27, -R9.reuse ;  /* 0x0000001b432e7c23 */ /* 0x100fe20008000809 */
[----:B------:R-:W-:Y:S01]  /*dc20*/  FMNMX R39, R29, R8, !PT ;  /* 0x000000081d277209 */ /* 0x000fe20007800000 */
[--C-:B------:R-:W-:Y:S01]  /*dc30*/  FFMA R74, R74, UR27, -R9.reuse ;  /* 0x0000001b4a4a7c23 */ /* 0x100fe20008000809 */
[--C-:B------:R-:W-:Y:S01]  /*dc40*/  FFMA R50, R71, UR27, -R9.reuse ;  /* 0x0000001b47327c23 */ /* 0x100fe20008000809 */
[----:B------:R-:W3:Y:S01]  /*dc50*/  MUFU.EX2 R14, R14 ;  /* 0x0000000e000e7308 */ /* 0x000ee20000000800 */
[----:B-1----:R-:W-:Y:S01]  /*dc60*/  @!P4 FMUL R13, R13, R13 ;  /* 0x0000000d0d0dc220 */ /* 0x002fe20000400000 */
[----:B------:R-:W-:Y:S01]  /*dc70*/  FSETP.GEU.AND P4, PT, R20, -126, PT ;  /* 0xc2fc00001400780b */ /* 0x000fe20003f8e000 */
[--C-:B------:R-:W-:Y:S01]  /*dc80*/  FFMA R58, R79, UR27, -R9.reuse ;  /* 0x0000001b4f3a7c23 */ /* 0x100fe20008000809 */
[----:B------:R-:W-:Y:S01]  /*dc90*/  FMNMX R8, R32, R39, !PT ;  /* 0x0000002720087209 */ /* 0x000fe20007800000 */
[--C-:B------:R-:W-:Y:S01]  /*dca0*/  FFMA R54, R75, UR27, -R9.reuse ;  /* 0x0000001b4b367c23 */ /* 0x100fe20008000809 */
[--C-:B------:R-:W-:Y:S01]  /*dcb0*/  FFMA R78, R78, UR27, -R9.reuse ;  /* 0x0000001b4e4e7c23 */ /* 0x100fe20008000809 */
[--C-:B------:R-:W-:Y:S01]  /*dcc0*/  FFMA R62, R83, UR27, -R9.reuse ;  /* 0x0000001b533e7c23 */ /* 0x100fe20008000809 */
[----:B------:R-:W1:Y:S01]  /*dcd0*/  MUFU.EX2 R15, R15 ;  /* 0x0000000f000f7308 */ /* 0x000e620000000800 */
[----:B--2---:R-:W-:Y:S01]  /*dce0*/  @!P2 FMUL R11, R11, R11 ;  /* 0x0000000b0b0ba220 */ /* 0x004fe20000400000 */
[----:B------:R-:W-:Y:S01]  /*dcf0*/  FSETP.GEU.AND P2, PT, R18, -126, PT ;  /* 0xc2fc00001200780b */ /* 0x000fe20003f4e000 */
[--C-:B------:R-:W-:Y:S01]  /*dd00*/  FFMA R82, R82, UR27, -R9.reuse ;  /* 0x0000001b52527c23 */ /* 0x100fe20008000809 */
[----:B------:R-:W-:Y:S01]  /*dd10*/  FMNMX R43, R33, R8, !PT ;  /* 0x00000008212b7209 */ /* 0x000fe20007800000 */
[--C-:B------:R-:W-:Y:S01]  /*dd20*/  FFMA R86, R86, UR27, -R9.reuse ;  /* 0x0000001b56567c23 */ /* 0x100fe20008000809 */
[--C-:B------:R-:W-:Y:S01]  /*dd30*/  FFMA R94, R94, UR27, -R9.reuse ;  /* 0x0000001b5e5e7c23 */ /* 0x100fe20008000809 */
[----:B------:R-:W-:Y:S01]  /*dd40*/  @!P4 FMUL R20, R20, 0.5 ;  /* 0x3f0000001414c820 */ /* 0x000fe20000400000 */
[----:B------:R-:W2:Y:S01]  /*dd50*/  MUFU.EX2 R16, R16 ;  /* 0x0000001000107308 */ /* 0x000ea20000000800 */
[----:B---3--:R-:W-:Y:S01]  /*dd60*/  @!P3 FMUL R14, R14, R14 ;  /* 0x0000000e0e0eb220 */ /* 0x008fe20000400000 */
[----:B------:R-:W-:Y:S01]  /*dd70*/  FSETP.GEU.AND P3, PT, R17, -126, PT ;  /* 0xc2fc00001100780b */ /* 0x000fe20003f6e000 */
[--C-:B------:R-:W-:Y:S01]  /*dd80*/  FFMA R91, R91, UR27, -R9.reuse ;  /* 0x0000001b5b5b7c23 */ /* 0x100fe20008000809 */
[----:B------:R-:W-:Y:S01]  /*dd90*/  FMNMX R8, R36, R43, !PT ;  /* 0x0000002b24087209 */ /* 0x000fe20007800000 */
[--C-:B------:R-:W-:Y:S01]  /*dda0*/  FFMA R75, R99, UR27, -R9.reuse ;  /* 0x0000001b634b7c23 */ /* 0x100fe20008000809 */
[--C-:B------:R-:W-:Y:S01]  /*ddb0*/  FFMA R71, R95, UR27, -R9.reuse ;  /* 0x0000001b5f477c23 */ /* 0x100fe20008000809 */
[----:B------:R-:W-:Y:S01]  /*ddc0*/  @!P2 FMUL R18, R18, 0.5 ;  /* 0x3f0000001212a820 */ /* 0x000fe20000400000 */
[----:B------:R-:W3:Y:S01]  /*ddd0*/  MUFU.EX2 R20, R20 ;  /* 0x0000001400147308 */ /* 0x000ee20000000800 */
[----:B-1----:R-:W-:Y:S01]  /*dde0*/  @!P6 FMUL R15, R15, R15 ;  /* 0x0000000f0f0fe220 */ /* 0x002fe20000400000 */
[----:B------:R-:W-:Y:S01]  /*ddf0*/  FSETP.GEU.AND P6, PT, R22, -126, PT ;  /* 0xc2fc00001600780b */ /* 0x000fe20003fce000 */
[--C-:B------:R-:W-:Y:S01]  /*de00*/  FFMA R102, R102, UR27, -R9.reuse ;  /* 0x0000001b66667c23 */ /* 0x100fe20008000809 */
[----:B------:R-:W-:Y:S01]  /*de10*/  FMNMX R43, R37, R8, !PT ;  /* 0x00000008252b7209 */ /* 0x000fe20007800000 */
[--C-:B------:R-:W-:Y:S01]  /*de20*/  FFMA R110, R110, UR27, -R9.reuse ;  /* 0x0000001b6e6e7c23 */ /* 0x100fe20008000809 */
[--C-:B------:R-:W-:Y:S01]  /*de30*/  FFMA R95, R111, UR27, -R9.reuse ;  /* 0x0000001b6f5f7c23 */ /* 0x100fe20008000809 */
[----:B------:R-:W-:Y:S01]  /*de40*/  @!P3 FMUL R17, R17, 0.5 ;  /* 0x3f0000001111b820 */ /* 0x000fe20000400000 */
        /* <DEDUP_REMOVED lines=29> */
[----:B------:R-:W-:Y:S01]  /*e020*/  FFMA R131, R151, UR27, -R9 ;  /* 0x0000001b97837c23 */ /* 0x000fe20008000809 */
[----:B------:R-:W-:Y:S01]  /*e030*/  FMUL R221, R12, UR27 ;  /* 0x0000001b0cdd7c20 */ /* 0x000fe20008400000 */
[----:B------:R-:W-:Y:S01]  /*e040*/  @!P2 FMUL R21, R21, 0.5 ;  /* 0x3f0000001515a820 */ /* 0x000fe20000400000 */
[----:B------:R-:W2:Y:S01]  /*e050*/  MUFU.EX2 R23, R23 ;  /* 0x0000001700177308 */ /* 0x000ea20000000800 */
[----:B---3--:R-:W-:Y:S01]  /*e060*/  @!P6 FMUL R22, R22, R22 ;  /* 0x000000161616e220 */ /* 0x008fe20000400000 */
[----:B------:R-:W-:-:S02]  /*e070*/  FSETP.GEU.AND P6, PT, R27, -126, PT ;  /* 0xc2fc00001b00780b */ /* 0x000fc40003fce000 */
        /* <DEDUP_REMOVED lines=55> */
[--C-:B---3--:R-:W-:Y:S01]  /*e3f0*/  FFMA R70, R87, UR27, -R9.reuse ;  /* 0x0000001b57467c23 */ /* 0x108fe20008000809 */
[----:B------:R-:W-:Y:S01]  /*e400*/  FMNMX R59, R69, R8, !PT ;  /* 0x00000008453b7209 */ /* 0x000fe20007800000 */
[--C-:B------:R-:W-:Y:S01]  /*e410*/  FFMA R87, R103, UR27, -R9.reuse ;  /* 0x0000001b67577c23 */ /* 0x100fe20008000809 */
[--C-:B------:R-:W-:Y:S01]  /*e420*/  FFMA R103, R119, UR27, -R9.reuse ;  /* 0x0000001b77677c23 */ /* 0x100fe20008000809 */
[----:B------:R-:W-:Y:S01]  /*e430*/  @!P6 FMUL R74, R74, 0.5 ;  /* 0x3f0000004a4ae820 */ /* 0x000fe20000400000 */
[----:B------:R-:W2:Y:S01]  /*e440*/  MUFU.EX2 R46, R46 ;  /* 0x0000002e002e7308 */ /* 0x000ea20000000800 */
[----:B----4-:R-:W-:Y:S01]  /*e450*/  @!P4 FMUL R43, R43, R43 ;  /* 0x0000002b2b2bc220 */ /* 0x010fe20000400000 */
[----:B------:R-:W-:Y:S01]  /*e460*/  FSETP.GEU.AND P4, PT, R58, -126, PT ;  /* 0xc2fc00003a00780b */ /* 0x000fe20003f8e000 */
[----:B------:R-:W-:Y:S01]  /*e470*/  FFMA R119, R135, UR27, -R9 ;  /* 0x0000001b87777c23 */ /* 0x000fe20008000809 */
        /* <DEDUP_REMOVED lines=28> */
[----:B------:R-:W-:-:S02]  /*e640*/  FFMA R138, R146, UR27, -R9 ;  /* 0x0000001b928a7c23 */ /* 0x000fc40008000809 */
        /* <DEDUP_REMOVED lines=36> */
[----:B------:R2:W4:Y:S01]  /*e890*/  MUFU.EX2 R63, R91 ;  /* 0x0000005b003f7308 */ /* 0x0005220000000800 */
[----:B---3--:R-:W-:Y:S01]  /*e8a0*/  @!P3 FMUL R70, R70, R70 ;  /* 0x000000464646b220 */ /* 0x008fe20000400000 */
[----:B------:R-:W-:Y:S02]  /*e8b0*/  FSETP.GEU.AND P3, PT, R90, -126, PT ;  /* 0xc2fc00005a00780b */ /* 0x000fe40003f6e000 */
[----:B------:R-:W-:-:S03]  /*e8c0*/  FMNMX R8, R96, R67, !PT ;  /* 0x0000004360087209 */ /* 0x000fc60007800000 */
[----:B------:R-:W-:Y:S01]  /*e8d0*/  @!P2 FMUL R71, R71, 0.5 ;  /* 0x3f0000004747a820 */ /* 0x000fe20000400000 */
[----:B------:R-:W-:Y:S01]  /*e8e0*/  FMNMX R67, R97, R8, !PT ;  /* 0x0000000861437209 */ /* 0x000fe20007800000 */
[----:B------:R-:W3:Y:S01]  /*e8f0*/  MUFU.EX2 R75, R75 ;  /* 0x0000004b004b7308 */ /* 0x000ee20000000800 */
[----:B-1----:R-:W-:Y:S01]  /*e900*/  @!P6 FMUL R86, R86, R86 ;  /* 0x000000565656e220 */ /* 0x002fe20000400000 */
[----:B------:R-:W-:Y:S01]  /*e910*/  FSETP.GEU.AND P6, PT, R87, -126, PT ;  /* 0xc2fc00005700780b */ /* 0x000fe20003fce000 */
[--C-:B--2---:R-:W-:Y:S01]  /*e920*/  FFMA R91, R107, UR27, -R9.reuse ;  /* 0x0000001b6b5b7c23 */ /* 0x104fe20008000809 */
[----:B------:R-:W-:Y:S01]  /*e930*/  FMNMX R8, R100, R67, !PT ;  /* 0x0000004364087209 */ /* 0x000fe20007800000 */
[--C-:B------:R-:W-:Y:S01]  /*e940*/  FFMA R107, R123, UR27, -R9.reuse ;  /* 0x0000001b7b6b7c23 */ /* 0x100fe20008000809 */
[----:B------:R-:W-:Y:S01]  /*e950*/  @!P3 FMUL R90, R90, 0.5 ;  /* 0x3f0000005a5ab820 */ /* 0x000fe20000400000 */
[----:B------:R-:W-:Y:S01]  /*e960*/  FFMA R123, R139, UR27, -R9 ;  /* 0x0000001b8b7b7c23 */ /* 0x000fe20008000809 */
[----:B------:R-:W1:Y:S01]  /*e970*/  MUFU.EX2 R71, R71 ;  /* 0x0000004700477308 */ /* 0x000e620000000800 */
[----:B------:R-:W-:Y:S01]  /*e980*/  FMNMX R67, R101, R8, !PT ;  /* 0x0000000865437209 */ /* 0x000fe20007800000 */
[----:B----4-:R-:W-:Y:S01]  /*e990*/  @!P5 FMUL R63, R63, R63 ;  /* 0x0000003f3f3fd220 */ /* 0x010fe20000400000 */
[----:B------:R-:W-:-:S02]  /*e9a0*/  FSETP.GEU.AND P5, PT, R102, -126, PT ;  /* 0xc2fc00006600780b */ /* 0x000fc40003fae000 */
[----:B------:R-:W-:Y:S02]  /*e9b0*/  FMNMX R8, R104, R67, !PT ;  /* 0x0000004368087209 */ /* 0x000fe40007800000 */
[----:B------:R-:W-:Y:S01]  /*e9c0*/  @!P6 FMUL R87, R87, 0.5 ;  /* 0x3f0000005757e820 */ /* 0x000fe20000400000 */
[----:B------:R-:W2:Y:S01]  /*e9d0*/  MUFU.EX2 R90, R90 ;  /* 0x0000005a005a7308 */ /* 0x000ea20000000800 */
[----:B------:R-:W-:Y:S01]  /*e9e0*/  FMNMX R67, R105, R8, !PT ;  /* 0x0000000869437209 */ /* 0x000fe20007800000 */
[----:B---3--:R-:W-:Y:S01]  /*e9f0*/  @!P4 FMUL R75, R75, R75 ;  /* 0x0000004b4b4bc220 */ /* 0x008fe20000400000 */
[----:B------:R-:W-:Y:S02]  /*ea00*/  FSETP.GEU.AND P4, PT, R110, -126, PT ;  /* 0xc2fc00006e00780b */ /* 0x000fe40003f8e000 */
[----:B------:R-:W-:-:S03]  /*ea10*/  FMNMX R8, R108, R67, !PT ;  /* 0x000000436c087209 */ /* 0x000fc60007800000 */
[----:B------:R-:W-:Y:S01]  /*ea20*/  @!P5 FMUL R102, R102, 0.5 ;  /* 0x3f0000006666d820 */ /* 0x000fe20000400000 */
[----:B-1----:R-:W-:Y:S01]  /*ea30*/  @!P2 FMUL R71, R71, R71 ;  /* 0x000000474747a220 */ /* 0x002fe20000400000 */
[----:B------:R-:W-:Y:S01]  /*ea40*/  FSETP.GEU.AND P2, PT, R98, -126, PT ;  /* 0xc2fc00006200780b */ /* 0x000fe20003f4e000 */
[----:B------:R-:W1:Y:S01]  /*ea50*/  MUFU.EX2 R87, R87 ;  /* 0x0000005700577308 */ /* 0x000e620000000800 */
[----:B------:R-:W-:Y:S01]  /*ea60*/  FMNMX R67, R109, R8, !PT ;  /* 0x000000086d437209 */ /* 0x000fe20007800000 */
[----:B------:R-:W-:Y:S01]  /*ea70*/  FADD R222, R16, R71 ;  /* 0x0000004710de7221 */ /* 0x000fe20000000000 */
[----:B------:R-:W-:Y:S02]  /*ea80*/  F2FP.BF16.F32.PACK_AB R71, R71, R86 ;  /* 0x000000564747723e */ /* 0x000fe400000010ff */
[----:B------:R-:W-:Y:S01]  /*ea90*/  FMNMX R8, R112, R67, !PT ;  /* 0x0000004370087209 */ /* 0x000fe20007800000 */
[----:B--2---:R-:W-:Y:S01]  /*eaa0*/  @!P3 FMUL R90, R90, R90 ;  /* 0x0000005a5a5ab220 */ /* 0x004fe20000400000 */
[----:B------:R-:W-:Y:S01]  /*eab0*/  FSETP.GEU.AND P3, PT, R91, -126, PT ;  /* 0xc2fc00005b00780b */ /* 0x000fe20003f6e000 */
[----:B------:R-:W2:Y:S01]  /*eac0*/  MUFU.EX2 R94, R102 ;  /* 0x00000066005e7308 */ /* 0x000ea20000000800 */
[----:B------:R-:W-:Y:S01]  /*ead0*/  FMNMX R67, R113, R8, !PT ;  /* 0x0000000871437209 */ /* 0x000fe20007800000 */
[----:B------:R-:W-:-:S02]  /*eae0*/  @!P4 FMUL R110, R110, 0.5 ;  /* 0x3f0000006e6ec820 */ /* 0x000fc40000400000 */
[----:B------:R-:W-:Y:S01]  /*eaf0*/  @!P2 FMUL R98, R98, 0.5 ;  /* 0x3f0000006262a820 */ /* 0x000fe20000400000 */
[----:B------:R-:W-:-:S03]  /*eb00*/  FMNMX R8, R116, R67, !PT ;  /* 0x0000004374087209 */ /* 0x000fc60007800000 */
[----:B------:R-:W3:Y:S01]  /*eb10*/  MUFU.EX2 R102, R110 ;  /* 0x0000006e00667308 */ /* 0x000ee20000000800 */
[----:B------:R-:W-:Y:S01]  /*eb20*/  FMNMX R67, R117, R8, !PT ;  /* 0x0000000875437209 */ /* 0x000fe20007800000 */
[----:B-1----:R-:W-:Y:S01]  /*eb30*/  @!P6 FMUL R87, R87, R87 ;  /* 0x000000575757e220 */ /* 0x002fe20000400000 */
[----:B------:R-:W-:Y:S01]  /*eb40*/  FSETP.GEU.AND P6, PT, R106, -126, PT ;  /* 0xc2fc00006a00780b */ /* 0x000fe20003fce000 */
[----:B------:R-:W-:Y:S01]  /*eb50*/  @!P3 FMUL R91, R91, 0.5 ;  /* 0x3f0000005b5bb820 */ /* 0x000fe20000400000 */
[----:B------:R-:W-:-:S03]  /*eb60*/  FMNMX R8, R120, R67, !PT ;  /* 0x0000004378087209 */ /* 0x000fc60007800000 */
[----:B------:R-:W1:Y:S01]  /*eb70*/  MUFU.EX2 R98, R98 ;  /* 0x0000006200627308 */ /* 0x000e620000000800 */
[----:B--2---:R-:W-:Y:S01]  /*eb80*/  @!P5 FMUL R94, R94, R94 ;  /* 0x0000005e5e5ed220 */ /* 0x004fe20000400000 */
[----:B------:R-:W-:Y:S02]  /*eb90*/  FSETP.GEU.AND P5, PT, R95, -126, PT ;  /* 0xc2fc00005f00780b */ /* 0x000fe40003fae000 */
[----:B------:R-:W-:-:S04]  /*eba0*/  FMNMX R67, R121, R8, !PT ;  /* 0x0000000879437209 */ /* 0x000fc80007800000 */
[----:B------:R-:W2:Y:S01]  /*ebb0*/  MUFU.EX2 R91, R91 ;  /* 0x0000005b005b7308 */ /* 0x000ea20000000800 */
[----:B------:R-:W-:Y:S01]  /*ebc0*/  FMNMX R8, R124, R67, !PT ;  /* 0x000000437c087209 */ /* 0x000fe20007800000 */
[----:B---3--:R-:W-:Y:S01]  /*ebd0*/  @!P4 FMUL R102, R102, R102 ;  /* 0x000000666666c220 */ /* 0x008fe20000400000 */
[----:B------:R-:W-:Y:S01]  /*ebe0*/  FSETP.GEU.AND P4, PT, R103, -126, PT ;  /* 0xc2fc00006700780b */ /* 0x000fe20003f8e000 */
[----:B------:R-:W-:Y:S01]  /*ebf0*/  @!P6 FMUL R106, R106, 0.5 ;  /* 0x3f0000006a6ae820 */ /* 0x000fe20000400000 */
[----:B------:R-:W-:Y:S02]  /*ec00*/  FMNMX R67, R125, R8, !PT ;  /* 0x000000087d437209 */ /* 0x000fe40007800000 */
[----:B------:R-:W-:Y:S01]  /*ec10*/  @!P5 FMUL R95, R95, 0.5 ;  /* 0x3f0000005f5fd820 */ /* 0x000fe20000400000 */
[----:B-1----:R-:W-:Y:S01]  /*ec20*/  @!P2 FMUL R98, R98, R98 ;  /* 0x000000626262a220 */ /* 0x002fe20000400000 */
[----:B------:R-:W-:Y:S01]  /*ec30*/  FSETP.GEU.AND P2, PT, R99, -126, PT ;  /* 0xc2fc00006300780b */ /* 0x000fe20003f4e000 */
[----:B------:R-:W1:Y:S01]  /*ec40*/  MUFU.EX2 R106, R106 ;  /* 0x0000006a006a7308 */ /* 0x000e620000000800 */
[----:B------:R-:W-:-:S04]  /*ec50*/  FMNMX R8, R128, R67, !PT ;  /* 0x0000004380087209 */ /* 0x000fc80007800000 */
[----:B------:R-:W-:Y:S01]  /*ec60*/  FMNMX R67, R129, R8, !PT ;  /* 0x0000000881437209 */ /* 0x000fe20007800000 */
[----:B--2---:R-:W-:Y:S01]  /*ec70*/  @!P3 FMUL R91, R91, R91 ;  /* 0x0000005b5b5bb220 */ /* 0x004fe20000400000 */
[----:B------:R-:W-:Y:S01]  /*ec80*/  FSETP.GEU.AND P3, PT, R118, -126, PT ;  /* 0xc2fc00007600780b */ /* 0x000fe20003f6e000 */
[----:B------:R-:W2:Y:S01]  /*ec90*/  MUFU.EX2 R95, R95 ;  /* 0x0000005f005f7308 */ /* 0x000ea20000000800 */
[----:B------:R-:W-:Y:S01]  /*eca0*/  FMNMX R8, R132, R67, !PT ;  /* 0x0000004384087209 */ /* 0x000fe20007800000 */
[----:B------:R-:W-:Y:S02]  /*ecb0*/  @!P4 FMUL R103, R103, 0.5 ;  /* 0x3f0000006767c820 */ /* 0x000fe40000400000 */
[----:B------:R-:W-:Y:S01]  /*ecc0*/  @!P2 FMUL R99, R99, 0.5 ;  /* 0x3f0000006363a820 */ /* 0x000fe20000400000 */
[----:B------:R-:W-:-:S03]  /*ecd0*/  FMNMX R67, R133, R8, !PT ;  /* 0x0000000885437209 */ /* 0x000fc60007800000 */
[----:B------:R-:W3:Y:S01]  /*ece0*/  MUFU.EX2 R103, R103 ;  /* 0x0000006700677308 */ /* 0x000ee20000000800 */
[----:B------:R-:W-:Y:S01]  /*ecf0*/  FMNMX R8, R136, R67, !PT ;  /* 0x0000004388087209 */ /* 0x000fe20007800000 */
[----:B-1----:R-:W-:Y:S01]  /*ed00*/  @!P6 FMUL R106, R106, R106 ;  /* 0x0000006a6a6ae220 */ /* 0x002fe20000400000 */
[----:B------:R-:W-:Y:S01]  /*ed10*/  FSETP.GEU.AND P6, PT, R107, -126, PT ;  /* 0xc2fc00006b00780b */ /* 0x000fe20003fce000 */
[----:B------:R-:W-:Y:S01]  /*ed20*/  @!P3 FMUL R118, R118, 0.5 ;  /* 0x3f0000007676b820 */ /* 0x000fe20000400000 */
[----:B------:R-:W-:Y:S01]  /*ed30*/  FMNMX R67, R137, R8, !PT ;  /* 0x0000000889437209 */ /* 0x000fe20007800000 */
[----:B------:R-:W-:Y:S02]  /*ed40*/  FADD R218, R23, R106 ;  /* 0x0000006a17da7221 */ /* 0x000fe40000000000 */
[----:B------:R-:W1:Y:S01]  /*ed50*/  MUFU.EX2 R99, R99 ;  /* 0x0000006300637308 */ /* 0x000e620000000800 */
[----:B--2---:R-:W-:Y:S01]  /*ed60*/  @!P5 FMUL R95, R95, R95 ;  /* 0x0000005f5f5fd220 */ /* 0x004fe20000400000 */
[----:B------:R-:W-:-:S02]  /*ed70*/  FSETP.GEU.AND P5, PT, R114, -126, PT ;  /* 0xc2fc00007200780b */ /* 0x000fc40003fae000 */
        /* <DEDUP_REMOVED lines=9> */
[----:B------:R-:W-:Y:S01]  /*ee10*/  FMNMX R67, R145, R8, !PT ;  /* 0x0000000891437209 */ /* 0x000fe20007800000 */
[----:B------:R-:W1:Y:S01]  /*ee20*/  MUFU.EX2 R107, R107 ;  /* 0x0000006b006b7308 */ /* 0x000e620000000800 */
[----:B------:R-:W-:Y:S01]  /*ee30*/  FSETP.GEU.AND P2, PT, R126, -126, PT ;  /* 0xc2fc00007e00780b */ /* 0x000fe20003f4e000 */
[----:B------:R-:W-:Y:S01]  /*ee40*/  FADD R220, R30, R99 ;  /* 0x000000631edc7221 */ /* 0x000fe20000000000 */
[----:B------:R-:W-:-:S03]  /*ee50*/  FMNMX R8, R148, R67, !PT ;  /* 0x0000004394087209 */ /* 0x000fc60007800000 */
[----:B------:R-:W-:Y:S01]  /*ee60*/  @!P4 FMUL R122, R122, 0.5 ;  /* 0x3f0000007a7ac820 */ /* 0x000fe20000400000 */
[----:B--2---:R-:W-:Y:S01]  /*ee70*/  @!P3 FMUL R110, R110, R110 ;  /* 0x0000006e6e6eb220 */ /* 0x004fe20000400000 */
[----:B------:R-:W-:Y:S01]  /*ee80*/  FSETP.GEU.AND P3, PT, R111, -126, PT ;  /* 0xc2fc00006f00780b */ /* 0x000fe20003f6e000 */
[----:B------:R-:W2:Y:S01]  /*ee90*/  MUFU.EX2 R114, R114 ;  /* 0x0000007200727308 */ /* 0x000ea20000000800 */
[----:B------:R-:W-:-:S05]  /*eea0*/  FMNMX R8, R149, R8, !PT ;  /* 0x0000000895087209 */ /* 0x000fca0007800000 */
[----:B------:R-:W3:Y:S01]  /*eeb0*/  SHFL.BFLY PT, R67, R8, 0x1, 0x1f ;  /* 0x0c201f0008437f89 */ /* 0x000ee200000e0000 */
[----:B------:R-:W-:Y:S01]  /*eec0*/  @!P2 FMUL R126, R126, 0.5 ;  /* 0x3f0000007e7ea820 */ /* 0x000fe20000400000 */
[----:B------:R-:W4:Y:S01]  /*eed0*/  MUFU.EX2 R122, R122 ;  /* 0x0000007a007a7308 */ /* 0x000f220000000800 */
[----:B-1----:R-:W-:Y:S01]  /*eee0*/  @!P6 FMUL R107, R107, R107 ;  /* 0x0000006b6b6be220 */ /* 0x002fe20000400000 */
[----:B------:R-:W-:Y:S02]  /*eef0*/  FSETP.GEU.AND P6, PT, R134, -126, PT ;  /* 0xc2fc00008600780b */ /* 0x000fe40003fce000 */
[----:B------:R-:W-:-:S04]  /*ef00*/  @!P3 FMUL R111, R111, 0.5 ;  /* 0x3f0000006f6fb820 */ /* 0x000fc80000400000 */
        /* <DEDUP_REMOVED lines=11> */
[----:B------:R-:W-:Y:S01]  /*efc0*/  FSETP.GEU.AND P2, PT, R119, -126, PT ;  /* 0xc2fc00007700780b */ /* 0x000fe20003f4e000 */
[----:B------:R-:W1:Y:S04]  /*efd0*/  SHFL.BFLY PT, R67, R8, 0x2, 0x1f ;  /* 0x0c401f0008437f89 */ /* 0x000e6800000e0000 */
        /* <DEDUP_REMOVED lines=11> */
[----:B------:R-:W-:Y:S02]  /*f090*/  FSETP.GEU.AND P5, PT, R142, -126, PT ;  /* 0xc2fc00008e00780b */ /* 0x000fe40003fae000 */
[----:B-1----:R-:W-:-:S03]  /*f0a0*/  FMNMX R8, R8, R67, !PT ;  /* 0x0000004308087209 */ /* 0x002fc60007800000 */
[----:B------:R-:W-:Y:S01]  /*f0b0*/  @!P6 FMUL R127, R127, 0.5 ;  /* 0x3f0000007f7fe820 */ /* 0x000fe20000400000 */
[----:B------:R-:W1:Y:S01]  /*f0c0*/  MUFU.EX2 R130, R130 ;  /* 0x0000008200827308 */ /* 0x000e620000000800 */
[----:B--2---:R-:W-:Y:S01]  /*f0d0*/  @!P4 FMUL R123, R123, R123 ;  /* 0x0000007b7b7bc220 */ /* 0x004fe20000400000 */
[----:B------:R-:W-:-:S04]  /*f0e0*/  FSETP.NEU.AND P4, PT, R8, -INF , PT ;  /* 0xff8000000800780b */ /* 0x000fc80003f8d000 */
[----:B------:R-:W-:Y:S01]  /*f0f0*/  FSEL R66, R8, RZ, P4 ;  /* 0x000000ff08427208 */ /* 0x000fe20002000000 */
[----:B------:R-:W-:Y:S01]  /*f100*/  @!P5 FMUL R142, R142, 0.5 ;  /* 0x3f0000008e8ed820 */ /* 0x000fe20000400000 */
[----:B------:R-:W-:Y:S01]  /*f110*/  FSETP.GEU.AND P4, PT, R150, -126, PT ;  /* 0xc2fc00009600780b */ /* 0x000fe20003f8e000 */
[----:B---3--:R-:W-:Y:S01]  /*f120*/  @!P2 FMUL R119, R119, R119 ;  /* 0x000000777777a220 */ /* 0x008fe20000400000 */
[----:B------:R-:W-:Y:S01]  /*f130*/  FSETP.GEU.AND P2, PT, R138, -126, PT ;  /* 0xc2fc00008a00780b */ /* 0x000fe20003f4e000 */
[----:B------:R-:W2:Y:S01]  /*f140*/  MUFU.EX2 R127, R127 ;  /* 0x0000007f007f7308 */ /* 0x000ea20000000800 */
[C---:B------:R-:W-:Y:S01]  /*f150*/  FMUL R67, R66.reuse, UR27 ;  /* 0x0000001b42437c20 */ /* 0x040fe20008400000 */
[----:B------:R-:W-:-:S03]  /*f160*/  FADD R66, -R66, R7 ;  /* 0x0000000742427221 */ /* 0x000fc60000000100 */
[--C-:B------:R-:W-:Y:S01]  /*f170*/  FFMA R24, R24, UR27, -R67.reuse ;  /* 0x0000001b18187c23 */ /* 0x100fe20008000843 */
[----:B-1----:R-:W-:Y:S01]  /*f180*/  @!P3 FMUL R130, R130, R130 ;  /* 0x000000828282b220 */ /* 0x002fe20000400000 */
[----:B------:R-:W-:Y:S01]  /*f190*/  FSETP.GEU.AND P3, PT, R147, -126, PT ;  /* 0xc2fc00009300780b */ /* 0x000fe20003f6e000 */
[----:B------:R-:W1:Y:S01]  /*f1a0*/  MUFU.EX2 R134, R142 ;  /* 0x0000008e00867308 */ /* 0x000e620000000800 */
[--C-:B------:R-:W-:Y:S01]  /*f1b0*/  FFMA R25, R25, UR27, -R67.reuse ;  /* 0x0000001b19197c23 */ /* 0x100fe20008000843 */
[----:B------:R-:W-:Y:S01]  /*f1c0*/  @!P4 FMUL R150, R150, 0.5 ;  /* 0x3f0000009696c820 */ /* 0x000fe20000400000 */
[--C-:B------:R-:W-:Y:S01]  /*f1d0*/  FFMA R28, R28, UR27, -R67.reuse ;  /* 0x0000001b1c1c7c23 */ /* 0x100fe20008000843 */
[----:B------:R-:W-:Y:S01]  /*f1e0*/  @!P2 FMUL R138, R138, 0.5 ;  /* 0x3f0000008a8aa820 */ /* 0x000fe20000400000 */
[--C-:B------:R-:W-:Y:S01]  /*f1f0*/  FFMA R29, R29, UR27, -R67.reuse ;  /* 0x0000001b1d1d7c23 */ /* 0x100fe20008000843 */
[--C-:B------:R-:W-:Y:S01]  /*f200*/  FFMA R33, R33, UR27, -R67.reuse ;  /* 0x0000001b21217c23 */ /* 0x100fe20008000843 */
[--C-:B------:R-:W-:Y:S01]  /*f210*/  FFMA R32, R32, UR27, -R67.reuse ;  /* 0x0000001b20207c23 */ /* 0x100fe20008000843 */
[----:B------:R-:W3:Y:S01]  /*f220*/  MUFU.EX2 R142, R150 ;  /* 0x00000096008e7308 */ /* 0x000ee20000000800 */
[----:B--2---:R-:W-:Y:S01]  /*f230*/  @!P6 FMUL R127, R127, R127 ;  /* 0x0000007f7f7fe220 */ /* 0x004fe20000400000 */
[----:B------:R-:W-:Y:S01]  /*f240*/  FSETP.GEU.AND P6, PT, R24, -126, PT ;  /* 0xc2fc00001800780b */ /* 0x000fe20003fce000 */
[--C-:B------:R-:W-:Y:S01]  /*f250*/  FFMA R36, R36, UR27, -R67.reuse ;  /* 0x0000001b24247c23 */ /* 0x100fe20008000843 */
[----:B------:R-:W-:Y:S01]  /*f260*/  @!P3 FMUL R147, R147, 0.5 ;  /* 0x3f0000009393b820 */ /* 0x000fe20000400000 */
[--C-:B------:R-:W-:Y:S01]  /*f270*/  FFMA R37, R37, UR27, -R67.reuse ;  /* 0x0000001b25257c23 */ /* 0x100fe20008000843 */
[--C-:B------:R-:W-:Y:S01]  /*f280*/  FFMA R40, R40, UR27, -R67.reuse ;  /* 0x0000001b28287c23 */ /* 0x100fe20008000843 */
[--C-:B------:R-:W-:Y:S01]  /*f290*/  FFMA R44, R44, UR27, -R67.reuse ;  /* 0x0000001b2c2c7c23 */ /* 0x100fe20008000843 */
[----:B------:R-:W2:Y:S01]  /*f2a0*/  MUFU.EX2 R138, R138 ;  /* 0x0000008a008a7308 */ /* 0x000ea20000000800 */
[----:B-1----:R-:W-:Y:S01]  /*f2b0*/  @!P5 FMUL R134, R134, R134 ;  /* 0x000000868686d220 */ /* 0x002fe20000400000 */
[----:B------:R-:W-:Y:S01]  /*f2c0*/  FSETP.GEU.AND P5, PT, R131, -126, PT ;  /* 0xc2fc00008300780b */ /* 0x000fe20003fae000 */
[--C-:B------:R-:W-:Y:S01]  /*f2d0*/  FFMA R41, R41, UR27, -R67.reuse ;  /* 0x0000001b29297c23 */ /* 0x100fe20008000843 */
[--C-:B------:R-:W-:Y:S01]  /*f2e0*/  FFMA R45, R45, UR27, -R67.reuse ;  /* 0x0000001b2d2d7c23 */ /* 0x100fe20008000843 */
[--C-:B------:R-:W-:Y:S01]  /*f2f0*/  FFMA R48, R48, UR27, -R67.reuse ;  /* 0x0000001b30307c23 */ /* 0x100fe20008000843 */
[--C-:B------:R-:W-:Y:S01]  /*f300*/  FFMA R49, R49, UR27, -R67.reuse ;  /* 0x0000001b31317c23 */ /* 0x100fe20008000843 */
[----:B------:R-:W-:Y:S01]  /*f310*/  @!P6 FMUL R24, R24, 0.5 ;  /* 0x3f0000001818e820 */ /* 0x000fe20000400000 */
[----:B------:R-:W1:Y:S01]  /*f320*/  MUFU.EX2 R9, R147 ;  /* 0x0000009300097308 */ /* 0x000e620000000800 */
[----:B---3--:R-:W-:Y:S01]  /*f330*/  @!P4 FMUL R142, R142, R142 ;  /* 0x0000008e8e8ec220 */ /* 0x008fe20000400000 */
[----:B------:R-:W-:Y:S01]  /*f340*/  FSETP.GEU.AND P4, PT, R29, -126, PT ;  /* 0xc2fc00001d00780b */ /* 0x000fe20003f8e000 */
[--C-:B------:R-:W-:Y:S01]  /*f350*/  FFMA R53, R53, UR27, -R67.reuse ;  /* 0x0000001b35357c23 */ /* 0x100fe20008000843 */
[--C-:B------:R-:W-:Y:S01]  /*f360*/  FFMA R135, R52, UR27, -R67.reuse ;  /* 0x0000001b34877c23 */ /* 0x100fe20008000843 */
[--C-:B------:R-:W-:Y:S01]  /*f370*/  FFMA R52, R56, UR27, -R67.reuse ;  /* 0x0000001b38347c23 */ /* 0x100fe20008000843 */
[--C-:B------:R-:W-:Y:S01]  /*f380*/  FFMA R57, R57, UR27, -R67.reuse ;  /* 0x0000001b39397c23 */ /* 0x100fe20008000843 */
[----:B------:R-:W-:Y:S01]  /*f390*/  @!P5 FMUL R131, R131, 0.5 ;  /* 0x3f0000008383d820 */ /* 0x000fe20000400000 */
[----:B------:R-:W3:Y:S01]  /*f3a0*/  MUFU.EX2 R24, R24 ;  /* 0x0000001800187308 */ /* 0x000ee20000000800 */
        /* <DEDUP_REMOVED lines=19> */
[----:B------:R-:W-:Y:S01]  /*f4e0*/  FFMA R121, R125, UR27, -R67 ;  /* 0x0000001b7d797c23 */ /* 0x000fe20008000843 */
[----:B------:R-:W-:Y:S01]  /*f4f0*/  FADD R125, R38, R107 ;  /* 0x0000006b267d7221 */ /* 0x000fe20000000000 */
[--C-:B------:R-:W-:Y:S01]  /*f500*/  FFMA R113, R133, UR27, -R67.reuse ;  /* 0x0000001b85717c23 */ /* 0x100fe20008000843 */
[----:B------:R-:W-:Y:S01]  /*f510*/  @!P3 FMUL R28, R28, 0.5 ;  /* 0x3f0000001c1cb820 */ /* 0x000fe20000400000 */
[----:B------:R-:W3:Y:S01]  /*f520*/  MUFU.EX2 R25, R25 ;  /* 0x0000001900197308 */ /* 0x000ee20000000800 */
[----:B--2---:R-:W-:Y:S01]  /*f530*/  @!P5 FMUL R131, R131, R131 ;  /* 0x000000838383d220 */ /* 0x004fe20000400000 */
[----:B------:R-:W-:Y:S01]  /*f540*/  FSETP.GEU.AND P5, PT, R32, -126, PT ;  /* 0xc2fc00002000780b */ /* 0x000fe20003fae000 */
[--C-:B------:R-:W-:Y:S01]  /*f550*/  FFMA R116, R129, UR27, -R67.reuse ;  /* 0x0000001b81747c23 */ /* 0x100fe20008000843 */
[----:B------:R-:W-:Y:S01]  /*f560*/  FFMA R112, R145, UR27, -R67 ;  /* 0x0000001b91707c23 */ /* 0x000fe20008000843 */
[----:B------:R-:W-:Y:S01]  /*f570*/  FADD R129, R47, R130 ;  /* 0x000000822f817221 */ /* 0x000fe20000000000 */
[----:B------:R-:W-:Y:S01]  /*f580*/  FADD R145, R27, R110 ;  /* 0x0000006e1b917221 */ /* 0x000fe20000000000 */
[----:B------:R-:W-:Y:S01]  /*f590*/  @!P6 FMUL R33, R33, 0.5 ;  /* 0x3f0000002121e820 */ /* 0x000fe20000400000 */
[----:B------:R-:W2:Y:S01]  /*f5a0*/  MUFU.EX2 R28, R28 ;  /* 0x0000001c001c7308 */ /* 0x000ea20000000800 */
[----:B-1----:R-:W-:Y:S01]  /*f5b0*/  @!P4 FMUL R29, R29, R29 ;  /* 0x0000001d1d1dc220 */ /* 0x002fe20000400000 */
[----:B------:R-:W-:Y:S01]  /*f5c0*/  FSETP.GEU.AND P4, PT, R40, -126, PT ;  /* 0xc2fc00002800780b */ /* 0x000fe20003f8e000 */
[----:B------:R-:W-:Y:S01]  /*f5d0*/  FMUL R66, R66, UR27 ;  /* 0x0000001b42427c20 */ /* 0x000fe20008400000 */
[----:B------:R-:W-:-:S03]  /*f5e0*/  F2FP.BF16.F32.PACK_AB R27, R34, R27 ;  /* 0x0000001b221b723e */ /* 0x000fc600000010ff */
[----:B------:R-:W-:Y:S01]  /*f5f0*/  @!P5 FMUL R32, R32, 0.5 ;  /* 0x3f0000002020d820 */ /* 0x000fe20000400000 */
[----:B------:R-:W1:Y:S01]  /*f600*/  MUFU.EX2 R33, R33 ;  /* 0x0000002100217308 */ /* 0x000e620000000800 */
[----:B---3--:R-:W-:Y:S01]  /*f610*/  @!P2 FMUL R25, R25, R25 ;  /* 0x000000191919a220 */ /* 0x008fe20000400000 */
[----:B------:R-:W-:-:S05]  /*f620*/  FSETP.GEU.AND P2, PT, R36, -126, PT ;  /* 0xc2fc00002400780b */ /* 0x000fca0003f4e000 */
[----:B------:R-:W-:Y:S01]  /*f630*/  @!P4 FMUL R40, R40, 0.5 ;  /* 0x3f0000002828c820 */ /* 0x000fe20000400000 */
[----:B------:R-:W3:Y:S01]  /*f640*/  MUFU.EX2 R32, R32 ;  /* 0x0000002000207308 */ /* 0x000ee20000000800 */
[----:B--2---:R-:W-:Y:S01]  /*f650*/  @!P3 FMUL R28, R28, R28 ;  /* 0x0000001c1c1cb220 */ /* 0x004fe20000400000 */
[----:B------:R-:W-:-:S05]  /*f660*/  FSETP.GEU.AND P3, PT, R37, -126, PT ;  /* 0xc2fc00002500780b */ /* 0x000fca0003f6e000 */
[----:B------:R-:W-:Y:S01]  /*f670*/  @!P2 FMUL R36, R36, 0.5 ;  /* 0x3f0000002424a820 */ /* 0x000fe20000400000 */
[----:B------:R2:W4:Y:S01]  /*f680*/  MUFU.EX2 R83, R40 ;  /* 0x0000002800537308 */ /* 0x0005220000000800 */
[----:B-1----:R-:W-:Y:S01]  /*f690*/  @!P6 FMUL R33, R33, R33 ;  /* 0x000000212121e220 */ /* 0x002fe20000400000 */
[----:B------:R-:W-:-:S05]  /*f6a0*/  FSETP.GEU.AND P6, PT, R44, -126, PT ;  /* 0xc2fc00002c00780b */ /* 0x000fca0003fce000 */
[----:B------:R-:W-:Y:S01]  /*f6b0*/  @!P3 FMUL R37, R37, 0.5 ;  /* 0x3f0000002525b820 */ /* 0x000fe20000400000 */
[----:B------:R1:W5:Y:S01]  /*f6c0*/  MUFU.EX2 R78, R36 ;  /* 0x00000024004e7308 */ /* 0x0003620000000800 */
[----:B---3--:R-:W-:Y:S01]  /*f6d0*/  @!P5 FMUL R32, R32, R32 ;  /* 0x000000202020d220 */ /* 0x008fe20000400000 */
[----:B------:R-:W-:Y:S01]  /*f6e0*/  FSETP.GEU.AND P5, PT, R41, -126, PT ;  /* 0xc2fc00002900780b */ /* 0x000fe20003fae000 */
[--C-:B--2---:R-:W-:Y:S01]  /*f6f0*/  FFMA R40, R64, UR27, -R67.reuse ;  /* 0x0000001b40287c23 */ /* 0x104fe20008000843 */
[----:B------:R-:W-:-:S03]  /*f700*/  FFMA R64, R101, UR27, -R67 ;  /* 0x0000001b65407c23 */ /* 0x000fc60008000843 */
[----:B------:R-:W-:Y:S01]  /*f710*/  @!P6 FMUL R44, R44, 0.5 ;  /* 0x3f0000002c2ce820 */ /* 0x000fe20000400000 */
[----:B------:R2:W3:Y:S01]  /*f720*/  MUFU.EX2 R79, R37 ;  /* 0x00000025004f7308 */ /* 0x0004e20000000800 */
[----:B----4-:R-:W-:Y:S01]  /*f730*/  @!P4 FMUL R83, R83, R83 ;  /* 0x000000535353c220 */ /* 0x010fe20000400000 */
[----:B------:R-:W-:Y:S01]  /*f740*/  FSETP.GEU.AND P4, PT, R49, -126, PT ;  /* 0xc2fc00003100780b */ /* 0x000fe20003f8e000 */
[--C-:B-1----:R-:W-:Y:S01]  /*f750*/  FFMA R36, R84, UR27, -R67.reuse ;  /* 0x0000001b54247c23 */ /* 0x102fe20008000843 */
[--C-:B------:R-:W-:Y:S01]  /*f760*/  FFMA R84, R93, UR27, -R67.reuse ;  /* 0x0000001b5d547c23 */ /* 0x100fe20008000843 */
[--C-:B------:R-:W-:Y:S01]  /*f770*/  FFMA R93, R105, UR27, -R67.reuse ;  /* 0x0000001b695d7c23 */ /* 0x100fe20008000843 */
[--C-:B------:R-:W-:Y:S01]  /*f780*/  FFMA R105, R140, UR27, -R67.reuse ;  /* 0x0000001b8c697c23 */ /* 0x100fe20008000843 */
[----:B------:R-:W-:Y:S01]  /*f790*/  @!P5 FMUL R41, R41, 0.5 ;  /* 0x3f0000002929d820 */ /* 0x000fe20000400000 */
[----:B------:R1:W4:Y:S01]  /*f7a0*/  MUFU.EX2 R82, R44 ;  /* 0x0000002c00527308 */ /* 0x0003220000000800 */
[----:B-----5:R-:W-:Y:S01]  /*f7b0*/  @!P2 FMUL R78, R78, R78 ;  /* 0x0000004e4e4ea220 */ /* 0x020fe20000400000 */
[----:B------:R-:W-:Y:S01]  /*f7c0*/  FSETP.GEU.AND P2, PT, R45, -126, PT ;  /* 0xc2fc00002d00780b */ /* 0x000fe20003f4e000 */
[----:B--2---:R-:W-:Y:S01]  /*f7d0*/  FFMA R37, R85, UR27, -R67 ;  /* 0x0000001b55257c23 */ /* 0x004fe20008000843 */
[----:B------:R-:W-:-:S03]  /*f7e0*/  FADD R140, R19, R98 ;  /* 0x00000062138c7221 */ /* 0x000fc60000000000 */
[----:B------:R-:W-:Y:S01]  /*f7f0*/  @!P4 FMUL R49, R49, 0.5 ;  /* 0x3f0000003131c820 */ /* 0x000fe20000400000 */
[----:B------:R2:W5:Y:S01]  /*f800*/  MUFU.EX2 R146, R41 ;  /* 0x0000002900927308 */ /* 0x0005620000000800 */
[----:B---3--:R-:W-:Y:S01]  /*f810*/  @!P3 FMUL R79, R79, R79 ;  /* 0x0000004f4f4fb220 */ /* 0x008fe20000400000 */
[----:B------:R-:W-:Y:S01]  /*f820*/  FSETP.GEU.AND P3, PT, R48, -126, PT ;  /* 0xc2fc00003000780b */ /* 0x000fe20003f6e000 */
[--C-:B-1----:R-:W-:Y:S01]  /*f830*/  FFMA R44, R76, UR27, -R67.reuse ;  /* 0x0000001b4c2c7c23 */ /* 0x102fe20008000843 */
[--C-:B------:R-:W-:Y:S01]  /*f840*/  FFMA R76, R109, UR27, -R67.reuse ;  /* 0x0000001b6d4c7c23 */ /* 0x100fe20008000843 */
[--C-:B------:R-:W-:Y:S01]  /*f850*/  FFMA R109, R136, UR27, -R67.reuse ;  /* 0x0000001b886d7c23 */ /* 0x100fe20008000843 */
[----:B------:R-:W-:Y:S01]  /*f860*/  FADD R136, R51, R134 ;  /* 0x0000008633887221 */ /* 0x000fe20000000000 */
        /* <DEDUP_REMOVED lines=23> */
[----:B------:R-:W-:Y:S01]  /*f9e0*/  FADD R77, R11, R74 ;  /* 0x0000004a0b4d7221 */ /* 0x000fe20000000000 */
        /* <DEDUP_REMOVED lines=13> */
[--C-:B------:R-:W-:Y:S01]  /*fac0*/  FFMA R88, R97, UR27, -R67.reuse ;  /* 0x0000001b61587c23 */ /* 0x100fe20008000843 */
[----:B------:R-:W-:Y:S01]  /*fad0*/  FFMA R97, R144, UR27, -R67 ;  /* 0x0000001b90617c23 */ /* 0x000fe20008000843 */
        /* <DEDUP_REMOVED lines=14> */
[----:B------:R-:W-:Y:S02]  /*fbc0*/  F2FP.BF16.F32.PACK_AB R87, R87, R94 ;  /* 0x0000005e5757723e */ /* 0x000fe400000010ff */
        /* <DEDUP_REMOVED lines=53> */
[----:B------:R-:W2:Y:S01]  /*ff20*/  MUFU.EX2 R72, R72 ;  /* 0x0000004800487308 */ /* 0x000ea20000000800 */
[----:B---3--:R-:W-:Y:S01]  /*ff30*/  @!P6 FMUL R36, R36, R36 ;  /* 0x000000242424e220 */ /* 0x008fe20000400000 */
[----:B------:R-:W-:Y:S01]  /*ff40*/  FSETP.GEU.AND P6, PT, R84, -126, PT ;  /* 0xc2fc00005400780b */ /* 0x000fe20003fce000 */
[--C-:B-1----:R-:W-:Y:S01]  /*ff50*/  FFMA R81, R120, UR27, -R67.reuse ;  /* 0x0000001b78517c23 */ /* 0x102fe20008000843 */
[----:B------:R-:W-:Y:S01]  /*ff60*/  FFMA R120, R124, UR27, -R67 ;  /* 0x0000001b7c787c23 */ /* 0x000fe20008000843 */
[----:B------:R-:W-:Y:S02]  /*ff70*/  FADD R124, R54, R123 ;  /* 0x0000007b367c7221 */ /* 0x000fe40000000000 */
[----:B------:R-:W-:Y:S01]  /*ff80*/  @!P3 FMUL R53, R53, 0.5 ;  /* 0x3f0000003535b820 */ /* 0x000fe20000400000 */
[----:B------:R1:W3:Y:S01]  /*ff90*/  MUFU.EX2 R89, R37 ;  /* 0x0000002500597308 */ /* 0x0002e20000000800 */
[----:B----4-:R-:W-:Y:S01]  /*ffa0*/  @!P5 FMUL R85, R85, R85 ;  /* 0x000000555555d220 */ /* 0x010fe20000400000 */
[----:B------:R-:W-:Y:S01]  /*ffb0*/  FSETP.GEU.AND P5, PT, R45, -126, PT ;  /* 0xc2fc00002d00780b */ /* 0x000fe20003fae000 */
[----:B------:R-:W-:Y:S01]  /*ffc0*/  FADD R137, R137, R124 ;  /* 0x0000007c89897221 */ /* 0x000fe20000000000 */
[----:B------:R-:W-:-:S03]  /*ffd0*/  FADD R124, R58, R127 ;  /* 0x0000007f3a7c7221 */ /* 0x000fc60000000000 */
[----:B------:R-:W-:Y:S01]  /*ffe0*/  @!P6 FMUL R84, R84, 0.5 ;  /* 0x3f0000005454e820 */ /* 0x000fe20000400000 */
[----:B------:R-:W4:Y:S01]  /*fff0*/  MUFU.EX2 R53, R53 ;  /* 0x0000003500357308 */ /* 0x000f220000000800 */
[--C-:B-1----:R-:W-:Y:S01]  /*10000*/  FFMA R37, R96, UR27, -R67.reuse ;  /* 0x0000001b60257c23 */ /* 0x102fe20008000843 */
[----:B--2---:R-:W-:Y:S01]  /*10010*/  @!P4 FMUL R72, R72, R72 ;  /* 0x000000484848c220 */ /* 0x004fe20000400000 */
[----:B------:R-:W-:Y:S01]  /*10020*/  FSETP.GEU.AND P4, PT, R100, -126, PT ;  /* 0xc2fc00006400780b */ /* 0x000fe20003f8e000 */
[----:B------:R-:W-:Y:S01]  /*10030*/  FFMA R96, R141, UR27, -R67 ;  /* 0x0000001b8d607c23 */ /* 0x000fe20008000843 */
[----:B------:R-:W-:Y:S02]  /*10040*/  FADD R141, R21, R102 ;  /* 0x00000066158d7221 */ /* 0x000fe40000000000 */
[----:B------:R-:W-:Y:S01]  /*10050*/  @!P5 FMUL R45, R45, 0.5 ;  /* 0x3f0000002d2dd820 */ /* 0x000fe20000400000 */
[----:B------:R-:W1:Y:S01]  /*10060*/  MUFU.EX2 R84, R84 ;  /* 0x0000005400547308 */ /* 0x000e620000000800 */
[----:B---3--:R-:W-:Y:S01]  /*10070*/  @!P2 FMUL R89, R89, R89 ;  /* 0x000000595959a220 */ /* 0x008fe20000400000 */
[----:B------:R-:W-:Y:S01]  /*10080*/  FSETP.GEU.AND P2, PT, R37, -126, PT ;  /* 0xc2fc00002500780b */ /* 0x000fe20003f4e000 */
[----:B------:R-:W-:Y:S01]  /*10090*/  FADD R141, R141, R136 ;  /* 0x000000888d8d7221 */ /* 0x000fe20000000000 */
[----:B------:R-:W-:-:S02]  /*100a0*/  FADD R136, R39, R122 ;  /* 0x0000007a27887221 */ /* 0x000fc40000000000 */
[----:B------:R-:W-:Y:S02]  /*100b0*/  F2FP.BF16.F32.PACK_AB R58, R89, R36 ;  /* 0x00000024593a723e */ /* 0x000fe400000010ff */
[----:B------:R-:W2:Y:S01]  /*100c0*/  MUFU.EX2 R45, R45 ;  /* 0x0000002d002d7308 */ /* 0x000ea20000000800 */
[----:B----4-:R-:W-:Y:S01]  /*100d0*/  @!P3 FMUL R53, R53, R53 ;  /* 0x000000353535b220 */ /* 0x010fe20000400000 */
[----:B------:R-:W-:Y:S01]  /*100e0*/  FSETP.GEU.AND P3, PT, R88, -126, PT ;  /* 0xc2fc00005800780b */ /* 0x000fe20003f6e000 */
[----:B------:R-:W-:-:S04]  /*100f0*/  @!P4 FMUL R100, R100, 0.5 ;  /* 0x3f0000006464c820 */ /* 0x000fc80000400000 */
        /* <DEDUP_REMOVED lines=21> */
[----:B------:R2:W4:Y:S01]  /*10250*/  MUFU.EX2 R128, R147 ;  /* 0x0000009300807308 */ /* 0x0005220000000800 */
[----:B---3--:R-:W-:Y:S01]  /*10260*/  @!P6 FMUL R93, R93, R93 ;  /* 0x0000005d5d5de220 */ /* 0x008fe20000400000 */
[----:B------:R-:W-:-:S05]  /*10270*/  FSETP.GEU.AND P6, PT, R217, -126, PT ;  /* 0xc2fc0000d900780b */ /* 0x000fca0003fce000 */
[----:B------:R-:W-:Y:S01]  /*10280*/  @!P3 FMUL R76, R76, 0.5 ;  /* 0x3f0000004c4cb820 */ /* 0x000fe20000400000 */
[----:B------:R3:W5:Y:S01]  /*10290*/  MUFU.EX2 R101, R7 ;  /* 0x0000000700657308 */ /* 0x0007620000000800 */
[----:B-1----:R-:W-:Y:S01]  /*102a0*/  @!P5 FMUL R92, R92, R92 ;  /* 0x0000005c5c5cd220 */ /* 0x002fe20000400000 */
[----:B------:R-:W-:Y:S01]  /*102b0*/  FSETP.GEU.AND P5, PT, R151, -126, PT ;  /* 0xc2fc00009700780b */ /* 0x000fe20003fae000 */
[----:B--2---:R-:W-:-:S04]  /*102c0*/  FADD R147, R18, R75 ;  /* 0x0000004b12937221 */ /* 0x004fc80000000000 */
[----:B------:R-:W-:Y:S01]  /*102d0*/  @!P6 FMUL R217, R217, 0.5 ;  /* 0x3f000000d9d9e820 */ /* 0x000fe20000400000 */
[----:B------:R1:W2:Y:S01]  /*102e0*/  MUFU.EX2 R100, R76 ;  /* 0x0000004c00647308 */ /* 0x0002a20000000800 */
[----:B----4-:R-:W-:Y:S01]  /*102f0*/  @!P4 FMUL R128, R128, R128 ;  /* 0x000000808080c220 */ /* 0x010fe20000400000 */
[----:B------:R-:W-:Y:S01]  /*10300*/  FSETP.GEU.AND P4, PT, R120, -126, PT ;  /* 0xc2fc00007800780b */ /* 0x000fe20003f8e000 */
[--C-:B---3--:R-:W-:Y:S01]  /*10310*/  FFMA R7, R148, UR27, -R67.reuse ;  /* 0x0000001b94077c23 */ /* 0x108fe20008000843 */
[----:B------:R-:W-:Y:S01]  /*10320*/  FFMA R67, R149, UR27, -R67 ;  /* 0x0000001b95437c23 */ /* 0x000fe20008000843 */
[----:B------:R-:W-:Y:S01]  /*10330*/  FADD R149, R15, R90 ;  /* 0x0000005a0f957221 */ /* 0x000fe20000000000 */
[----:B------:R-:W-:Y:S01]  /*10340*/  FADD R148, R46, R115 ;  /* 0x000000732e947221 */ /* 0x000fe20000000000 */
[----:B------:R-:W-:Y:S01]  /*10350*/  @!P5 FMUL R151, R151, 0.5 ;  /* 0x3f0000009797d820 */ /* 0x000fe20000400000 */
[----:B------:R-:W3:Y:S01]  /*10360*/  MUFU.EX2 R132, R217 ;  /* 0x000000d900847308 */ /* 0x000ee20000000800 */
[----:B-----5:R-:W-:Y:S01]  /*10370*/  @!P2 FMUL R101, R101, R101 ;  /* 0x000000656565a220 */ /* 0x020fe20000400000 */
[----:B------:R-:W-:Y:S01]  /*10380*/  FSETP.GEU.AND P2, PT, R81, -126, PT ;  /* 0xc2fc00005100780b */ /* 0x000fe20003f4e000 */
[----:B-1----:R-:W-:Y:S01]  /*10390*/  FADD R76, R31, R114 ;  /* 0x000000721f4c7221 */ /* 0x002fe20000000000 */
[----:B------:R-:W-:Y:S01]  /*103a0*/  FADD R149, R149, R136 ;  /* 0x0000008895957221 */ /* 0x000fe20000000000 */
[----:B------:R-:W-:Y:S01]  /*103b0*/  FADD R147, R147, R148 ;  /* 0x0000009493937221 */ /* 0x000fe20000000000 */
[----:B------:R-:W-:Y:S01]  /*103c0*/  FADD R136, R17, R94 ;  /* 0x0000005e11887221 */ /* 0x000fe20000000000 */
[----:B------:R-:W-:Y:S01]  /*103d0*/  FADD R77, R77, R76 ;  /* 0x0000004c4d4d7221 */ /* 0x000fe20000000000 */
[----:B------:R-:W-:Y:S01]  /*103e0*/  FADD R76, R14, R63 ;  /* 0x0000003f0e4c7221 */ /* 0x000fe20000000000 */
[----:B--2---:R-:W-:Y:S01]  /*103f0*/  @!P3 FMUL R100, R100, R100 ;  /* 0x000000646464b220 */ /* 0x004fe20000400000 */
[----:B------:R-:W-:Y:S01]  /*10400*/  FSETP.GEU.AND P3, PT, R80, -126, PT ;  /* 0xc2fc00005000780b */ /* 0x000fe20003f6e000 */
[----:B------:R1:W2:Y:S01]  /*10410*/  MUFU.EX2 R133, R151 ;  /* 0x0000009700857308 */ /* 0x0002a20000000800 */
[----:B------:R-:W-:Y:S01]  /*10420*/  FADD R76, R76, R125 ;  /* 0x0000007d4c4c7221 */ /* 0x000fe20000000000 */
[----:B------:R-:W-:Y:S01]  /*10430*/  FADD R125, R35, R118 ;  /* 0x00000076237d7221 */ /* 0x000fe20000000000 */
[----:B------:R-:W-:Y:S01]  /*10440*/  @!P4 FMUL R120, R120, 0.5 ;  /* 0x3f0000007878c820 */ /* 0x000fe20000400000 */
[----:B------:R-:W-:Y:S01]  /*10450*/  @!P2 FMUL R81, R81, 0.5 ;  /* 0x3f0000005151a820 */ /* 0x000fe20000400000 */
[----:B------:R-:W-:Y:S01]  /*10460*/  FADD R148, R59, R142 ;  /* 0x0000008e3b947221 */ /* 0x000fe20000000000 */
[----:B------:R-:W-:Y:S01]  /*10470*/  FADD R144, R144, R125 ;  /* 0x0000007d90907221 */ /* 0x000fe20000000000 */
[----:B---3--:R-:W-:Y:S01]  /*10480*/  @!P6 FMUL R132, R132, R132 ;  /* 0x000000848484e220 */ /* 0x008fe20000400000 */
[----:B------:R3:W4:Y:S01]  /*10490*/  MUFU.EX2 R125, R81 ;  /* 0x00000051007d7308 */ /* 0x0007220000000800 */
[----:B-1----:R-:W-:Y:S01]  /*104a0*/  FADD R151, R26, R95 ;  /* 0x0000005f1a977221 */ /* 0x002fe20000000000 */
[----:B------:R-:W-:Y:S01]  /*104b0*/  FSETP.GEU.AND P6, PT, R121, -126, PT ;  /* 0xc2fc00007900780b */ /* 0x000fe20003fce000 */
[----:B------:R-:W-:Y:S01]  /*104c0*/  FADD R145, R145, R148 ;  /* 0x0000009491917221 */ /* 0x000fe20000000000 */
[----:B------:R-:W-:Y:S01]  /*104d0*/  @!P3 FMUL R80, R80, 0.5 ;  /* 0x3f0000005050b820 */ /* 0x000fe20000400000 */
[----:B------:R-:W-:Y:S01]  /*104e0*/  FADD R151, R151, R124 ;  /* 0x0000007c97977221 */ /* 0x000fe20000000000 */
[----:B------:R-:W-:Y:S01]  /*104f0*/  FADD R148, R34, R103 ;  /* 0x0000006722947221 */ /* 0x000fe20000000000 */
[----:B------:R-:W-:Y:S01]  /*10500*/  FADD R217, R70, R131 ;  /* 0x0000008346d97221 */ /* 0x000fe20000000000 */
[----:B------:R1:W5:Y:S01]  /*10510*/  MUFU.EX2 R124, R80 ;  /* 0x00000050007c7308 */ /* 0x0003620000000800 */
[----:B--2---:R-:W-:Y:S01]  /*10520*/  @!P5 FMUL R133, R133, R133 ;  /* 0x000000858585d220 */ /* 0x004fe20000400000 */
[----:B------:R-:W-:Y:S01]  /*10530*/  FSETP.GEU.AND P5, PT, R109, -126, PT ;  /* 0xc2fc00006d00780b */ /* 0x000fe20003fae000 */
[----:B---3--:R-:W-:Y:S01]  /*10540*/  FADD R81, R55, R138 ;  /* 0x0000008a37517221 */ /* 0x008fe20000000000 */
[----:B------:R-:W-:Y:S01]  /*10550*/  FADD R148, R148, R217 ;  /* 0x000000d994947221 */ /* 0x000fe20000000000 */
[----:B------:R-:W-:Y:S01]  /*10560*/  FADD R76, R76, R137 ;  /* 0x000000894c4c7221 */ /* 0x000fe20000000000 */
[----:B------:R-:W-:Y:S01]  /*10570*/  FADD R137, R146, R93 ;  /* 0x0000005d92897221 */ /* 0x000fe20000000000 */
[----:B------:R-:W-:Y:S01]  /*10580*/  @!P6 FMUL R121, R121, 0.5 ;  /* 0x3f0000007979e820 */ /* 0x000fe20000400000 */
[----:B------:R-:W2:Y:S01]  /*10590*/  MUFU.EX2 R120, R120 ;  /* 0x0000007800787308 */ /* 0x000ea20000000800 */
[----:B----4-:R-:W-:Y:S01]  /*105a0*/  @!P2 FMUL R125, R125, R125 ;  /* 0x0000007d7d7da220 */ /* 0x010fe20000400000 */
[----:B------:R-:W-:Y:S01]  /*105b0*/  FSETP.GEU.AND P2, PT, R104, -126, PT ;  /* 0xc2fc00006800780b */ /* 0x000fe20003f4e000 */
[----:B------:R-:W-:Y:S01]  /*105c0*/  FADD R218, R218, R81 ;  /* 0x00000051dada7221 */ /* 0x000fe20000000000 */
[----:B------:R-:W-:Y:S01]  /*105d0*/  FADD R81, R62, R9 ;  /* 0x000000093e517221 */ /* 0x000fe20000000000 */
[----:B-1----:R-:W-:Y:S01]  /*105e0*/  FADD R80, R50, R119 ;  /* 0x0000007732507221 */ /* 0x002fe20000000000 */
        /* <DEDUP_REMOVED lines=82> */
[----:B------:R-:W-:Y:S01]  /*10b10*/  FADD R217, R217, R136 ;  /* 0x00000088d9d97221 */ /* 0x000fe20000000000 */
[----:B--2---:R-:W-:Y:S01]  /*10b20*/  @!P3 FMUL R97, R97, R97 ;  /* 0x000000616161b220 */ /* 0x004fe20000400000 */
[----:B------:R-:W-:Y:S01]  /*10b30*/  FSETP.GEU.AND P3, PT, R65, -126, PT ;  /* 0xc2fc00004100780b */ /* 0x000fe20003f6e000 */
[----:B------:R-:W2:Y:S01]  /*10b40*/  MUFU.EX2 R7, R7 ;  /* 0x0000000700077308 */ /* 0x000ea20000000800 */
[----:B------:R-:W-:Y:S01]  /*10b50*/  FADD R149, R149, R224 ;  /* 0x000000e095957221 */ /* 0x000fe20000000000 */
[----:B------:R-:W-:Y:S01]  /*10b60*/  FADD R129, R56, R97 ;  /* 0x0000006138817221 */ /* 0x000fe20000000000 */
[----:B------:R-:W-:Y:S01]  /*10b70*/  FADD R77, R77, R218 ;  /* 0x000000da4d4d7221 */ /* 0x000fe20000000000 */
[----:B------:R-:W-:Y:S01]  /*10b80*/  @!P2 FMUL R113, R113, 0.5 ;  /* 0x3f0000007171a820 */ /* 0x000fe20000400000 */
[----:B------:R-:W-:Y:S01]  /*10b90*/  FADD R76, R76, R147 ;  /* 0x000000934c4c7221 */ /* 0x000fe20000000000 */
[----:B-1----:R-:W-:Y:S01]  /*10ba0*/  @!P4 FMUL R112, R112, R112 ;  /* 0x000000707070c220 */ /* 0x002fe20000400000 */
[----:B------:R-:W-:Y:S01]  /*10bb0*/  FSETP.GEU.AND P4, PT, R67, -126, PT ;  /* 0xc2fc00004300780b */ /* 0x000fe20003f8e000 */
[----:B------:R1:W3:Y:S01]  /*10bc0*/  MUFU.EX2 R136, R64 ;  /* 0x0000004000887308 */ /* 0x0002e20000000800 */
[----:B------:R-:W-:Y:S01]  /*10bd0*/  FADD R148, R148, R129 ;  /* 0x0000008194947221 */ /* 0x000fe20000000000 */
[----:B------:R-:W-:Y:S01]  /*10be0*/  FADD R137, R85, R112 ;  /* 0x0000007055897221 */ /* 0x000fe20000000000 */
[----:B------:R-:W-:Y:S01]  /*10bf0*/  FADD R220, R141, R220 ;  /* 0x000000dc8ddc7221 */ /* 0x000fe20000000000 */
[----:B------:R-:W-:Y:S01]  /*10c00*/  @!P3 FMUL R65, R65, 0.5 ;  /* 0x3f0000004141b820 */ /* 0x000fe20000400000 */
[----:B------:R-:W-:Y:S01]  /*10c10*/  FADD R224, R217, R148 ;  /* 0x00000094d9e07221 */ /* 0x000fe20000000000 */
[----:B------:R-:W-:Y:S01]  /*10c20*/  FADD R145, R144, R145 ;  /* 0x0000009190917221 */ /* 0x000fe20000000000 */
[----:B------:R-:W-:Y:S01]  /*10c30*/  FADD R77, R77, R220 ;  /* 0x000000dc4d4d7221 */ /* 0x000fe20000000000 */
[----:B------:R4:W5:Y:S01]  /*10c40*/  MUFU.EX2 R129, R65 ;  /* 0x0000004100817308 */ /* 0x0009620000000800 */
[----:B-1----:R-:W-:Y:S01]  /*10c50*/  FADD R64, R33, R88 ;  /* 0x0000005821407221 */ /* 0x002fe20000000000 */
[----:B--2---:R-:W-:Y:S01]  /*10c60*/  @!P6 FMUL R7, R7, R7 ;  /* 0x000000070707e220 */ /* 0x004fe20000400000 */
[----:B------:R-:W-:Y:S01]  /*10c70*/  FSETP.GEU.AND P6, PT, R221, -126, PT ;  /* 0xc2fc0000dd00780b */ /* 0x000fe20003fce000 */
[----:B------:R-:W-:Y:S01]  /*10c80*/  @!P4 FMUL R67, R67, 0.5 ;  /* 0x3f0000004343c820 */ /* 0x000fe20000400000 */
        /* <DEDUP_REMOVED lines=9> */
[----:B----4-:R-:W-:Y:S01]  /*10d20*/  FADD R65, R135, R132 ;  /* 0x0000008487417221 */ /* 0x010fe20000000000 */
[----:B------:R-:W-:Y:S01]  /*10d30*/  FADD R219, R219, R226 ;  /* 0x000000e2dbdb7221 */ /* 0x000fe20000000000 */
[----:B------:R2:W3:Y:S01]  /*10d40*/  MUFU.EX2 R12, R67 ;  /* 0x00000043000c7308 */ /* 0x0004e20000000800 */
[----:B-----5:R-:W-:Y:S01]  /*10d50*/  @!P3 FMUL R129, R129, R129 ;  /* 0x000000818181b220 */ /* 0x020fe20000400000 */
[----:B------:R-:W-:Y:S01]  /*10d60*/  FADD R137, R64, R137 ;  /* 0x0000008940897221 */ /* 0x000fe20000000000 */
[----:B------:R-:W-:Y:S01]  /*10d70*/  FADD R222, R65, R140 ;  /* 0x0000008c41de7221 */ /* 0x000fe20000000000 */
[----:B------:R-:W-:Y:S01]  /*10d80*/  @!P6 FMUL R221, R221, 0.5 ;  /* 0x3f000000dddde820 */ /* 0x000fe20000400000 */
[----:B------:R-:W-:Y:S01]  /*10d90*/  FADD R65, R79, R136 ;  /* 0x000000884f417221 */ /* 0x000fe20000000000 */
[----:B------:R-:W-:Y:S01]  /*10da0*/  FADD R81, R81, R224 ;  /* 0x000000e051517221 */ /* 0x000fe20000000000 */
[----:B------:R-:W-:Y:S01]  /*10db0*/  @!P5 FMUL R66, R66, 0.5 ;  /* 0x3f0000004242d820 */ /* 0x000fe20000400000 */
[----:B------:R-:W4:Y:S01]  /*10dc0*/  MUFU.EX2 R64, R221 ;  /* 0x000000dd00407308 */ /* 0x000f220000000800 */
[----:B-1----:R-:W-:Y:S01]  /*10dd0*/  @!P2 FMUL R113, R113, R113 ;  /* 0x000000717171a220 */ /* 0x002fe20000400000 */
[----:B--2---:R-:W-:Y:S01]  /*10de0*/  FADD R67, R216, R129 ;  /* 0x00000081d8437221 */ /* 0x004fe20000000000 */
[----:B------:R-:W-:Y:S01]  /*10df0*/  FADD R222, R137, R222 ;  /* 0x000000de89de7221 */ /* 0x000fe20000000000 */
[----:B------:R-:W-:Y:S01]  /*10e00*/  FADD R80, R80, R219 ;  /* 0x000000db50507221 */ /* 0x000fe20000000000 */
[----:B------:R-:W-:Y:S01]  /*10e10*/  FADD R140, R68, R113 ;  /* 0x00000071448c7221 */ /* 0x000fe20000000000 */
[----:B------:R-:W-:Y:S01]  /*10e20*/  FADD R76, R76, R145 ;  /* 0x000000914c4c7221 */ /* 0x000fe20000000000 */
[----:B------:R-:W-:Y:S01]  /*10e30*/  FADD R222, R151, R222 ;  /* 0x000000de97de7221 */ /* 0x000fe20000000000 */
[----:B------:R-:W1:Y:S01]  /*10e40*/  MUFU.EX2 R137, R66 ;  /* 0x0000004200897308 */ /* 0x000e620000000800 */
[----:B---3--:R-:W-:Y:S01]  /*10e50*/  @!P4 FMUL R12, R12, R12 ;  /* 0x0000000c0c0cc220 */ /* 0x008fe20000400000 */
[----:B------:R-:W-:Y:S01]  /*10e60*/  FADD R65, R65, R140 ;  /* 0x0000008c41417221 */ /* 0x000fe20000000000 */
[----:B------:R-:W-:Y:S01]  /*10e70*/  FADD R81, R81, R222 ;  /* 0x000000de51517221 */ /* 0x000fe20000000000 */
[----:B------:R-:W-:Y:S01]  /*10e80*/  FADD R77, R77, R76 ;  /* 0x0000004c4d4d7221 */ /* 0x000fe20000000000 */
[----:B------:R-:W-:Y:S01]  /*10e90*/  FADD R148, R89, R12 ;  /* 0x0000000c59947221 */ /* 0x000fe20000000000 */
[----:B------:R-:W-:-:S02]  /*10ea0*/  F2FP.BF16.F32.PACK_AB R35, R42, R35 ;  /* 0x000000232a23723e */ /* 0x000fc400000010ff */
[----:B------:R-:W-:Y:S01]  /*10eb0*/  F2FP.BF16.F32.PACK_AB R76, R33, R32 ;  /* 0x00000020214c723e */ /* 0x000fe200000010ff */
[----:B------:R-:W-:Y:S01]  /*10ec0*/  FADD R148, R67, R148 ;  /* 0x0000009443947221 */ /* 0x000fe20000000000 */
[----:B----4-:R-:W-:Y:S01]  /*10ed0*/  @!P6 FMUL R64, R64, R64 ;  /* 0x000000404040e220 */ /* 0x010fe20000400000 */
[----:B------:R-:W-:Y:S02]  /*10ee0*/  F2FP.BF16.F32.PACK_AB R42, R68, R49 ;  /* 0x00000031442a723e */ /* 0x000fe400000010ff */
[----:B------:R-:W-:Y:S01]  /*10ef0*/  FADD R148, R65, R148 ;  /* 0x0000009441947221 */ /* 0x000fe20000000000 */
[----:B------:R-:W-:Y:S01]  /*10f00*/  F2FP.BF16.F32.PACK_AB R65, R14, R11 ;  /* 0x0000000b0e41723e */ /* 0x000fe200000010ff */
[----:B------:R-:W-:Y:S01]  /*10f10*/  FFMA R3, R64, R3, R77 ;  /* 0x0000000340037223 */ /* 0x000fe2000000004d */
[----:B------:R-:W-:Y:S01]  /*10f20*/  SHF.L.U32 R11, R2, 0x1f, RZ ;  /* 0x0000001f020b7819 */ /* 0x000fe200000006ff */
[----:B------:R-:W-:Y:S01]  /*10f30*/  FADD R149, R149, R148 ;  /* 0x0000009495957221 */ /* 0x000fe20000000000 */
[----:B-1----:R-:W-:Y:S01]  /*10f40*/  @!P5 FMUL R137, R137, R137 ;  /* 0x000000898989d220 */ /* 0x002fe20000400000 */
[-C--:B------:R-:W-:Y:S01]  /*10f50*/  FMUL R154, R154, R64.reuse ;  /* 0x000000409a9a7220 */ /* 0x080fe20000400000 */
[-C--:B------:R-:W-:Y:S01]  /*10f60*/  FMUL R155, R155, R64.reuse ;  /* 0x000000409b9b7220 */ /* 0x080fe20000400000 */
[----:B------:R-:W-:Y:S01]  /*10f70*/  FADD R80, R80, R149 ;  /* 0x0000009550507221 */ /* 0x000fe20000000000 */
[-C--:B------:R-:W-:Y:S01]  /*10f80*/  FMUL R158, R158, R64.reuse ;  /* 0x000000409e9e7220 */ /* 0x080fe20000400000 */
[-C--:B------:R-:W-:Y:S01]  /*10f90*/  FMUL R159, R159, R64.reuse ;  /* 0x000000409f9f7220 */ /* 0x080fe20000400000 */
[-C--:B------:R-:W-:Y:S01]  /*10fa0*/  FMUL R162, R162, R64.reuse ;  /* 0x00000040a2a27220 */ /* 0x080fe20000400000 */
[----:B------:R-:W-:Y:S01]  /*10fb0*/  FADD R80, R81, R80 ;  /* 0x0000005051507221 */ /* 0x000fe20000000000 */
        /* <DEDUP_REMOVED lines=27> */
[----:B------:R-:W-:Y:S01]  /*11170*/  FFMA R4, R137, R4, R80 ;  /* 0x0000000489047223 */ /* 0x000fe20000000050 */
[----:B------:R-:W-:Y:S01]  /*11180*/  F2FP.BF16.F32.PACK_AB R64, R25, R24 ;  /* 0x000000181940723e */ /* 0x000fe200000010ff */
[----:B------:R1:W2:Y:S01]  /*11190*/  SYNCS.PHASECHK.TRANS64.TRYWAIT P2, [UR5+0x58000], R11 ;  /* 0x0580000bff0075a7 */ /* 0x0002a20008040145 */
[----:B------:R-:W-:Y:S01]  /*111a0*/  F2FP.BF16.F32.PACK_AB R59, R70, R59 ;  /* 0x0000003b463b723e */ /* 0x000fe200000010ff */
[----:B------:R-:W-:Y:S01]  /*111b0*/  FMUL R152, R152, R137 ;  /* 0x0000008998987220 */ /* 0x000fe20000400000 */
[----:B------:R-:W-:Y:S01]  /*111c0*/  F2FP.BF16.F32.PACK_AB R80, R146, R83 ;  /* 0x000000539250723e */ /* 0x000fe200000010ff */
[----:B------:R-:W-:Y:S01]  /*111d0*/  FMUL R153, R153, R137 ;  /* 0x0000008999997220 */ /* 0x000fe20000400000 */
[----:B------:R-:W-:Y:S01]  /*111e0*/  F2FP.BF16.F32.PACK_AB R25, R30, R23 ;  /* 0x000000171e19723e */ /* 0x000fe200000010ff */
[-C--:B------:R-:W-:Y:S01]  /*111f0*/  FMUL R156, R156, R137.reuse ;  /* 0x000000899c9c7220 */ /* 0x080fe20000400000 */
[----:B------:R-:W-:Y:S01]  /*11200*/  F2FP.BF16.F32.PACK_AB R32, R57, R52 ;  /* 0x000000343920723e */ /* 0x000fe200000010ff */
[-C--:B------:R-:W-:Y:S01]  /*11210*/  FMUL R157, R157, R137.reuse ;  /* 0x000000899d9d7220 */ /* 0x080fe20000400000 */
        /* <DEDUP_REMOVED lines=15> */
[----:B------:R-:W-:Y:S01]  /*11310*/  FMUL R173, R173, R137 ;  /* 0x00000089adad7220 */ /* 0x000fe20000400000 */
[----:B------:R-:W-:Y:S01]  /*11320*/  F2FP.BF16.F32.PACK_AB R34, R60, R41 ;  /* 0x000000293c22723e */ /* 0x000fe200000010ff */
[----:B------:R-:W-:Y:S01]  /*11330*/  FMUL R176, R176, R137 ;  /* 0x00000089b0b07220 */ /* 0x000fe20000400000 */
        /* <DEDUP_REMOVED lines=58> */
[----:B------:R-:W-:Y:S01]  /*116e0*/  F2FP.BF16.F32.PACK_AB R114, R12, R7 ;  /* 0x000000070c72723e */ /* 0x000fe200000010ff */
[----:B-12---:R-:W-:Y:S06]  /*116f0*/  @!P0 BRA `(.L_x_39) ;  /* 0x0000000000048947 */ /* 0x006fec0003800000 */
[----:B------:R-:W-:Y:S01]  /*11700*/  BPT.TRAP 0x1 ;  /* 0x000000040000795c */ /* 0x000fe20000300000 */
.L_x_39:
[----:B------:R-:W-:Y:S05]  /*11710*/  @P2 BRA `(.L_x_40) ;  /* 0x0000000000082947 */ /* 0x000fea0003800000 */
[----:B------:R-:W1:Y:S02]  /*11720*/  SYNCS.PHASECHK.TRANS64.TRYWAIT P2, [UR5+0x58000], R11 ;  /* 0x0580000bff0075a7 */ /* 0x000e640008040145 */
[----:B-1----:R-:W-:Y:S05]  /*11730*/  @!P2 BRA `(.L_x_41) ;  /* 0x000000380030a947 */ /* 0x002fea0003800000 */
.L_x_40:
        /* <DEDUP_REMOVED lines=83> */
.L_x_42:
[----:B------:R-:W-:-:S04]  /*11c70*/  ULEA UR5, UR46, UR37, 0x3 ;  /* 0x000000252e057291 */ /* 0x000fc8000f8e183f */
[----:B------:R-:W-:-:S04]  /*11c80*/  UIADD3 UR5, UR5, 0x58028, URZ ;  /* 0x0005802805057890 */ /* 0x000fc8000fffe03f */
[----:B------:R-:W-:-:S09]  /*11c90*/  UPRMT UR5, URZ, 0x654, UR5 ;  /* 0x000006543f057896 */ /* 0x000fd20008000005 */
[----:B------:R-:W-:Y:S01]  /*11ca0*/  SYNCS.ARRIVE.TRANS64.RED.A1T0 RZ, [UR5], RZ ;  /* 0x000000ffffff79a7 */ /* 0x000fe20008100405 */
[----:B------:R-:W-:Y:S05]  /*11cb0*/  @P1 BRA `(.L_x_43) ;  /* 0x0000000000041947 */ /* 0x000fea0003800000 */
[----:B------:R-:W-:Y:S01]  /*11cc0*/  BPT.TRAP 0x1 ;  /* 0x000000040000795c */ /* 0x000fe20000300000 */
.L_x_43:
[----:B------:R-:W-:-:S04]  /*11cd0*/  UIADD3 UR46, UR46, 0x1, URZ ;  /* 0x000000012e2e7890 */ /* 0x000fc8000fffe03f */
[----:B------:R-:W-:-:S04]  /*11ce0*/  UISETP.NE.AND UP0, UPT, UR46, 0x5, UPT ;  /* 0x000000052e00788c */ /* 0x000fc8000bf05270 */
[----:B------:R-:W-:Y:S01]  /*11cf0*/  USEL UR46, UR46, URZ, UP0 ;  /* 0x0000003f2e2e7287 */ /* 0x000fe20008000000 */
[----:B------:R-:W-:Y:S11]  /*11d00*/  @!P0 BRA `(.L_x_44) ;  /* 0x0000000000048947 */ /* 0x000ff60003800000 */
[----:B------:R-:W-:Y:S01]  /*11d10*/  BPT.TRAP 0x1 ;  /* 0x000000040000795c */ /* 0x000fe20000300000 */
.L_x_44:
[----:B------:R-:W-:-:S04]  /*11d20*/  ULEA UR5, UR46, UR37, 0x3 ;  /* 0x000000252e057291 */ /* 0x000fc8000f8e183f */
[----:B------:R-:W-:-:S04]  /*11d30*/  UIADD3 UR5, UR5, 0x58028, URZ ;  /* 0x0005802805057890 */ /* 0x000fc8000fffe03f */
[----:B------:R-:W-:-:S09]  /*11d40*/  UPRMT UR5, URZ, 0x654, UR5 ;  /* 0x000006543f057896 */ /* 0x000fd20008000005 */
[----:B------:R-:W-:Y:S01]  /*11d50*/  SYNCS.ARRIVE.TRANS64.RED.A1T0 RZ, [UR5], RZ ;  /* 0x000000ffffff79a7 */ /* 0x000fe20008100405 */
[----:B------:R-:W-:Y:S05]  /*11d60*/  @P1 BRA `(.L_x_45) ;  /* 0x0000000000041947 */ /* 0x000fea0003800000 */
[----:B------:R-:W-:Y:S01]  /*11d70*/  BPT.TRAP 0x1 ;  /* 0x000000040000795c */ /* 0x000fe20000300000 */
.L_x_45:
        /* <DEDUP_REMOVED lines=9> */
[----:B------:R-:W-:Y:S01]  /*11e10*/  MOV R5, R10 ;  /* 0x0000000a00057202 */ /* 0x000fe20000000f00 */
[----:B------:R-:W-:-:S02]  /*11e20*/  USEL UR46, UR46, URZ, UP0 ;  /* 0x0000003f2e2e7287 */ /* 0x000fc40008000000 */
[----:B------:R-:W-:Y:S02]  /*11e30*/  USEL UR45, UR4, URZ, UP1 ;  /* 0x0000003f042d7287 */ /* 0x000fe40008800000 */
[----:B------:R-:W-:Y:S01]  /*11e40*/  LOP3.LUT R2, R2, UR5, RZ, 0x3c, !PT ;  /* 0x0000000502027c12 */ /* 0x000fe2000f8e3cff */
[----:B------:R-:W-:Y:S09]  /*11e50*/  @P2 BRA `(.L_x_46) ;  /* 0xffffffa000782947 */ /* 0x000ff2000383ffff */
.L_x_35:
[----:B------:R-:W2:Y:S01]  /*11e60*/  SHFL.BFLY PT, R5, R4, 0x1, 0x1f ;  /* 0x0c201f0004057f89 */ /* 0x000ea200000e0000 */
[----:B------:R-:W-:Y:S01]  /*11e70*/  BSSY B0, `(.L_x_47) ;  /* 0x0000024000007945 */ /* 0x000fe20003800000 */
[----:B------:R-:W-:Y:S02]  /*11e80*/  MOV R7, 0x7f800000 ;  /* 0x7f80000000077802 */ /* 0x000fe40000000f00 */
[----:B------:R-:W3:Y:S01]  /*11e90*/  SHFL.BFLY PT, R0, R3, 0x1, 0x1f ;  /* 0x0c201f0003007f89 */ /* 0x000ee200000e0000 */
[----:B------:R-:W-:Y:S02]  /*11ea0*/  MOV R9, 0x3f800000 ;  /* 0x3f80000000097802 */ /* 0x000fe40000000f00 */
[----:B-1----:R-:W-:Y:S01]  /*11eb0*/  MOV R11, 0x7f800000 ;  /* 0x7f800000000b7802 */ /* 0x002fe20000000f00 */
[----:B--2---:R-:W-:Y:S01]  /*11ec0*/  FADD R5, R5, R4 ;  /* 0x0000000405057221 */ /* 0x004fe20000000000 */
[----:B---3--:R-:W-:-:S04]  /*11ed0*/  FADD R16, R0, R3 ;  /* 0x0000000300107221 */ /* 0x008fc80000000000 */
[----:B------:R-:W1:Y:S01]  /*11ee0*/  SHFL.BFLY PT, R2, R5, 0x2, 0x1f ;  /* 0x0c401f0005027f89 */ /* 0x000e6200000e0000 */
[----:B------:R-:W-:-:S03]  /*11ef0*/  MOV R0, 0x3f800000 ;  /* 0x3f80000000007802 */ /* 0x000fc60000000f00 */
[----:B------:R-:W2:Y:S01]  /*11f00*/  SHFL.BFLY PT, R17, R16, 0x2, 0x1f ;  /* 0x0c401f0010117f89 */ /* 0x000ea200000e0000 */
[C---:B-1----:R-:W-:Y:S01]  /*11f10*/  FSETP.NE.AND P0, PT, R5.reuse, -R2, PT ;  /* 0x800000020500720b */ /* 0x042fe20003f05000 */
[----:B------:R-:W-:Y:S01]  /*11f20*/  FADD R2, R5, R2 ;  /* 0x0000000205027221 */ /* 0x000fe20000000000 */
[----:B--2---:R-:W-:-:S11]  /*11f30*/  FADD R6, R16, R17 ;  /* 0x0000001110067221 */ /* 0x004fd60000000000 */
[----:B------:R-:W-:Y:S05]  /*11f40*/  @!P0 BRA `(.L_x_48) ;  /* 0x0000000000588947 */ /* 0x000fea0003800000 */
[----:B------:R-:W-:Y:S01]  /*11f50*/  MOV R4, R2 ;  /* 0x0000000200047202 */ /* 0x000fe20000000f00 */
[----:B------:R-:W-:Y:S03]  /*11f60*/  BSSY B1, `(.L_x_49) ;  /* 0x000000d000017945 */ /* 0x000fe60003800000 */
[----:B------:R-:W-:-:S04]  /*11f70*/  IADD3 R0, R4, 0x1800000, RZ ;  /* 0x0180000004007810 */ /* 0x000fc80007ffe0ff */
[----:B------:R-:W-:-:S04]  /*11f80*/  LOP3.LUT R0, R0, 0x7f800000, RZ, 0xc0, !PT ;  /* 0x7f80000000007812 */ /* 0x000fc800078ec0ff */
[----:B------:R-:W-:-:S13]  /*11f90*/  ISETP.GT.U32.AND P0, PT, R0, 0x1ffffff, PT ;  /* 0x01ffffff0000780c */ /* 0x000fda0003f04070 */
[----:B------:R-:W-:Y:S05]  /*11fa0*/  @P0 BRA `(.L_x_50) ;  /* 0x0000000000100947 */ /* 0x000fea0003800000 */
[----:B------:R-:W-:Y:S02]  /*11fb0*/  MOV R2, R4 ;  /* 0x0000000400027202 */ /* 0x000fe40000000f00 */
[----:B------:R-:W-:-:S07]  /*11fc0*/  MOV R15, 0x11fe0 ;  /* 0x00011fe0000f7802 */ /* 0x000fce0000000f00 */
[----:B------:R-:W-:Y:S05]  /*11fd0*/  CALL.REL.NOINC `($__internal_0_$__cuda_sm20_rcp_rn_f32_slowpath) ;  /* 0x0000003000b07944 */ /* 0x000fea0003c00000 */
[----:B------:R-:W-:Y:S05]  /*11fe0*/  BRA `(.L_x_51) ;  /* 0x0000000000107947 */ /* 0x000fea0003800000 */
.L_x_50:
[----:B------:R-:W1:Y:S02]  /*11ff0*/  MUFU.RCP R3, R4 ;  /* 0x0000000400037308 */ /* 0x000e640000001000 */
[----:B-1----:R-:W-:-:S04]  /*12000*/  FFMA R0, R4, R3, -1 ;  /* 0xbf80000004007423 */ /* 0x002fc80000000003 */
[----:B------:R-:W-:-:S04]  /*12010*/  FADD.FTZ R0, -R0, -RZ ;  /* 0x800000ff00007221 */ /* 0x000fc80000010100 */
[----:B------:R-:W-:-:S07]  /*12020*/  FFMA R0, R3, R0, R3 ;  /* 0x0000000003007223 */ /* 0x000fce0000000003 */
.L_x_51:
[----:B------:R-:W-:Y:S05]  /*12030*/  BSYNC B1 ;  /* 0x0000000000017941 */ /* 0x000fea0003800000 */
.L_x_49:
[----:B------:R-:W-:Y:S01]  /*12040*/  FSETP.GEU.AND P0, PT, |R4|, 1.175494350822287508e-38, PT ;  /* 0x008000000400780b */ /* 0x000fe20003f0e200 */
[----:B------:R-:W-:-:S12]  /*12050*/  ULDC UR4, c[0x0][0x600] ;  /* 0x0001800000047ab9 */ /* 0x000fd80000000800 */
[----:B------:R-:W-:-:S04]  /*12060*/  @!P0 FMUL R4, R4, 16777216 ;  /* 0x4b80000004048820 */ /* 0x000fc80000400000 */
[----:B------:R-:W1:Y:S02]  /*12070*/  MUFU.LG2 R2, R4 ;  /* 0x0000000400027308 */ /* 0x000e640000000c00 */
[----:B-1----:R-:W-:-:S04]  /*12080*/  @!P0 FADD R2, R2, -24 ;  /* 0xc1c0000002028421 */ /* 0x002fc80000000000 */
[----:B------:R-:W-:-:S04]  /*12090*/  FMUL R11, R2, 0.69314718246459960938 ;  /* 0x3f317218020b7820 */ /* 0x000fc80000400000 */
[----:B------:R-:W-:-:S07]  /*120a0*/  FFMA R11, R8, UR4, R11 ;  /* 0x00000004080b7c23 */ /* 0x000fce000800000b */
.L_x_48:
[----:B------:R-:W-:Y:S05]  /*120b0*/  BSYNC B0 ;  /* 0x0000000000007941 */ /* 0x000fea0003800000 */
.L_x_47:
[----:B------:R-:W-:Y:S01]  /*120c0*/  FSETP.NE.AND P0, PT, R16, -R17, PT ;  /* 0x800000111000720b */ /* 0x000fe20003f05000 */
[----:B------:R-:W-:Y:S01]  /*120d0*/  ULDC UR4, c[0x0][0x608] ;  /* 0x0001820000047ab9 */ /* 0x000fe20000000800 */
[----:B------:R-:W-:Y:S01]  /*120e0*/  BSSY B0, `(.L_x_52) ;  /* 0x0000039000007945 */ /* 0x000fe20003800000 */
[----:B------:R-:W-:-:S04]  /*120f0*/  FMUL R0, R0, UR4 ;  /* 0x0000000400007c20 */ /* 0x000fc80008400000 */
        /* <DEDUP_REMOVED lines=32> */
[----:B------:R-:W-:Y:S06]  /*12300*/  @!P0 BRA `(.L_x_53) ;  /* 0x0000000000588947 */ /* 0x000fec0003800000 */
[----:B------:R-:W-:Y:S01]  /*12310*/  IADD3 R0, R6, 0x1800000, RZ ;  /* 0x0180000006007810 */ /* 0x000fe20007ffe0ff */
[----:B------:R-:W-:Y:S03]  /*12320*/  BSSY B1, `(.L_x_54) ;  /* 0x000000d000017945 */ /* 0x000fe60003800000 */
[----:B------:R-:W-:-:S04]  /*12330*/  LOP3.LUT R0, R0, 0x7f800000, RZ, 0xc0, !PT ;  /* 0x7f80000000007812 */ /* 0x000fc800078ec0ff */
[----:B------:R-:W-:-:S13]  /*12340*/  ISETP.GT.U32.AND P0, PT, R0, 0x1ffffff, PT ;  /* 0x01ffffff0000780c */ /* 0x000fda0003f04070 */
[----:B------:R-:W-:Y:S05]  /*12350*/  @P0 BRA `(.L_x_55) ;  /* 0x0000000000140947 */ /* 0x000fea0003800000 */
[----:B------:R-:W-:Y:S02]  /*12360*/  MOV R2, R6 ;  /* 0x0000000600027202 */ /* 0x000fe40000000f00 */
[----:B------:R-:W-:-:S07]  /*12370*/  MOV R15, 0x12390 ;  /* 0x00012390000f7802 */ /* 0x000fce0000000f00 */
[----:B------:R-:W-:Y:S05]  /*12380*/  CALL.REL.NOINC `($__internal_0_$__cuda_sm20_rcp_rn_f32_slowpath) ;  /* 0x0000002c00c47944 */ /* 0x000fea0003c00000 */
[----:B------:R-:W-:Y:S01]  /*12390*/  MOV R9, R0 ;  /* 0x0000000000097202 */ /* 0x000fe20000000f00 */
[----:B------:R-:W-:Y:S06]  /*123a0*/  BRA `(.L_x_56) ;  /* 0x0000000000107947 */ /* 0x000fec0003800000 */
.L_x_55:
[----:B------:R-:W1:Y:S02]  /*123b0*/  MUFU.RCP R9, R6 ;  /* 0x0000000600097308 */ /* 0x000e640000001000 */
[----:B-1----:R-:W-:-:S04]  /*123c0*/  FFMA R0, R6, R9, -1 ;  /* 0xbf80000006007423 */ /* 0x002fc80000000009 */
[----:B------:R-:W-:-:S04]  /*123d0*/  FADD.FTZ R0, -R0, -RZ ;  /* 0x800000ff00007221 */ /* 0x000fc80000010100 */
[----:B------:R-:W-:-:S07]  /*123e0*/  FFMA R9, R9, R0, R9 ;  /* 0x0000000009097223 */ /* 0x000fce0000000009 */
.L_x_56:
[----:B------:R-:W-:Y:S05]  /*123f0*/  BSYNC B1 ;  /* 0x0000000000017941 */ /* 0x000fea0003800000 */
.L_x_54:
[----:B------:R-:W-:Y:S01]  /*12400*/  FSETP.GEU.AND P0, PT, |R6|, 1.175494350822287508e-38, PT ;  /* 0x008000000600780b */ /* 0x000fe20003f0e200 */
[----:B------:R-:W-:-:S12]  /*12410*/  ULDC UR4, c[0x0][0x600] ;  /* 0x0001800000047ab9 */ /* 0x000fd80000000800 */
[----:B------:R-:W-:-:S04]  /*12420*/  @!P0 FMUL R6, R6, 16777216 ;  /* 0x4b80000006068820 */ /* 0x000fc80000400000 */
[----:B------:R-:W1:Y:S02]  /*12430*/  MUFU.LG2 R0, R6 ;  /* 0x0000000600007308 */ /* 0x000e640000000c00 */
[----:B-1----:R-:W-:-:S04]  /*12440*/  @!P0 FADD R0, R0, -24 ;  /* 0xc1c0000000008421 */ /* 0x002fc80000000000 */
[----:B------:R-:W-:-:S04]  /*12450*/  FMUL R7, R0, 0.69314718246459960938 ;  /* 0x3f31721800077820 */ /* 0x000fc80000400000 */
[----:B------:R-:W-:-:S07]  /*12460*/  FFMA R7, R10, UR4, R7 ;  /* 0x000000040a077c23 */ /* 0x000fce0008000007 */
.L_x_53:
[----:B------:R-:W-:Y:S05]  /*12470*/  BSYNC B0 ;  /* 0x0000000000007941 */ /* 0x000fea0003800000 */
.L_x_52:
[----:B------:R-:W-:Y:S01]  /*12480*/  UISETP.NE.AND UP0, UPT, UR36, 0x1, UPT ;  /* 0x000000012400788c */ /* 0x000fe2000bf05270 */
[----:B------:R-:W1:Y:S01]  /*12490*/  S2R R2, SR_TID.X ;  /* 0x0000000000027919 */ /* 0x000e620000002100 */
[----:B------:R-:W-:Y:S02]  /*124a0*/  UIADD3 UR4, UR37, 0x58090, URZ ;  /* 0x0005809025047890 */ /* 0x000fe4000fffe03f */
[----:B------:R-:W-:Y:S02]  /*124b0*/  USEL UR5, URZ, 0x1, UP0 ;  /* 0x000000013f057887 */ /* 0x000fe40008000000 */
[----:B------:R-:W-:Y:S01]  /*124c0*/  ULEA UR4, UR36, UR4, 0x3 ;  /* 0x0000000424047291 */ /* 0x000fe2000f8e183f */
[----:B------:R-:W-:-:S03]  /*124d0*/  ULDC.64 UR8, c[0x0][0x208] ;  /* 0x0000820000087ab9 */ /* 0x000fc60000000a00 */
[----:B------:R-:W-:Y:S01]  /*124e0*/  MOV R0, UR5 ;  /* 0x0000000500007c02 */ /* 0x000fe20008000f00 */
[----:B------:R-:W-:Y:S02]  /*124f0*/  ULDC UR5, c[0x0][0x608] ;  /* 0x0001820000057ab9 */ /* 0x000fe40000000800 */
[----:B------:R-:W-:Y:S01]  /*12500*/  FMUL R9, R9, UR5 ;  /* 0x0000000509097c20 */ /* 0x000fe20008400000 */
[----:B------:R-:W-:-:S04]  /*12510*/  SHF.L.U32 R0, R0, 0x1f, RZ ;  /* 0x0000001f00007819 */ /* 0x000fc800000006ff */
[----:B------:R-:W2:Y:S01]  /*12520*/  SYNCS.PHASECHK.TRANS64.TRYWAIT P0, [UR4+0x8], R0 ;  /* 0x00000800ff0075a7 */ /* 0x000ea20008000144 */
[C---:B-1----:R-:W-:Y:S02]  /*12530*/  LOP3.LUT P1, RZ, R2.reuse, 0x3, RZ, 0xc0, !PT ;  /* 0x0000000302ff7812 */ /* 0x042fe4000782c0ff */
[----:B------:R-:W-:Y:S01]  /*12540*/  LOP3.LUT R16, R2, 0x7f, RZ, 0xc0, !PT ;  /* 0x0000007f02107812 */ /* 0x000fe200078ec0ff */
[----:B--2---:R-:W-:Y:S10]  /*12550*/  @!P0 BRA `(.L_x_57) ;  /* 0x0000002800c08947 */ /* 0x004ff40003800000 */
.L_x_111:
[----:B------:R-:W-:Y:S01]  /*12560*/  USHF.L.U32 UR42, UR39, 0x6, URZ ;  /* 0x00000006272a7899 */ /* 0x000fe2000800063f */
[----:B------:R-:W-:Y:S01]  /*12570*/  BSSY B0, `(.L_x_58) ;  /* 0x0000018000007945 */ /* 0x000fe20003800000 */
[----:B------:R-:W-:-:S03]  /*12580*/  SHF.R.U32.HI R17, RZ, 0x5, R16 ;  /* 0x00000005ff117819 */ /* 0x000fc60000011610 */
[----:B------:R-:W-:Y:S07]  /*12590*/  @P1 BRA `(.L_x_59) ;  /* 0x0000000000541947 */ /* 0x000fee0003800000 */
[----:B------:R-:W2:Y:S01]  /*125a0*/  S2UR UR4, SR_CTAID.Y ;  /* 0x00000000000479c3 */ /* 0x000ea20000002600 */
[----:B-1----:R-:W-:Y:S01]  /*125b0*/  SHF.R.U32.HI R0, RZ, 0x2, R2 ;  /* 0x00000002ff007819 */ /* 0x002fe20000011602 */
[----:B------:R-:W-:Y:S01]  /*125c0*/  ULDC.64 UR6, c[0x0][0x688] ;  /* 0x0001a20000067ab9 */ /* 0x000fe20000000a00 */
[----:B------:R-:W-:Y:S02]  /*125d0*/  SHF.L.U32 R3, R17, 0x4, RZ ;  /* 0x0000000411037819 */ /* 0x000fe400000006ff */
[----:B------:R-:W-:-:S03]  /*125e0*/  LOP3.LUT R0, R0, 0x7, RZ, 0xc0, !PT ;  /* 0x0000000700007812 */ /* 0x000fc600078ec0ff */
[----:B------:R-:W1:Y:S01]  /*125f0*/  S2UR UR5, SR_CTAID.Z ;  /* 0x00000000000579c3 */ /* 0x000e620000002700 */
[----:B------:R-:W-:-:S04]  /*12600*/  LOP3.LUT R0, R3, 0xfffffff0, R0, 0xe2, !PT ;  /* 0xfffffff003007812 */ /* 0x000fc800078ee200 */
[----:B------:R-:W-:-:S04]  /*12610*/  IADD3 R3, R0, UR42, RZ ;  /* 0x0000002a00037c10 */ /* 0x000fc8000fffe0ff */
[----:B------:R-:W-:Y:S01]  /*12620*/  IADD3 R2, R3, 0x8, RZ ;  /* 0x0000000803027810 */ /* 0x000fe20007ffe0ff */
[----:B--2---:R-:W-:-:S04]  /*12630*/  UIMAD UR4, UR4, UR6, UR42 ;  /* 0x00000006040472a4 */ /* 0x004fc8000f8e022a */
[----:B-1----:R-:W-:-:S03]  /*12640*/  UIMAD UR4, UR5, UR7, UR4 ;  /* 0x00000007050472a4 */ /* 0x002fc6000f8e0204 */
[----:B------:R-:W-:Y:S02]  /*12650*/  ULDC UR5, c[0x0][0x288] ;  /* 0x0000a20000057ab9 */ /* 0x000fe40000000800 */
[----:B------:R-:W-:Y:S02]  /*12660*/  ISETP.GE.U32.AND P0, PT, R3, UR5, PT ;  /* 0x0000000503007c0c */ /* 0x000fe4000bf06070 */
[----:B------:R-:W-:Y:S02]  /*12670*/  IADD3 R0, P2, R0, UR4, RZ ;  /* 0x0000000400007c10 */ /* 0x000fe4000ff5e0ff */
[----:B------:R-:W-:Y:S01]  /*12680*/  ISETP.GE.U32.AND P1, PT, R2, UR5, PT ;  /* 0x0000000502007c0c */ /* 0x000fe2000bf26070 */
[----:B------:R-:W-:Y:S01]  /*12690*/  ULDC.64 UR4, c[0x0][0x680] ;  /* 0x0001a00000047ab9 */ /* 0x000fe20000000a00 */
[----:B------:R-:W-:Y:S02]  /*126a0*/  IADD3.X R3, RZ, RZ, RZ, P2, !PT ;  /* 0x000000ffff037210 */ /* 0x000fe400017fe4ff */
[----:B------:R-:W-:-:S04]  /*126b0*/  LEA R2, P2, R0, UR4, 0x2 ;  /* 0x0000000400027c11 */ /* 0x000fc8000f8410ff */
[----:B------:R-:W-:-:S05]  /*126c0*/  LEA.HI.X R3, R0, UR5, R3, 0x2, P2 ;  /* 0x0000000500037c11 */ /* 0x000fca00090f1403 */
[----:B------:R2:W-:Y:S04]  /*126d0*/  @!P0 STG.E desc[UR8][R2.64], R11 ;  /* 0x0000000b02008986 */ /* 0x0005e8000c101908 */
[----:B------:R2:W-:Y:S02]  /*126e0*/  @!P1 STG.E desc[UR8][R2.64+0x20], R7 ;  /* 0x0000200702009986 */ /* 0x0005e4000c101908 */
.L_x_59:
[----:B------:R-:W-:Y:S05]  /*126f0*/  BSYNC B0 ;  /* 0x0000000000007941 */ /* 0x000fea0003800000 */
.L_x_58:
[----:B------:R-:W-:Y:S01]  /*12700*/  ULDC.64 UR4, c[0x0][0x730] ;  /* 0x0001cc0000047ab9 */ /* 0x000fe20000000a00 */
[-C--:B------:R-:W-:Y:S01]  /*12710*/  FMUL R154, R154, R9.reuse ;  /* 0x000000099a9a7220 */ /* 0x080fe20000400000 */
[----:B------:R-:W-:Y:S01]  /*12720*/  ISETP.NE.U32.AND P0, PT, RZ, UR4, PT ;  /* 0x00000004ff007c0c */ /* 0x000fe2000bf05070 */
[-C--:B------:R-:W-:Y:S01]  /*12730*/  FMUL R24, R155, R9.reuse ;  /* 0x000000099b187220 */ /* 0x080fe20000400000 */
[-C--:B------:R-:W-:Y:S01]  /*12740*/  FMUL R158, R158, R9.reuse ;  /* 0x000000099e9e7220 */ /* 0x080fe20000400000 */
[-C--:B------:R-:W-:Y:S01]  /*12750*/  FMUL R26, R159, R9.reuse ;  /* 0x000000099f1a7220 */ /* 0x080fe20000400000 */
[----:B------:R-:W-:Y:S01]  /*12760*/  ISETP.NE.AND.EX P0, PT, RZ, UR5, PT, P0 ;  /* 0x00000005ff007c0c */ /* 0x000fe2000bf05300 */
        /* <DEDUP_REMOVED lines=28> */
[----:B------:R-:W-:Y:S06]  /*12930*/  @P0 BRA `(.L_x_60) ;  /* 0x0000000000200947 */ /* 0x000fec0003800000 */
[----:B------:R-:W-:Y:S02]  /*12940*/  ULDC.64 UR4, c[0x0][0x728] ;  /* 0x0001ca0000047ab9 */ /* 0x000fe40000000a00 */
[----:B------:R-:W-:-:S04]  /*12950*/  ISETP.NE.U32.AND P0, PT, RZ, UR4, PT ;  /* 0x00000004ff007c0c */ /* 0x000fc8000bf05070 */
[----:B------:R-:W-:-:S13]  /*12960*/  ISETP.NE.AND.EX P0, PT, RZ, UR5, PT, P0 ;  /* 0x00000005ff007c0c */ /* 0x000fda000bf05300 */
[----:B------:R-:W-:Y:S05]  /*12970*/  @!P0 BRA `(.L_x_61) ;  /* 0x00000000000c8947 */ /* 0x000fea0003800000 */
[----:B-12---:R-:W1:Y:S02]  /*12980*/  LDC.64 R2, c[0x0][0x728] ;  /* 0x0001ca00ff027b82 */ /* 0x006e640000000a00 */
[----:B-1----:R4:W5:Y:S01]  /*12990*/  LDG.E R2, desc[UR8][R2.64] ;  /* 0x0000000802027981 */ /* 0x002962000c1e1900 */
[----:B------:R-:W-:Y:S05]  /*129a0*/  BRA `(.L_x_60) ;  /* 0x0000000000047947 */ /* 0x000fea0003800000 */
.L_x_61:
[----:B--2---:R-:W3:Y:S02]  /*129b0*/  LDC R2, c[0x0][0x720] ;  /* 0x0001c800ff027b82 */ /* 0x004ee40000000800 */
.L_x_60:
[----:B-1----:R-:W-:Y:S02]  /*129c0*/  MOV R0, RZ ;  /* 0x000000ff00007202 */ /* 0x002fe40000000f00 */
[----:B---3-5:R-:W-:Y:S02]  /*129d0*/  MOV R39, R2 ;  /* 0x0000000200277202 */ /* 0x028fe40000000f00 */
[----:B------:R-:W-:-:S13]  /*129e0*/  LOP3.LUT P0, RZ, R0, 0x1bf, RZ, 0xc0, !PT ;  /* 0x000001bf00ff7812 */ /* 0x000fda000780c0ff */
[----:B------:R-:W-:Y:S05]  /*129f0*/  @!P0 BRA `(.L_x_62) ;  /* 0x0000000000408947 */ /* 0x000fea0003800000 */
[----:B------:R-:W-:Y:S01]  /*12a00*/  MOV R0, 0x0 ;  /* 0x0000000000007802 */ /* 0x000fe20000000f00 */
[----:B------:R-:W-:Y:S01]  /*12a10*/  ULDC.64 UR4, c[0x4][0x70] ;  /* 0x01001c0000047ab9 */ /* 0x000fe20000000a00 */
[----:B------:R-:W-:Y:S01]  /*12a20*/  ULDC.64 UR6, c[0x4][0x8] ;  /* 0x0100020000067ab9 */ /* 0x000fe20000000a00 */
[----:B------:R-:W-:Y:S01]  /*12a30*/  MOV R4, UR4 ;  /* 0x0000000400047c02 */ /* 0x000fe20008000f00 */
[----:B--2-4-:R1:W2:Y:S01]  /*12a40*/  LDC.64 R2, c[0x4][R0] ;  /* 0x0100000000027b82 */ /* 0x0142a20000000a00 */
[----:B------:R-:W-:Y:S01]  /*12a50*/  MOV R5, UR5 ;  /* 0x0000000500057c02 */ /* 0x000fe20008000f00 */
[----:B------:R-:W-:Y:S01]  /*12a60*/  ULDC.64 UR4, c[0x4][0x78] ;  /* 0x01001e0000047ab9 */ /* 0x000fe20000000a00 */
[----:B------:R-:W-:Y:S01]  /*12a70*/  MOV R10, UR6 ;  /* 0x00000006000a7c02 */ /* 0x000fe20008000f00 */
[----:B------:R-:W-:Y:S01]  /*12a80*/  IMAD.U32 R7, RZ, RZ, UR5 ;  /* 0x00000005ff077e24 */ /* 0x000fe2000f8e00ff */
[----:B------:R-:W-:Y:S02]  /*12a90*/  MOV R6, UR4 ;  /* 0x0000000400067c02 */ /* 0x000fe40008000f00 */
[----:B------:R-:W-:-:S02]  /*12aa0*/  MOV R11, UR7 ;  /* 0x00000007000b7c02 */ /* 0x000fc40008000f00 */
[----:B------:R-:W-:Y:S02]  /*12ab0*/  MOV R8, 0x70 ;  /* 0x0000007000087802 */ /* 0x000fe40000000f00 */
[----:B------:R-:W-:Y:S02]  /*12ac0*/  MOV R12, 0x1 ;  /* 0x00000001000c7802 */ /* 0x000fe40000000f00 */
[----:B-1----:R-:W-:-:S07]  /*12ad0*/  MOV R13, RZ ;  /* 0x000000ff000d7202 */ /* 0x002fce0000000f00 */
[----:B------:R-:W-:-:S07]  /*12ae0*/  LEPC R20, `(.L_x_62) ;  /* 0x000000001014794e */ /* 0x000fce0000000000 */
[----:B--2---:R-:W-:Y:S05]  /*12af0*/  CALL.ABS.NOINC R2 ;  /* 0x0000000002007343 */ /* 0x004fea0003c00000 */
.L_x_62:
[----:B------:R-:W-:Y:S02]  /*12b00*/  MOV R18, UR37 ;  /* 0x0000002500127c02 */ /* 0x000fe40008000f00 */
[----:B--2-4-:R-:W-:-:S05]  /*12b10*/  MOV R3, UR36 ;  /* 0x0000002400037c02 */ /* 0x014fca0008000f00 */
[----:B------:R-:W-:-:S05]  /*12b20*/  IMAD R18, R3, 0x2200, R18 ;  /* 0x0000220003127824 */ /* 0x000fca00078e0212 */
[----:B------:R-:W-:-:S04]  /*12b30*/  IADD3 R19, R18, -0x2200, RZ ;  /* 0xffffde0012137810 */ /* 0x000fc80007ffe0ff */
[----:B------:R-:W-:-:S13]  /*12b40*/  LOP3.LUT P0, RZ, R19, 0x1b0, RZ, 0xc0, !PT ;  /* 0x000001b013ff7812 */ /* 0x000fda000780c0ff */
[----:B------:R-:W-:Y:S05]  /*12b50*/  @!P0 BRA `(.L_x_63) ;  /* 0x0000000000408947 */ /* 0x000fea0003800000 */
[----:B------:R-:W-:Y:S01]  /*12b60*/  MOV R0, 0x0 ;  /* 0x0000000000007802 */ /* 0x000fe20000000f00 */
[----:B------:R-:W-:Y:S01]  /*12b70*/  ULDC.64 UR4, c[0x4][0x70] ;  /* 0x01001c0000047ab9 */ /* 0x000fe20000000a00 */
[----:B------:R-:W-:Y:S01]  /*12b80*/  ULDC.64 UR6, c[0x4][0x78] ;  /* 0x01001e0000067ab9 */ /* 0x000fe20000000a00 */
[----:B------:R-:W-:Y:S01]  /*12b90*/  MOV R4, UR4 ;  /* 0x0000000400047c02 */ /* 0x000fe20008000f00 */
[----:B------:R1:W2:Y:S01]  /*12ba0*/  LDC.64 R2, c[0x4][R0] ;  /* 0x0100000000027b82 */ /* 0x0002a20000000a00 */
[----:B------:R-:W-:Y:S01]  /*12bb0*/  MOV R5, UR5 ;  /* 0x0000000500057c02 */ /* 0x000fe20008000f00 */
[----:B------:R-:W-:Y:S01]  /*12bc0*/  ULDC.64 UR4, c[0x4][0x10] ;  /* 0x0100040000047ab9 */ /* 0x000fe20000000a00 */
[----:B------:R-:W-:Y:S02]  /*12bd0*/  MOV R6, UR6 ;  /* 0x0000000600067c02 */ /* 0x000fe40008000f00 */
[----:B------:R-:W-:Y:S02]  /*12be0*/  MOV R7, UR7 ;  /* 0x0000000700077c02 */ /* 0x000fe40008000f00 */
[----:B------:R-:W-:-:S02]  /*12bf0*/  MOV R10, UR4 ;  /* 0x00000004000a7c02 */ /* 0x000fc40008000f00 */
[----:B------:R-:W-:Y:S02]  /*12c00*/  MOV R11, UR5 ;  /* 0x00000005000b7c02 */ /* 0x000fe40008000f00 */
[----:B------:R-:W-:Y:S02]  /*12c10*/  MOV R8, 0x70 ;  /* 0x0000007000087802 */ /* 0x000fe40000000f00 */
[----:B------:R-:W-:Y:S02]  /*12c20*/  MOV R12, 0x1 ;  /* 0x00000001000c7802 */ /* 0x000fe40000000f00 */
[----:B-1----:R-:W-:-:S07]  /*12c30*/  MOV R13, RZ ;  /* 0x000000ff000d7202 */ /* 0x002fce0000000f00 */
[----:B------:R-:W-:-:S07]  /*12c40*/  LEPC R20, `(.L_x_63) ;  /* 0x000000001014794e */ /* 0x000fce0000000000 */
[----:B--2---:R-:W-:Y:S05]  /*12c50*/  CALL.ABS.NOINC R2 ;  /* 0x0000000002007343 */ /* 0x004fea0003c00000 */
.L_x_63:
[----:B------:R-:W1:Y:S01]  /*12c60*/  S2R R5, SR_TID.X ;  /* 0x0000000000057919 */ /* 0x000e620000002100 */
[----:B------:R-:W-:Y:S01]  /*12c70*/  ULDC.64 UR4, c[0x0][0x730] ;  /* 0x0001cc0000047ab9 */ /* 0x000fe20000000a00 */
[----:B------:R-:W-:Y:S02]  /*12c80*/  IADD3 R16, R16, 0x1f, RZ ;  /* 0x0000001f10107810 */ /* 0x000fe40007ffe0ff */
[----:B------:R-:W-:Y:S02]  /*12c90*/  ISETP.NE.U32.AND P0, PT, RZ, UR4, PT ;  /* 0x00000004ff007c0c */ /* 0x000fe4000bf05070 */
[----:B------:R-:W-:Y:S02]  /*12ca0*/  ISETP.GT.U32.AND P1, PT, R16, 0x3e, PT ;  /* 0x0000003e1000780c */ /* 0x000fe40003f24070 */
[----:B------:R-:W-:-:S13]  /*12cb0*/  ISETP.NE.AND.EX P0, PT, RZ, UR5, PT, P0 ;  /* 0x00000005ff007c0c */ /* 0x000fda000bf05300 */
[----:B------:R-:W2:Y:S01]  /*12cc0*/  @P0 LDC R39, c[0x0][0x720] ;  /* 0x0001c800ff270b82 */ /* 0x000ea20000000800 */
[C---:B-1----:R-:W-:Y:S02]  /*12cd0*/  SHF.L.U32 R0, R5.reuse, 0x5, RZ ;  /* 0x0000000505007819 */ /* 0x042fe400000006ff */
[----:B------:R-:W-:Y:S02]  /*12ce0*/  SHF.R.U32.HI R3, RZ, 0x1, R5 ;  /* 0x00000001ff037819 */ /* 0x000fe40000011605 */
[C---:B------:R-:W-:Y:S02]  /*12cf0*/  LOP3.LUT R2, R0.reuse, 0xc0, RZ, 0xc0, !PT ;  /* 0x000000c000027812 */ /* 0x040fe400078ec0ff */
[----:B------:R-:W-:Y:S02]  /*12d00*/  LOP3.LUT R4, R0, 0x20, RZ, 0xc0, !PT ;  /* 0x0000002000047812 */ /* 0x000fe400078ec0ff */
[----:B------:R-:W-:Y:S02]  /*12d10*/  LOP3.LUT R2, R2, 0x8, R3, 0xf8, !PT ;  /* 0x0000000802027812 */ /* 0x000fe400078ef803 */
[----:B------:R-:W-:-:S02]  /*12d20*/  SHF.L.U32 R3, R5, 0x2, RZ ;  /* 0x0000000205037819 */ /* 0x000fc400000006ff */
[----:B------:R-:W-:Y:S01]  /*12d30*/  LEA R4, R17, R4, 0x9 ;  /* 0x0000000411047211 */ /* 0x000fe200078e48ff */
[-C--:B--2---:R-:W-:Y:S01]  /*12d40*/  FMUL R7, R24, R39.reuse ;  /* 0x0000002718077220 */ /* 0x084fe20000400000 */
[----:B------:R-:W-:Y:S01]  /*12d50*/  LOP3.LUT R3, R2, 0x18, R3, 0x78, !PT ;  /* 0x0000001802037812 */ /* 0x000fe200078e7803 */
[-C--:B------:R-:W-:Y:S01]  /*12d60*/  FMUL R2, R158, R39.reuse ;  /* 0x000000279e027220 */ /* 0x080fe20000400000 */
[----:B------:R-:W-:Y:S01]  /*12d70*/  LOP3.LUT R0, R0, 0x100, RZ, 0xc0, !PT ;  /* 0x0000010000007812 */ /* 0x000fe200078ec0ff */
[-C--:B------:R-:W-:Y:S01]  /*12d80*/  FMUL R9, R26, R39.reuse ;  /* 0x000000271a097220 */ /* 0x080fe20000400000 */
[----:B------:R-:W-:Y:S01]  /*12d90*/  LOP3.LUT P0, RZ, R5, 0x4, RZ, 0xc0, !PT ;  /* 0x0000000405ff7812 */ /* 0x000fe2000780c0ff */
[-C--:B------:R-:W-:Y:S01]  /*12da0*/  FMUL R5, R22, R39.reuse ;  /* 0x0000002716057220 */ /* 0x080fe20000400000 */
[----:B------:R-:W-:Y:S01]  /*12db0*/  IADD3 R3, R3, R4, R0 ;  /* 0x0000000403037210 */ /* 0x000fe20007ffe000 */
[-C--:B------:R-:W-:Y:S01]  /*12dc0*/  FMUL R4, R152, R39.reuse ;  /* 0x0000002798047220 */ /* 0x080fe20000400000 */
[-C--:B------:R-:W-:Y:S01]  /*12dd0*/  FMUL R0, R154, R39.reuse ;  /* 0x000000279a007220 */ /* 0x080fe20000400000 */
[-C--:B------:R-:W-:Y:S01]  /*12de0*/  FMUL R10, R162, R39.reuse ;  /* 0x00000027a20a7220 */ /* 0x080fe20000400000 */
[-C--:B------:R-:W-:Y:S01]  /*12df0*/  FMUL R11, R28, R39.reuse ;  /* 0x000000271c0b7220 */ /* 0x080fe20000400000 */
[-C--:B------:R-:W-:Y:S01]  /*12e00*/  FMUL R12, R166, R39.reuse ;  /* 0x00000027a60c7220 */ /* 0x080fe20000400000 */
        /* <DEDUP_REMOVED lines=10> */
[----:B------:R-:W-:Y:S01]  /*12eb0*/  MOV R0, 0x10 ;  /* 0x0000001000007802 */ /* 0x000fe20000000f00 */
[----:B------:R-:W-:Y:S01]  /*12ec0*/  FMUL R16, R34, R39 ;  /* 0x0000002722107220 */ /* 0x000fe20000400000 */
[----:B------:R-:W-:Y:S01]  /*12ed0*/  LEA R19, R3, R19, 0x1 ;  /* 0x0000001303137211 */ /* 0x000fe200078e08ff */
        /* <DEDUP_REMOVED lines=47> */
[----:B------:R-:W-:Y:S01]  /*131d0*/  F2FP.BF16.F32.PACK_AB R11, R13, R12 ;  /* 0x0000000c0d0b723e */ /* 0x000fe200000010ff */
[----:B------:R-:W-:Y:S01]  /*131e0*/  FMUL R39, R214, R39 ;  /* 0x00000027d6277220 */ /* 0x000fe20000400000 */
[----:B------:R-:W-:-:S02]  /*131f0*/  F2FP.BF16.F32.PACK_AB R6, R157, R6 ;  /* 0x000000069d06723e */ /* 0x000fc400000010ff */
[----:B------:R-:W-:Y:S02]  /*13200*/  F2FP.BF16.F32.PACK_AB R8, R161, R8 ;  /* 0x00000008a108723e */ /* 0x000fe400000010ff */
[----:B------:R-:W-:Y:S02]  /*13210*/  F2FP.BF16.F32.PACK_AB R10, R165, R164 ;  /* 0x000000a4a50a723e */ /* 0x000fe400000010ff */
[----:B------:R-:W-:Y:S02]  /*13220*/  SEL R0, R0, 0xfffffff0, !P0 ;  /* 0xfffffff000007807 */ /* 0x000fe40004000000 */
[----:B------:R-:W-:Y:S01]  /*13230*/  IADD3 R13, R19, 0x1000, RZ ;  /* 0x00001000130d7810 */ /* 0x000fe20007ffe0ff */
[----:B------:R-:W-:Y:S06]  /*13240*/  @P1 BRA `(.L_x_64) ;  /* 0x0000000000041947 */ /* 0x000fec0003800000 */
[----:B------:R-:W-:-:S04]  /*13250*/  DEPBAR.LE SB0, 0x1 ;  /* 0x000080400000791a */ /* 0x000fc80000000000 */
.L_x_64:
[----:B------:R-:W-:Y:S05]  /*13260*/  WARPSYNC.ALL ;  /* 0x0000000000007948 */ /* 0x000fea0003800000 */
[----:B------:R-:W-:Y:S01]  /*13270*/  BAR.SYNC.DEFER_BLOCKING 0x1, 0x80 ;  /* 0x0042000000007b1d */ /* 0x000fe20000010000 */
[----:B------:R-:W-:Y:S02]  /*13280*/  LEA R3, R3, R18, 0x1 ;  /* 0x0000001203037211 */ /* 0x000fe400078e08ff */
[C---:B------:R-:W-:Y:S02]  /*13290*/  LEA R13, R0.reuse, R13, 0x1 ;  /* 0x0000000d000d7211 */ /* 0x040fe400078e08ff */
[----:B------:R-:W-:Y:S01]  /*132a0*/  LEA R0, R0, R19, 0x1 ;  /* 0x0000001300007211 */ /* 0x000fe200078e08ff */
[----:B------:R-:W-:Y:S01]  /*132b0*/  BSSY B0, `(.L_x_65) ;  /* 0x000001e000007945 */ /* 0x000fe20003800000 */
[----:B------:R-:W-:-:S02]  /*132c0*/  F2FP.BF16.F32.PACK_AB R168, R169, R168 ;  /* 0x000000a8a9a8723e */ /* 0x000fc400000010ff */
[----:B------:R-:W-:Y:S02]  /*132d0*/  F2FP.BF16.F32.PACK_AB R176, R177, R176 ;  /* 0x000000b0b1b0723e */ /* 0x000fe400000010ff */
[----:B------:R-:W-:Y:S02]  /*132e0*/  F2FP.BF16.F32.PACK_AB R169, R14, R15 ;  /* 0x0000000f0ea9723e */ /* 0x000fe400000010ff */
[----:B------:R-:W-:Y:S02]  /*132f0*/  F2FP.BF16.F32.PACK_AB R170, R173, R172 ;  /* 0x000000acadaa723e */ /* 0x000fe400000010ff */
[----:B------:R-:W-:Y:S02]  /*13300*/  F2FP.BF16.F32.PACK_AB R171, R16, R17 ;  /* 0x0000001110ab723e */ /* 0x000fe400000010ff */
[----:B------:R-:W-:Y:S02]  /*13310*/  F2FP.BF16.F32.PACK_AB R177, R20, R21 ;  /* 0x0000001514b1723e */ /* 0x000fe400000010ff */
[----:B------:R-:W-:-:S02]  /*13320*/  F2FP.BF16.F32.PACK_AB R178, R181, R180 ;  /* 0x000000b4b5b2723e */ /* 0x000fc400000010ff */
[----:B------:R-:W-:Y:S01]  /*13330*/  F2FP.BF16.F32.PACK_AB R179, R22, R23 ;  /* 0x0000001716b3723e */ /* 0x000fe200000010ff */
[----:B------:R1:W-:Y:S04]  /*13340*/  STSM.16.M88.4 [R3+-0x2200], R4 ;  /* 0xffde000403007844 */ /* 0x0003e80000000200 */
[----:B------:R1:W-:Y:S01]  /*13350*/  STSM.16.M88.4 [R0], R8 ;  /* 0x0000000800007844 */ /* 0x0003e20000000200 */
[----:B------:R-:W-:Y:S01]  /*13360*/  @!PT LDS RZ, [RZ] ;  /* 0x00000000fffff984 */ /* 0x000fe20000000800 */
[----:B------:R-:W-:Y:S01]  /*13370*/  @!PT LDS RZ, [RZ] ;  /* 0x00000000fffff984 */ /* 0x000fe20000000800 */
[----:B------:R-:W-:Y:S01]  /*13380*/  @!PT LDS RZ, [RZ] ;  /* 0x00000000fffff984 */ /* 0x000fe20000000800 */
[----:B------:R-:W-:Y:S01]  /*13390*/  @!PT LDS RZ, [RZ] ;  /* 0x00000000fffff984 */ /* 0x000fe20000000800 */
[----:B------:R2:W-:Y:S06]  /*133a0*/  MEMBAR.ALL.CTA ;  /* 0x0000000000007992 */ /* 0x0005ec0000008000 */
[----:B--2---:R-:W2:Y:S02]  /*133b0*/  FENCE.VIEW.ASYNC.S ;  /* 0x00000000000073c6 */ /* 0x004ea40000000000 */
[----:B--2---:R-:W-:Y:S06]  /*133c0*/  BAR.SYNC.DEFER_BLOCKING 0x1, 0x80 ;  /* 0x0042000000007b1d */ /* 0x004fec0000010000 */
[----:B------:R-:W-:Y:S05]  /*133d0*/  @P1 BRA `(.L_x_66) ;  /* 0x00000000002c1947 */ /* 0x000fea0003800000 */
[----:B------:R-:W-:Y:S01]  /*133e0*/  S2UR UR44, SR_CTAID.Z ;  /* 0x00000000002c79c3 */ /* 0x000fe20000002700 */
[----:B------:R-:W-:Y:S01]  /*133f0*/  R2UR UR40, R18 ;  /* 0x00000000122872ca */ /* 0x000fe200000e0000 */
[----:B------:R-:W-:Y:S01]  /*13400*/  ULDC.64 UR4, c[0x0][0x198] ;  /* 0x0000660000047ab9 */ /* 0x000fe20000000a00 */
[----:B------:R-:W-:Y:S01]  /*13410*/  UMOV UR41, URZ ;  /* 0x0000003f00297c82 */ /* 0x000fe20008000000 */
[----:B------:R-:W-:-:S04]  /*13420*/  UIADD3 UR4, UP0, UR4, 0x670, URZ ;  /* 0x0000067004047890 */ /* 0x000fc8000ff1e03f */
[----:B------:R-:W2:Y:S01]  /*13430*/  S2UR UR43, SR_CTAID.Y ;  /* 0x00000000002b79c3 */ /* 0x000ea20000002600 */
[----:B------:R-:W-:-:S05]  /*13440*/  UIADD3.X UR5, URZ, UR5, URZ, UP0, !UPT ;  /* 0x000000053f057290 */ /* 0x000fca00087fe43f */
[----:B------:R-:W-:-:S09]  /*13450*/  UIADD3 UR40, UR40, -0x2200, URZ ;  /* 0xffffde0028287890 */ /* 0x000fd2000fffe03f */
[----:B--2---:R2:W-:Y:S01]  /*13460*/  UTMASTG.4D [UR40], [UR4] ;  /* 0x00000028040073b5 */ /* 0x0045e20008018000 */
[----:B------:R0:W-:Y:S01]  /*13470*/  UTMACMDFLUSH ;  /* 0x00000000000079b7 */ /* 0x0001e20000000000 */
[----:B--2---:R-:W-:-:S04]  /*13480*/  DEPBAR.LE SB0, 0x1 ;  /* 0x000080400000791a */ /* 0x004fc80000000000 */
.L_x_66:
[----:B------:R-:W-:Y:S05]  /*13490*/  BSYNC B0 ;  /* 0x0000000000007941 */ /* 0x000fea0003800000 */
.L_x_65:
[----:B------:R-:W-:Y:S01]  /*134a0*/  BAR.SYNC.DEFER_BLOCKING 0x1, 0x80 ;  /* 0x0042000000007b1d */ /* 0x000fe20000010000 */
[----:B------:R-:W-:Y:S02]  /*134b0*/  F2FP.BF16.F32.PACK_AB R184, R185, R184 ;  /* 0x000000b8b9b8723e */ /* 0x000fe400000010ff */
[----:B------:R-:W-:Y:S02]  /*134c0*/  F2FP.BF16.F32.PACK_AB R192, R193, R192 ;  /* 0x000000c0c1c0723e */ /* 0x000fe400000010ff */
[----:B------:R-:W-:Y:S01]  /*134d0*/  F2FP.BF16.F32.PACK_AB R185, R24, R25 ;  /* 0x0000001918b9723e */ /* 0x000fe200000010ff */
[----:B------:R-:W-:Y:S01]  /*134e0*/  BSSY B0, `(.L_x_67) ;  /* 0x000001b000007945 */ /* 0x000fe20003800000 */
[----:B------:R-:W-:Y:S02]  /*134f0*/  F2FP.BF16.F32.PACK_AB R186, R189, R188 ;  /* 0x000000bcbdba723e */ /* 0x000fe400000010ff */
[----:B------:R-:W-:Y:S02]  /*13500*/  F2FP.BF16.F32.PACK_AB R187, R26, R27 ;  /* 0x0000001b1abb723e */ /* 0x000fe400000010ff */
[----:B------:R-:W-:-:S02]  /*13510*/  F2FP.BF16.F32.PACK_AB R193, R28, R29 ;  /* 0x0000001d1cc1723e */ /* 0x000fc400000010ff */
[----:B------:R-:W-:Y:S02]  /*13520*/  F2FP.BF16.F32.PACK_AB R194, R197, R196 ;  /* 0x000000c4c5c2723e */ /* 0x000fe400000010ff */
[----:B------:R-:W-:Y:S01]  /*13530*/  F2FP.BF16.F32.PACK_AB R195, R30, R31 ;  /* 0x0000001f1ec3723e */ /* 0x000fe200000010ff */
[----:B------:R2:W-:Y:S04]  /*13540*/  STSM.16.M88.4 [R19+0x1000], R168 ;  /* 0x001000a813007844 */ /* 0x0005e80000000200 */
[----:B------:R2:W-:Y:S01]  /*13550*/  STSM.16.M88.4 [R0+0x1000], R176 ;  /* 0x001000b000007844 */ /* 0x0005e20000000200 */
[----:B------:R-:W-:Y:S01]  /*13560*/  @!PT LDS RZ, [RZ] ;  /* 0x00000000fffff984 */ /* 0x000fe20000000800 */
[----:B------:R-:W-:Y:S01]  /*13570*/  @!PT LDS RZ, [RZ] ;  /* 0x00000000fffff984 */ /* 0x000fe20000000800 */
[----:B------:R-:W-:Y:S01]  /*13580*/  @!PT LDS RZ, [RZ] ;  /* 0x00000000fffff984 */ /* 0x000fe20000000800 */
[----:B------:R-:W-:Y:S01]  /*13590*/  @!PT LDS RZ, [RZ] ;  /* 0x00000000fffff984 */ /* 0x000fe20000000800 */
[----:B------:R3:W-:Y:S06]  /*135a0*/  MEMBAR.ALL.CTA ;  /* 0x0000000000007992 */ /* 0x0007ec0000008000 */
[----:B---3--:R-:W3:Y:S02]  /*135b0*/  FENCE.VIEW.ASYNC.S ;  /* 0x00000000000073c6 */ /* 0x008ee40000000000 */
[----:B---3--:R-:W-:Y:S06]  /*135c0*/  BAR.SYNC.DEFER_BLOCKING 0x1, 0x80 ;  /* 0x0042000000007b1d */ /* 0x008fec0000010000 */
[----:B------:R-:W-:Y:S05]  /*135d0*/  @P1 BRA `(.L_x_68) ;  /* 0x00000000002c1947 */ /* 0x000fea0003800000 */
[----:B------:R-:W-:Y:S01]  /*135e0*/  S2UR UR44, SR_CTAID.Z ;  /* 0x00000000002c79c3 */ /* 0x000fe20000002700 */
[----:B------:R-:W-:Y:S01]  /*135f0*/  R2UR UR40, R18 ;  /* 0x00000000122872ca */ /* 0x000fe200000e0000 */
[----:B------:R-:W-:Y:S01]  /*13600*/  ULDC.64 UR4, c[0x0][0x198] ;  /* 0x0000660000047ab9 */ /* 0x000fe20000000a00 */
[----:B------:R-:W-:Y:S01]  /*13610*/  UMOV UR41, 0x20 ;  /* 0x0000002000297882 */ /* 0x000fe20000000000 */
[----:B------:R-:W-:-:S04]  /*13620*/  UIADD3 UR4, UP0, UR4, 0x670, URZ ;  /* 0x0000067004047890 */ /* 0x000fc8000ff1e03f */
[----:B------:R-:W3:Y:S01]  /*13630*/  S2UR UR43, SR_CTAID.Y ;  /* 0x00000000002b79c3 */ /* 0x000ee20000002600 */
[----:B------:R-:W-:-:S05]  /*13640*/  UIADD3.X UR5, URZ, UR5, URZ, UP0, !UPT ;  /* 0x000000053f057290 */ /* 0x000fca00087fe43f */
[----:B------:R-:W-:-:S09]  /*13650*/  UIADD3 UR40, UR40, -0x1200, URZ ;  /* 0xffffee0028287890 */ /* 0x000fd2000fffe03f */
[----:B---3--:R3:W-:Y:S01]  /*13660*/  UTMASTG.4D [UR40], [UR4] ;  /* 0x00000028040073b5 */ /* 0x0087e20008018000 */
[----:B------:R0:W-:Y:S01]  /*13670*/  UTMACMDFLUSH ;  /* 0x00000000000079b7 */ /* 0x0001e20000000000 */
[----:B---3--:R-:W-:-:S04]  /*13680*/  DEPBAR.LE SB0, 0x1 ;  /* 0x000080400000791a */ /* 0x008fc80000000000 */
.L_x_68:
[----:B------:R-:W-:Y:S05]  /*13690*/  BSYNC B0 ;  /* 0x0000000000007941 */ /* 0x000fea0003800000 */
.L_x_67:
        /* <DEDUP_REMOVED lines=10> */
[----:B------:R3:W-:Y:S04]  /*13740*/  STSM.16.M88.4 [R19], R184 ;  /* 0x000000b813007844 */ /* 0x0007e80000000200 */
[----:B------:R3:W-:Y:S01]  /*13750*/  STSM.16.M88.4 [R0], R192 ;  /* 0x000000c000007844 */ /* 0x0007e20000000200 */
[----:B------:R-:W-:Y:S01]  /*13760*/  @!PT LDS RZ, [RZ] ;  /* 0x00000000fffff984 */ /* 0x000fe20000000800 */
[----:B------:R-:W-:Y:S01]  /*13770*/  @!PT LDS RZ, [RZ] ;  /* 0x00000000fffff984 */ /* 0x000fe20000000800 */
[----:B------:R-:W-:Y:S01]  /*13780*/  @!PT LDS RZ, [RZ] ;  /* 0x00000000fffff984 */ /* 0x000fe20000000800 */
[----:B------:R-:W-:Y:S01]  /*13790*/  @!PT LDS RZ, [RZ] ;  /* 0x00000000fffff984 */ /* 0x000fe20000000800 */
[----:B------:R4:W-:Y:S06]  /*137a0*/  MEMBAR.ALL.CTA ;  /* 0x0000000000007992 */ /* 0x0009ec0000008000 */
[----:B----4-:R-:W4:Y:S02]  /*137b0*/  FENCE.VIEW.ASYNC.S ;  /* 0x00000000000073c6 */ /* 0x010f240000000000 */
[----:B----4-:R-:W-:Y:S06]  /*137c0*/  BAR.SYNC.DEFER_BLOCKING 0x1, 0x80 ;  /* 0x0042000000007b1d */ /* 0x010fec0000010000 */
[----:B------:R-:W-:Y:S05]  /*137d0*/  @P1 BRA `(.L_x_70) ;  /* 0x0000000000301947 */ /* 0x000fea0003800000 */
[----:B------:R-:W-:Y:S01]  /*137e0*/  S2UR UR12, SR_CTAID.Z ;  /* 0x00000000000c79c3 */ /* 0x000fe20000002700 */
[----:B------:R-:W-:Y:S01]  /*137f0*/  R2UR UR8, R18 ;  /* 0x00000000120872ca */ /* 0x000fe200000e0000 */
[----:B------:R-:W-:Y:S01]  /*13800*/  ULDC.64 UR4, c[0x0][0x198] ;  /* 0x0000660000047ab9 */ /* 0x000fe20000000a00 */
[----:B------:R-:W-:Y:S01]  /*13810*/  UMOV UR9, 0x40 ;  /* 0x0000004000097882 */ /* 0x000fe20000000000 */
[----:B------:R-:W-:Y:S01]  /*13820*/  UIADD3 UR4, UP0, UR4, 0x670, URZ ;  /* 0x0000067004047890 */ /* 0x000fe2000ff1e03f */
[----:B------:R-:W-:-:S03]  /*13830*/  UMOV UR10, UR42 ;  /* 0x0000002a000a7c82 */ /* 0x000fc60008000000 */
[----:B------:R-:W4:Y:S01]  /*13840*/  S2UR UR11, SR_CTAID.Y ;  /* 0x00000000000b79c3 */ /* 0x000f220000002600 */
[----:B------:R-:W-:-:S05]  /*13850*/  UIADD3.X UR5, URZ, UR5, URZ, UP0, !UPT ;  /* 0x000000053f057290 */ /* 0x000fca00087fe43f */
[----:B------:R-:W-:-:S09]  /*13860*/  UIADD3 UR8, UR8, -0x2200, URZ ;  /* 0xffffde0008087890 */ /* 0x000fd2000fffe03f */
[----:B----4-:R4:W-:Y:S01]  /*13870*/  UTMASTG.4D [UR8], [UR4] ;  /* 0x00000008040073b5 */ /* 0x0109e20008018000 */
[----:B------:R0:W-:Y:S01]  /*13880*/  UTMACMDFLUSH ;  /* 0x00000000000079b7 */ /* 0x0001e20000000000 */
[----:B----4-:R-:W-:-:S04]  /*13890*/  DEPBAR.LE SB0, 0x1 ;  /* 0x000080400000791a */ /* 0x010fc80000000000 */
.L_x_70:
[----:B------:R-:W-:Y:S05]  /*138a0*/  BSYNC B0 ;  /* 0x0000000000007941 */ /* 0x000fea0003800000 */
.L_x_69:
[----:B------:R-:W-:Y:S06]  /*138b0*/  BAR.SYNC.DEFER_BLOCKING 0x1, 0x80 ;  /* 0x0042000000007b1d */ /* 0x000fec0000010000 */
[----:B------:R-:W-:Y:S01]  /*138c0*/  BSSY B0, `(.L_x_71) ;  /* 0x0000016000007945 */ /* 0x000fe20003800000 */
[----:B------:R4:W-:Y:S04]  /*138d0*/  STSM.16.M88.4 [R19+0x1000], R200 ;  /* 0x001000c813007844 */ /* 0x0009e80000000200 */
[----:B------:R4:W-:Y:S01]  /*138e0*/  STSM.16.M88.4 [R13], R208 ;  /* 0x000000d00d007844 */ /* 0x0009e20000000200 */
[----:B------:R-:W-:Y:S01]  /*138f0*/  @!PT LDS RZ, [RZ] ;  /* 0x00000000fffff984 */ /* 0x000fe20000000800 */
[----:B------:R-:W-:Y:S01]  /*13900*/  @!PT LDS RZ, [RZ] ;  /* 0x00000000fffff984 */ /* 0x000fe20000000800 */
[----:B------:R-:W-:Y:S01]  /*13910*/  @!PT LDS RZ, [RZ] ;  /* 0x00000000fffff984 */ /* 0x000fe20000000800 */
[----:B------:R-:W-:Y:S01]  /*13920*/  @!PT LDS RZ, [RZ] ;  /* 0x00000000fffff984 */ /* 0x000fe20000000800 */
[----:B------:R5:W-:Y:S06]  /*13930*/  MEMBAR.ALL.CTA ;  /* 0x0000000000007992 */ /* 0x000bec0000008000 */
[----:B-----5:R-:W5:Y:S02]  /*13940*/  FENCE.VIEW.ASYNC.S ;  /* 0x00000000000073c6 */ /* 0x020f640000000000 */
[----:B-----5:R-:W-:Y:S06]  /*13950*/  BAR.SYNC.DEFER_BLOCKING 0x1, 0x80 ;  /* 0x0042000000007b1d */ /* 0x020fec0000010000 */
[----:B------:R-:W-:Y:S05]  /*13960*/  @P1 BRA `(.L_x_72) ;  /* 0x00000000002c1947 */ /* 0x000fea0003800000 */
[----:B------:R-:W-:Y:S01]  /*13970*/  S2UR UR12, SR_CTAID.Z ;  /* 0x00000000000c79c3 */ /* 0x000fe20000002700 */
[----:B------:R-:W-:Y:S01]  /*13980*/  R2UR UR8, R18 ;  /* 0x00000000120872ca */ /* 0x000fe200000e0000 */
[----:B------:R-:W-:Y:S01]  /*13990*/  ULDC.64 UR4, c[0x0][0x198] ;  /* 0x0000660000047ab9 */ /* 0x000fe20000000a00 */
[----:B------:R-:W-:Y:S01]  /*139a0*/  UMOV UR9, 0x60 ;  /* 0x0000006000097882 */ /* 0x000fe20000000000 */
[----:B------:R-:W-:Y:S01]  /*139b0*/  UIADD3 UR4, UP0, UR4, 0x670, URZ ;  /* 0x0000067004047890 */ /* 0x000fe2000ff1e03f */
[----:B------:R-:W-:-:S03]  /*139c0*/  UMOV UR10, UR42 ;  /* 0x0000002a000a7c82 */ /* 0x000fc60008000000 */
[----:B------:R-:W5:Y:S01]  /*139d0*/  S2UR UR11, SR_CTAID.Y ;  /* 0x00000000000b79c3 */ /* 0x000f620000002600 */
[----:B------:R-:W-:-:S05]  /*139e0*/  UIADD3.X UR5, URZ, UR5, URZ, UP0, !UPT ;  /* 0x000000053f057290 */ /* 0x000fca00087fe43f */
[----:B------:R-:W-:-:S09]  /*139f0*/  UIADD3 UR8, UR8, -0x1200, URZ ;  /* 0xffffee0008087890 */ /* 0x000fd2000fffe03f */
[----:B-----5:R1:W-:Y:S02]  /*13a00*/  UTMASTG.4D [UR8], [UR4] ;  /* 0x00000008040073b5 */ /* 0x0203e40008018000 */
[----:B-1----:R0:W-:Y:S02]  /*13a10*/  UTMACMDFLUSH ;  /* 0x00000000000079b7 */ /* 0x0021e40000000000 */
.L_x_72:
[----:B------:R-:W-:Y:S05]  /*13a20*/  BSYNC B0 ;  /* 0x0000000000007941 */ /* 0x000fea0003800000 */
.L_x_71:
[----:B------:R-:W-:Y:S01]  /*13a30*/  UIADD3 UR36, UR36, -0x1, URZ ;  /* 0xffffffff24247890 */ /* 0x000fe2000fffe03f */
[----:B------:R-:W-:-:S04]  /*13a40*/  DEPBAR.LE SB0, 0x0 ;  /* 0x000080000000791a */ /* 0x000fc80000000000 */
[----:B------:R-:W-:-:S04]  /*13a50*/  USHF.L.U32 UR4, UR36, 0x3, URZ ;  /* 0x0000000324047899 */ /* 0x000fc8000800063f */
[----:B------:R-:W-:-:S04]  /*13a60*/  ULOP3.LUT UR4, UR4, 0x8, URZ, 0xe2, !UPT ;  /* 0x0000000804047892 */ /* 0x000fc8000f8ee23f */
[----:B------:R-:W-:-:S06]  /*13a70*/  ULOP3.LUT UR4, UR4, 0x18, URZ, 0x3c, !UPT ;  /* 0x0000001804047892 */ /* 0x000fcc000f8e3c3f */
[----:B-123--:R-:W-:-:S04]  /*13a80*/  IMAD.U32 R0, RZ, RZ, UR4 ;  /* 0x00000004ff007e24 */ /* 0x00efc8000f8e00ff */
[----:B------:R-:W-:Y:S01]  /*13a90*/  SYNCS.ARRIVE.TRANS64.A1T0 RZ, [R0+UR37+0x58090], RZ ;  /* 0x058090ff00ff79a7 */ /* 0x000fe20008100025 */
[----:B------:R-:W-:Y:S05]  /*13aa0*/  EXIT ;  /* 0x000000000000794d */ /* 0x000fea0003800000 */
.L_x_6:
[----:B------:R-:W-:-:S08]  /*13ab0*/  UISETP.NE.AND UP0, UPT, UR5, 0x1, UPT ;  /* 0x000000010500788c */ /* 0x000fd0000bf05270 */
[----:B------:R-:W1:-:S00]  /*13ac0*/  USETMAXREG.DEALLOC.CTAPOOL 0x18 ;  /* 0x00000018000079c8 */ /* 0x000e4000080e0500 */
[----:B------:R-:W-:-:S13]  /*13ad0*/  PLOP3.LUT P0, PT, PT, PT, UP0, 0x80, 0x0 ;  /* 0x000000000000781c */ /* 0x000fda0003f0f008 */
[----:B------:R-:W-:Y:S05]  /*13ae0*/  @P0 EXIT ;  /* 0x000000000000094d */ /* 0x000fea0003800000 */
[----:B------:R-:W2:Y:S01]  /*13af0*/  S2UR UR11, SR_CTAID.X ;  /* 0x00000000000b79c3 */ /* 0x000ea20000002500 */
[----:B------:R-:W-:Y:S01]  /*13b00*/  ELECT P3, URZ, PT ;  /* 0x00000000003f782f */ /* 0x000fe20003860000 */
[----:B------:R-:W-:Y:S01]  /*13b10*/  BSSY B0, `(.L_x_73) ;  /* 0x000002e000007945 */ /* 0x000fe20003800000 */
[----:B-1----:R-:W-:Y:S02]  /*13b20*/  MOV R2, RZ ;  /* 0x000000ff00027202 */ /* 0x002fe40000000f00 */
[----:B------:R-:W-:Y:S02]  /*13b30*/  MOV R8, RZ ;  /* 0x000000ff00087202 */ /* 0x000fe40000000f00 */
[----:B------:R-:W-:Y:S01]  /*13b40*/  MOV R4, RZ ;  /* 0x000000ff00047202 */ /* 0x000fe20000000f00 */
[----:B------:R-:W1:Y:S08]  /*13b50*/  S2UR UR28, SR_CTAID.Y ;  /* 0x00000000001c79c3 */ /* 0x000e700000002600 */
[----:B------:R-:W3:Y:S01]  /*13b60*/  S2UR UR29, SR_CTAID.Z ;  /* 0x00000000001d79c3 */ /* 0x000ee20000002700 */
[----:B--2---:R-:W-:Y:S01]  /*13b70*/  USHF.L.U32 UR11, UR11, 0x7, URZ ;  /* 0x000000070b0b7899 */ /* 0x004fe2000800063f */
[----:B------:R-:W-:Y:S11]  /*13b80*/  @!P3 BRA `(.L_x_74) ;  /* 0x000000000098b947 */ /* 0x000ff60003800000 */
[----:B------:R-:W2:Y:S01]  /*13b90*/  S2R R4, SR_CgaCtaId ;  /* 0x0000000000047919 */ /* 0x000ea20000008800 */
[----:B------:R-:W-:Y:S02]  /*13ba0*/  MOV R3, 0x400 ;  /* 0x0000040000037802 */ /* 0x000fe40000000f00 */
[----:B------:R-:W-:Y:S02]  /*13bb0*/  MOV R5, 0x1 ;  /* 0x0000000100057802 */ /* 0x000fe40000000f00 */
[----:B--2---:R-:W-:Y:S02]  /*13bc0*/  LEA R4, R4, R3, 0x18 ;  /* 0x0000000304047211 */ /* 0x004fe400078ec0ff */
[----:B------:R-:W-:-:S04]  /*13bd0*/  SHF.L.U32 R3, R5, 0x1f, RZ ;  /* 0x0000001f05037819 */ /* 0x000fc800000006ff */
[----:B------:R-:W2:Y:S02]  /*13be0*/  SYNCS.PHASECHK.TRANS64.TRYWAIT P0, [R4+URZ+0x58060], R3 ;  /* 0x05806003040075a7 */ /* 0x000ea4000800017f */
[----:B--2---:R-:W-:Y:S05]  /*13bf0*/  @!P0 BRA `(.L_x_75) ;  /* 0x0000001400308947 */ /* 0x004fea0003800000 */
.L_x_112:
[----:B------:R-:W-:Y:S01]  /*13c00*/  ULOP3.LUT UR5, UR4, 0x2, URZ, 0xfc, !UPT ;  /* 0x0000000204057892 */ /* 0x000fe2000f8efc3f */
[----:B--2---:R-:W-:-:S03]  /*13c10*/  @P2 MOV R3, 0x4000 ;  /* 0x0000400000032802 */ /* 0x004fc60000000f00 */
[----:B------:R-:W-:Y:S01]  /*13c20*/  UPRMT UR5, UR5, 0x9910, URZ ;  /* 0x0000991005057896 */ /* 0x000fe2000800003f */
[----:B------:R2:W-:Y:S03]  /*13c30*/  @P2 SYNCS.ARRIVE.TRANS64 RZ, [R4+URZ+0x58050], R3 ;  /* 0x0580500304ff29a7 */ /* 0x0005e6000800003f */
[----:B------:R-:W-:-:S06]  /*13c40*/  UISETP.NE.AND UP0, UPT, UR5, 0x2, UPT ;  /* 0x000000020500788c */ /* 0x000fcc000bf05270 */
[----:B------:R-:W-:-:S13]  /*13c50*/  PLOP3.LUT P0, PT, PT, PT, UP0, 0x80, 0x0 ;  /* 0x000000000000781c */ /* 0x000fda0003f0f008 */
[----:B--2---:R-:W-:Y:S05]  /*13c60*/  @P0 BRA `(.L_x_76) ;  /* 0x0000000000040947 */ /* 0x004fea0003800000 */
[----:B-1-3--:R-:W-:Y:S01]  /*13c70*/  BPT.TRAP 0x1 ;  /* 0x000000040000795c */ /* 0x00afe20000300000 */
.L_x_76:
[----:B------:R-:W-:-:S04]  /*13c80*/  LOP3.LUT P0, RZ, R0, 0x1f, RZ, 0xc0, !PT ;  /* 0x0000001f00ff7812 */ /* 0x000fc8000780c0ff */
[----:B------:R-:W-:-:S13]  /*13c90*/  PLOP3.LUT P0, PT, P0, P2, PT, 0x2a, 0x0 ;  /* 0x000000000000781c */ /* 0x000fda0000704572 */
[----:B------:R-:W-:Y:S05]  /*13ca0*/  @P0 BRA `(.L_x_77) ;  /* 0x0000000000040947 */ /* 0x000fea0003800000 */
[----:B-1-3--:R-:W-:Y:S01]  /*13cb0*/  BPT.TRAP 0x1 ;  /* 0x000000040000795c */ /* 0x00afe20000300000 */
.L_x_77:
[----:B------:R-:W-:Y:S01]  /*13cc0*/  R2UR UR8, R4 ;  /* 0x00000000040872ca */ /* 0x000fe200000e0000 */
[----:B------:R-:W-:Y:S01]  /*13cd0*/  ULDC.64 UR6, c[0x0][0x198] ;  /* 0x0000660000067ab9 */ /* 0x000fe20000000a00 */
[----:B------:R-:W-:Y:S01]  /*13ce0*/  UMOV UR14, 0x0 ;  /* 0x00000000000e7882 */ /* 0x000fe20000000000 */
[----:B------:R-:W-:Y:S01]  /*13cf0*/  UIADD3 UR6, UP0, UR6, 0xf0, URZ ;  /* 0x000000f006067890 */ /* 0x000fe2000ff1e03f */
[----:B------:R-:W-:Y:S01]  /*13d00*/  MOV R8, 0x40 ;  /* 0x0000004000087802 */ /* 0x000fe20000000f00 */
[----:B------:R-:W-:Y:S01]  /*13d10*/  UMOV UR15, 0x10000000 ;  /* 0x10000000000f7882 */ /* 0x000fe20000000000 */
[----:B------:R-:W-:Y:S01]  /*13d20*/  UMOV UR10, URZ ;  /* 0x0000003f000a7c82 */ /* 0x000fe20008000000 */
[----:B------:R-:W-:Y:S01]  /*13d30*/  UIADD3.X UR7, URZ, UR7, URZ, UP0, !UPT ;  /* 0x000000073f077290 */ /* 0x000fe200087fe43f */
[----:B------:R-:W-:Y:S01]  /*13d40*/  MOV R4, 0x1 ;  /* 0x0000000100047802 */ /* 0x000fe20000000f00 */
[----:B-1----:R-:W-:Y:S01]  /*13d50*/  UMOV UR12, UR28 ;  /* 0x0000001c000c7c82 */ /* 0x002fe20008000000 */
[----:B---3--:R-:W-:Y:S01]  /*13d60*/  UMOV UR13, UR29 ;  /* 0x0000001d000d7c82 */ /* 0x008fe20008000000 */
[----:B------:R-:W-:Y:S01]  /*13d70*/  UMOV UR26, 0x40 ;  /* 0x00000040001a7882 */ /* 0x000fe20000000000 */
[----:B------:R-:W-:Y:S01]  /*13d80*/  UMOV UR27, UR11 ;  /* 0x0000000b001b7c82 */ /* 0x000fe20008000000 */
[----:B------:R-:W-:-:S02]  /*13d90*/  UIADD3 UR9, UR8, 0x58050, URZ ;  /* 0x0005805008097890 */ /* 0x000fc4000fffe03f */
[----:B------:R-:W-:-:S05]  /*13da0*/  UIADD3 UR24, UR8, 0x2000, URZ ;  /* 0x0000200008187890 */ /* 0x000fca000fffe03f */
[----:B------:R-:W-:Y:S02]  /*13db0*/  UMOV UR25, UR9 ;  /* 0x0000000900197c82 */ /* 0x000fe40008000000 */
[----:B------:R2:W-:Y:S02]  /*13dc0*/  UTMALDG.4D [UR8], [UR6], desc[UR14] ;  /* 0x00000e08060075b4 */ /* 0x0005e40008019000 */
[----:B------:R2:W-:Y:S02]  /*13dd0*/  UTMALDG.4D [UR24], [UR6], desc[UR14] ;  /* 0x00000e18060075b4 */ /* 0x0005e40008019000 */
[----:B--2---:R-:W-:Y:S01]  /*13de0*/  NOP ;  /* 0x0000000000007918 */ /* 0x004fe20000000000 */
.L_x_74:
[----:B-1-3--:R-:W-:Y:S05]  /*13df0*/  BSYNC B0 ;  /* 0x0000000000007941 */ /* 0x00afea0003800000 */
.L_x_73:
[----:B------:R-:W1:Y:S01]  /*13e00*/  LDC R3, c[0x0][0x28c] ;  /* 0x0000a300ff037b82 */ /* 0x000e620000000800 */
[----:B------:R-:W-:Y:S01]  /*13e10*/  BSSY B0, `(.L_x_78) ;  /* 0x000002a000007945 */ /* 0x000fe20003800000 */
[----:B-1----:R-:W-:-:S13]  /*13e20*/  ISETP.GT.AND P4, PT, R3, RZ, P3 ;  /* 0x000000ff0300720c */ /* 0x002fda0001f84270 */
[----:B------:R-:W-:Y:S05]  /*13e30*/  @!P4 BRA `(.L_x_79) ;  /* 0x00000000009cc947 */ /* 0x000fea0003800000 */
[----:B------:R-:W1:Y:S01]  /*13e40*/  S2R R5, SR_CgaCtaId ;  /* 0x0000000000057919 */ /* 0x000e620000008800 */
[----:B------:R-:W-:-:S04]  /*13e50*/  MOV R2, 0x400 ;  /* 0x0000040000027802 */ /* 0x000fc80000000f00 */
[----:B-1----:R-:W-:Y:S02]  /*13e60*/  LEA R5, R5, R2, 0x18 ;  /* 0x0000000205057211 */ /* 0x002fe400078ec0ff */
[----:B------:R-:W-:-:S04]  /*13e70*/  MOV R2, 0x1 ;  /* 0x0000000100027802 */ /* 0x000fc80000000f00 */
[----:B------:R-:W-:-:S04]  /*13e80*/  SHF.L.U32 R2, R2, 0x1f, RZ ;  /* 0x0000001f02027819 */ /* 0x000fc800000006ff */
[----:B------:R-:W1:Y:S02]  /*13e90*/  SYNCS.PHASECHK.TRANS64.TRYWAIT P0, [R5+URZ+0x58028], R2 ;  /* 0x05802802050075a7 */ /* 0x000e64000800017f */
[----:B-1----:R-:W-:Y:S05]  /*13ea0*/  @!P0 BRA `(.L_x_80) ;  /* 0x0000001000988947 */ /* 0x002fea0003800000 */
.L_x_113:
[----:B------:R-:W-:Y:S01]  /*13eb0*/  ULOP3.LUT UR5, UR4, 0x2, URZ, 0xfc, !UPT ;  /* 0x0000000204057892 */ /* 0x000fe2000f8efc3f */
[----:B-1----:R-:W-:-:S03]  /*13ec0*/  @P2 MOV R2, 0x10000 ;  /* 0x0001000000022802 */ /* 0x002fc60000000f00 */
[----:B------:R-:W-:Y:S01]  /*13ed0*/  UPRMT UR5, UR5, 0x9910, URZ ;  /* 0x0000991005057896 */ /* 0x000fe2000800003f */
[----:B------:R1:W-:Y:S03]  /*13ee0*/  @P2 SYNCS.ARRIVE.TRANS64 RZ, [R5+URZ+0x58000], R2 ;  /* 0x0580000205ff29a7 */ /* 0x0003e6000800003f */
[----:B------:R-:W-:-:S06]  /*13ef0*/  UISETP.NE.AND UP0, UPT, UR5, 0x2, UPT ;  /* 0x000000020500788c */ /* 0x000fcc000bf05270 */
[----:B------:R-:W-:-:S13]  /*13f00*/  PLOP3.LUT P0, PT, PT, PT, UP0, 0x80, 0x0 ;  /* 0x000000000000781c */ /* 0x000fda0003f0f008 */
[----:B-1----:R-:W-:Y:S05]  /*13f10*/  @P0 BRA `(.L_x_81) ;  /* 0x0000000000040947 */ /* 0x002fea0003800000 */
[----:B------:R-:W-:Y:S01]  /*13f20*/  BPT.TRAP 0x1 ;  /* 0x000000040000795c */ /* 0x000fe20000300000 */
.L_x_81:
[----:B------:R-:W-:-:S04]  /*13f30*/  LOP3.LUT P0, RZ, R0, 0x1f, RZ, 0xc0, !PT ;  /* 0x0000001f00ff7812 */ /* 0x000fc8000780c0ff */
[----:B------:R-:W-:-:S13]  /*13f40*/  PLOP3.LUT P0, PT, P0, P2, PT, 0x2a, 0x0 ;  /* 0x000000000000781c */ /* 0x000fda0000704572 */
[----:B------:R-:W-:Y:S05]  /*13f50*/  @P0 BRA `(.L_x_82) ;  /* 0x0000000000040947 */ /* 0x000fea0003800000 */
[----:B------:R-:W-:Y:S01]  /*13f60*/  BPT.TRAP 0x1 ;  /* 0x000000040000795c */ /* 0x000fe20000300000 */
.L_x_82:
[----:B------:R-:W-:Y:S01]  /*13f70*/  R2UR UR16, R5 ;  /* 0x00000000051072ca */ /* 0x000fe200000e0000 */
[----:B------:R-:W-:Y:S01]  /*13f80*/  ULDC.64 UR6, c[0x0][0x198] ;  /* 0x0000660000067ab9 */ /* 0x000fe20000000a00 */
[----:B------:R-:W-:Y:S01]  /*13f90*/  UMOV UR27, URZ ;  /* 0x0000003f001b7c82 */ /* 0x000fe20008000000 */
[----:B------:R-:W-:Y:S01]  /*13fa0*/  UIADD3 UR6, UP0, UR6, 0x1f0, URZ ;  /* 0x000001f006067890 */ /* 0x000fe2000ff1e03f */
[----:B------:R-:W-:Y:S01]  /*13fb0*/  MOV R2, 0x1 ;  /* 0x0000000100027802 */ /* 0x000fe20000000f00 */
[----:B------:R-:W-:Y:S01]  /*13fc0*/  UMOV UR8, 0x0 ;  /* 0x0000000000087882 */ /* 0x000fe20000000000 */
[----:B------:R-:W-:Y:S01]  /*13fd0*/  UMOV UR9, 0x10000000 ;  /* 0x1000000000097882 */ /* 0x000fe20000000000 */
[----:B------:R-:W-:Y:S01]  /*13fe0*/  UIADD3.X UR7, URZ, UR7, URZ, UP0, !UPT ;  /* 0x000000073f077290 */ /* 0x000fe200087fe43f */
[----:B------:R-:W-:Y:S01]  /*13ff0*/  UMOV UR26, URZ ;  /* 0x0000003f001a7c82 */ /* 0x000fe20008000000 */
[----:B------:R-:W-:Y:S01]  /*14000*/  UMOV UR18, 0x40 ;  /* 0x0000004000127882 */ /* 0x000fe20000000000 */
[----:B------:R-:W-:Y:S01]  /*14010*/  UMOV UR20, UR28 ;  /* 0x0000001c00147c82 */ /* 0x000fe20008000000 */
[----:B------:R-:W-:-:S02]  /*14020*/  UMOV UR21, UR29 ;  /* 0x0000001d00157c82 */ /* 0x000fc40008000000 */
[----:B------:R-:W-:Y:S02]  /*14030*/  UIADD3 UR24, UR16, 0x8000, URZ ;  /* 0x0000800010187890 */ /* 0x000fe4000fffe03f */
[----:B------:R-:W-:Y:S02]  /*14040*/  UIADD3 UR25, UR16, 0x58000, URZ ;  /* 0x0005800010197890 */ /* 0x000fe4000fffe03f */
[----:B------:R-:W-:Y:S01]  /*14050*/  UIADD3 UR16, UR16, 0x10000, URZ ;  /* 0x0001000010107890 */ /* 0x000fe2000fffe03f */
[----:B------:R-:W-:-:S04]  /*14060*/  UMOV UR19, UR27 ;  /* 0x0000001b00137c82 */ /* 0x000fc80008000000 */
[----:B------:R-:W-:Y:S02]  /*14070*/  UMOV UR17, UR25 ;  /* 0x0000001900117c82 */ /* 0x000fe40008000000 */
[----:B------:R1:W-:Y:S02]  /*14080*/  UTMALDG.4D [UR24], [UR6], desc[UR8] ;  /* 0x00000818060075b4 */ /* 0x0003e40008019000 */
[----:B------:R1:W-:Y:S02]  /*14090*/  UTMALDG.4D [UR16], [UR6], desc[UR8] ;  /* 0x00000810060075b4 */ /* 0x0003e40008019000 */
[----:B-1----:R-:W-:Y:S01]  /*140a0*/  NOP ;  /* 0x0000000000007918 */ /* 0x002fe20000000000 */
.L_x_79:
[----:B------:R-:W-:Y:S05]  /*140b0*/  BSYNC B0 ;  /* 0x0000000000007941 */ /* 0x000fea0003800000 */
.L_x_78:
[----:B------:R-:W-:Y:S04]  /*140c0*/  BSSY B0, `(.L_x_83) ;  /* 0x000002c000007945 */ /* 0x000fe80003800000 */
[----:B------:R-:W-:Y:S05]  /*140d0*/  @!P3 BRA `(.L_x_84) ;  /* 0x0000000000a8b947 */ /* 0x000fea0003800000 */
[----:B------:R-:W1:Y:S01]  /*140e0*/  S2R R6, SR_CgaCtaId ;  /* 0x0000000000067919 */ /* 0x000e620000008800 */
[----:B------:R-:W-:-:S04]  /*140f0*/  MOV R5, 0x400 ;  /* 0x0000040000057802 */ /* 0x000fc80000000f00 */
[----:B-1----:R-:W-:Y:S02]  /*14100*/  LEA R7, R6, R5, 0x18 ;  /* 0x0000000506077211 */ /* 0x002fe400078ec0ff */
[----:B------:R-:W-:Y:S02]  /*14110*/  MOV R6, 0x1 ;  /* 0x0000000100067802 */ /* 0x000fe40000000f00 */
[----:B------:R-:W-:Y:S02]  /*14120*/  LEA R5, R4, R7, 0x3 ;  /* 0x0000000704057211 */ /* 0x000fe400078e18ff */
[----:B------:R-:W-:-:S04]  /*14130*/  SHF.L.U32 R6, R6, 0x1f, RZ ;  /* 0x0000001f06067819 */ /* 0x000fc800000006ff */
[----:B------:R-:W1:Y:S02]  /*14140*/  SYNCS.PHASECHK.TRANS64.TRYWAIT P0, [R5+URZ+0x58060], R6 ;  /* 0x05806006050075a7 */ /* 0x000e64000800017f */
[----:B-1----:R-:W-:Y:S05]  /*14150*/  @!P0 BRA `(.L_x_85) ;  /* 0x0000001000008947 */ /* 0x002fea0003800000 */
.L_x_114:
        /* <DEDUP_REMOVED lines=8> */
.L_x_86:
[----:B------:R-:W-:-:S04]  /*141e0*/  LOP3.LUT P0, RZ, R0, 0x1f, RZ, 0xc0, !PT ;  /* 0x0000001f00ff7812 */ /* 0x000fc8000780c0ff */
[----:B------:R-:W-:-:S13]  /*141f0*/  PLOP3.LUT P0, PT, P0, P2, PT, 0x2a, 0x0 ;  /* 0x000000000000781c */ /* 0x000fda0000704572 */
[----:B------:R-:W-:Y:S05]  /*14200*/  @P0 BRA `(.L_x_87) ;  /* 0x0000000000040947 */ /* 0x000fea0003800000 */
[----:B------:R-:W-:Y:S01]  /*14210*/  BPT.TRAP 0x1 ;  /* 0x000000040000795c */ /* 0x000fe20000300000 */
.L_x_87:
[----:B------:R-:W-:Y:S01]  /*14220*/  R2UR UR16, R4 ;  /* 0x00000000041072ca */ /* 0x000fe200000e0000 */
[----:B------:R-:W-:Y:S01]  /*14230*/  ULDC.64 UR6, c[0x0][0x198] ;  /* 0x0000660000067ab9 */ /* 0x000fe20000000a00 */
[----:B------:R-:W-:Y:S01]  /*14240*/  R2UR UR5, R7 ;  /* 0x00000000070572ca */ /* 0x000fe200000e0000 */
[----:B------:R-:W-:Y:S01]  /*14250*/  UIADD3 UR6, UP0, UR6, 0xf0, URZ ;  /* 0x000000f006067890 */ /* 0x000fe2000ff1e03f */
[----:B------:R-:W-:Y:S01]  /*14260*/  R2UR UR19, R8 ;  /* 0x00000000081372ca */ /* 0x000fe200000e0000 */
[----:B------:R-:W-:Y:S01]  /*14270*/  UMOV UR8, 0x0 ;  /* 0x0000000000087882 */ /* 0x000fe20000000000 */
[----:B------:R-:W-:Y:S01]  /*14280*/  R2UR UR17, R5 ;  /* 0x00000000051172ca */ /* 0x000fe200000e0000 */
[----:B------:R-:W-:Y:S01]  /*14290*/  UIADD3.X UR7, URZ, UR7, URZ, UP0, !UPT ;  /* 0x000000073f077290 */ /* 0x000fe200087fe43f */
[----:B------:R-:W-:Y:S01]  /*142a0*/  UMOV UR9, 0x10000000 ;  /* 0x1000000000097882 */ /* 0x000fe20000000000 */
[----:B------:R-:W-:Y:S01]  /*142b0*/  UMOV UR18, URZ ;  /* 0x0000003f00127c82 */ /* 0x000fe20008000000 */
[----:B------:R-:W-:Y:S01]  /*142c0*/  UMOV UR20, UR28 ;  /* 0x0000001c00147c82 */ /* 0x000fe20008000000 */
[----:B------:R-:W-:Y:S01]  /*142d0*/  UMOV UR21, UR29 ;  /* 0x0000001d00157c82 */ /* 0x000fe20008000000 */
[----:B------:R-:W-:-:S03]  /*142e0*/  UMOV UR26, 0x40 ;  /* 0x00000040001a7882 */ /* 0x000fc60000000000 */
[----:B------:R-:W-:Y:S02]  /*142f0*/  ULEA UR16, UR16, UR5, 0xe ;  /* 0x0000000510107291 */ /* 0x000fe4000f8e703f */
[----:B------:R-:W-:Y:S02]  /*14300*/  UIADD3 UR19, UR11, UR19, URZ ;  /* 0x000000130b137290 */ /* 0x000fe4000fffe03f */
[----:B------:R-:W-:Y:S02]  /*14310*/  UIADD3 UR17, UR17, 0x58050, URZ ;  /* 0x0005805011117890 */ /* 0x000fe4000fffe03f */
[----:B------:R-:W-:-:S03]  /*14320*/  UIADD3 UR24, UR16, 0x2000, URZ ;  /* 0x0000200010187890 */ /* 0x000fc6000fffe03f */
[----:B------:R-:W-:Y:S02]  /*14330*/  UMOV UR27, UR19 ;  /* 0x00000013001b7c82 */ /* 0x000fe40008000000 */
[----:B------:R-:W-:Y:S02]  /*14340*/  UMOV UR25, UR17 ;  /* 0x0000001100197c82 */ /* 0x000fe40008000000 */
[----:B------:R1:W-:Y:S02]  /*14350*/  UTMALDG.4D [UR16], [UR6], desc[UR8] ;  /* 0x00000810060075b4 */ /* 0x0003e40008019000 */
[----:B------:R1:W-:Y:S02]  /*14360*/  UTMALDG.4D [UR24], [UR6], desc[UR8] ;  /* 0x00000818060075b4 */ /* 0x0003e40008019000 */
[----:B-1----:R-:W-:Y:S01]  /*14370*/  NOP ;  /* 0x0000000000007918 */ /* 0x002fe20000000000 */
.L_x_84:
[----:B------:R-:W-:Y:S05]  /*14380*/  BSYNC B0 ;  /* 0x0000000000007941 */ /* 0x000fea0003800000 */
.L_x_83:
[----:B------:R-:W-:Y:S01]  /*14390*/  BSSY B0, `(.L_x_88) ;  /* 0x000002e000007945 */ /* 0x000fe20003800000 */
[----:B------:R-:W-:-:S03]  /*143a0*/  MOV R8, RZ ;  /* 0x000000ff00087202 */ /* 0x000fc60000000f00 */
[----:B------:R-:W-:Y:S05]  /*143b0*/  @!P4 BRA `(.L_x_89) ;  /* 0x0000000000acc947 */ /* 0x000fea0003800000 */
[----:B------:R-:W1:Y:S01]  /*143c0*/  S2R R5, SR_CgaCtaId ;  /* 0x0000000000057919 */ /* 0x000e620000008800 */
[----:B------:R-:W-:Y:S02]  /*143d0*/  MOV R4, 0x400 ;  /* 0x0000040000047802 */ /* 0x000fe40000000f00 */
[----:B------:R-:W-:-:S04]  /*143e0*/  MOV R7, 0x1 ;  /* 0x0000000100077802 */ /* 0x000fc80000000f00 */
[----:B------:R-:W-:Y:S02]  /*143f0*/  SHF.L.U32 R7, R7, 0x1f, RZ ;  /* 0x0000001f07077819 */ /* 0x000fe400000006ff */
[----:B-1----:R-:W-:-:S04]  /*14400*/  LEA R5, R5, R4, 0x18 ;  /* 0x0000000405057211 */ /* 0x002fc800078ec0ff */
[----:B------:R-:W-:-:S04]  /*14410*/  LEA R4, R2, R5, 0x3 ;  /* 0x0000000502047211 */ /* 0x000fc800078e18ff */
[----:B------:R-:W1:Y:S02]  /*14420*/  SYNCS.PHASECHK.TRANS64.TRYWAIT P0, [R4+URZ+0x58028], R7 ;  /* 0x05802807040075a7 */ /* 0x000e64000800017f */
[----:B-1----:R-:W-:Y:S05]  /*14430*/  @!P0 BRA `(.L_x_90) ;  /* 0x0000000c005c8947 */ /* 0x002fea0003800000 */
.L_x_115:
        /* <DEDUP_REMOVED lines=8> */
.L_x_91:
[----:B------:R-:W-:-:S04]  /*144c0*/  LOP3.LUT P0, RZ, R0, 0x1f, RZ, 0xc0, !PT ;  /* 0x0000001f00ff7812 */ /* 0x000fc8000780c0ff */
[----:B------:R-:W-:-:S13]  /*144d0*/  PLOP3.LUT P0, PT, P0, P2, PT, 0x2a, 0x0 ;  /* 0x000000000000781c */ /* 0x000fda0000704572 */
[----:B------:R-:W-:Y:S05]  /*144e0*/  @P0 BRA `(.L_x_92) ;  /* 0x0000000000040947 */ /* 0x000fea0003800000 */
[----:B------:R-:W-:Y:S01]  /*144f0*/  BPT.TRAP 0x1 ;  /* 0x000000040000795c */ /* 0x000fe20000300000 */
.L_x_92:
[----:B------:R-:W-:Y:S01]  /*14500*/  LEA R5, R2, R5, 0x10 ;  /* 0x0000000502057211 */ /* 0x000fe200078e80ff */
[----:B------:R-:W-:Y:S01]  /*14510*/  ULDC.64 UR6, c[0x0][0x198] ;  /* 0x0000660000067ab9 */ /* 0x000fe20000000a00 */
[----:B------:R-:W-:Y:S01]  /*14520*/  R2UR UR17, R4 ;  /* 0x00000000041172ca */ /* 0x000fe200000e0000 */
[----:B------:R-:W-:Y:S01]  /*14530*/  UIADD3 UR6, UP0, UR6, 0x2f0, URZ ;  /* 0x000002f006067890 */ /* 0x000fe2000ff1e03f */
[----:B------:R-:W-:Y:S01]  /*14540*/  R2UR UR24, R5 ;  /* 0x00000000051872ca */ /* 0x000fe200000e0000 */
[----:B------:R-:W-:Y:S01]  /*14550*/  UMOV UR19, URZ ;  /* 0x0000003f00137c82 */ /* 0x000fe20008000000 */
[----:B------:R-:W-:Y:S01]  /*14560*/  UMOV UR8, 0x0 ;  /* 0x0000000000087882 */ /* 0x000fe20000000000 */
[----:B------:R-:W-:Y:S01]  /*14570*/  UIADD3.X UR7, URZ, UR7, URZ, UP0, !UPT ;  /* 0x000000073f077290 */ /* 0x000fe200087fe43f */
[----:B------:R-:W-:Y:S01]  /*14580*/  IADD3 R2, R2, 0x1, RZ ;  /* 0x0000000102027810 */ /* 0x000fe20007ffe0ff */
[----:B------:R-:W-:Y:S01]  /*14590*/  UMOV UR9, 0x10000000 ;  /* 0x1000000000097882 */ /* 0x000fe20000000000 */
[----:B------:R-:W-:Y:S01]  /*145a0*/  UMOV UR18, URZ ;  /* 0x0000003f00127c82 */ /* 0x000fe20008000000 */
[----:B------:R-:W-:Y:S01]  /*145b0*/  UMOV UR20, UR28 ;  /* 0x0000001c00147c82 */ /* 0x000fe20008000000 */
[----:B------:R-:W-:Y:S01]  /*145c0*/  UMOV UR21, UR29 ;  /* 0x0000001d00157c82 */ /* 0x000fe20008000000 */
[----:B------:R-:W-:Y:S01]  /*145d0*/  UMOV UR26, 0x40 ;  /* 0x00000040001a7882 */ /* 0x000fe20000000000 */
[----:B------:R-:W-:Y:S01]  /*145e0*/  UMOV UR27, UR19 ;  /* 0x00000013001b7c82 */ /* 0x000fe20008000000 */
[----:B------:R-:W-:Y:S01]  /*145f0*/  UIADD3 UR17, UR17, 0x58000, URZ ;  /* 0x0005800011117890 */ /* 0x000fe2000fffe03f */
[----:B------:R-:W-:Y:S01]  /*14600*/  MOV R8, 0x1 ;  /* 0x0000000100087802 */ /* 0x000fe20000000f00 */
[----:B------:R-:W-:-:S02]  /*14610*/  UIADD3 UR16, UR24, 0x8000, URZ ;  /* 0x0000800018107890 */ /* 0x000fc4000fffe03f */
[----:B------:R-:W-:-:S03]  /*14620*/  UIADD3 UR24, UR24, 0x10000, URZ ;  /* 0x0001000018187890 */ /* 0x000fc6000fffe03f */
[----:B------:R-:W-:-:S04]  /*14630*/  UMOV UR25, UR17 ;  /* 0x0000001100197c82 */ /* 0x000fc80008000000 */
[----:B------:R1:W-:Y:S02]  /*14640*/  UTMALDG.4D [UR16], [UR6], desc[UR8] ;  /* 0x00000810060075b4 */ /* 0x0003e40008019000 */
[----:B------:R1:W-:Y:S02]  /*14650*/  UTMALDG.4D [UR24], [UR6], desc[UR8] ;  /* 0x00000818060075b4 */ /* 0x0003e40008019000 */
[----:B-1----:R-:W-:Y:S01]  /*14660*/  NOP ;  /* 0x0000000000007918 */ /* 0x002fe20000000000 */
.L_x_89:
[----:B------:R-:W-:Y:S05]  /*14670*/  BSYNC B0 ;  /* 0x0000000000007941 */ /* 0x000fea0003800000 */
.L_x_88:
[----:B------:R-:W-:-:S13]  /*14680*/  ISETP.GE.AND P0, PT, R3, 0x101, PT ;  /* 0x000001010300780c */ /* 0x000fda0003f06270 */
[----:B------:R-:W-:Y:S05]  /*14690*/  @!P0 EXIT ;  /* 0x000000000000894d */ /* 0x000fea0003800000 */
[----:B------:R-:W-:Y:S01]  /*146a0*/  IADD3 R3, R3, 0xff, RZ ;  /* 0x000000ff03037810 */ /* 0x000fe20007ffe0ff */
[----:B------:R-:W-:Y:S01]  /*146b0*/  BSSY B0, `(.L_x_93) ;  /* 0x0000069000007945 */ /* 0x000fe20003800000 */
[----:B------:R-:W-:Y:S02]  /*146c0*/  LOP3.LUT P0, RZ, R0, 0x1f, RZ, 0xc0, !PT ;  /* 0x0000001f00ff7812 */ /* 0x000fe4000780c0ff */
[----:B------:R-:W-:Y:S02]  /*146d0*/  SHF.R.S32.HI R0, RZ, 0x1f, R3 ;  /* 0x0000001fff007819 */ /* 0x000fe40000011403 */
[----:B------:R-:W-:Y:S02]  /*146e0*/  PLOP3.LUT P0, PT, P0, P2, PT, 0x2a, 0x0 ;  /* 0x000000000000781c */ /* 0x000fe40000704572 */
[----:B------:R-:W-:Y:S02]  /*146f0*/  LEA.HI R0, R0, R3, RZ, 0x8 ;  /* 0x0000000300007211 */ /* 0x000fe400078f40ff */
[----:B------:R-:W-:-:S02]  /*14700*/  MOV R3, UR4 ;  /* 0x0000000400037c02 */ /* 0x000fc40008000f00 */
[----:B------:R-:W-:Y:S02]  /*14710*/  SHF.R.S32.HI R4, RZ, 0x8, R0 ;  /* 0x00000008ff047819 */ /* 0x000fe40000011400 */
[----:B------:R-:W-:Y:S02]  /*14720*/  LOP3.LUT R0, R3, 0x2, RZ, 0xfc, !PT ;  /* 0x0000000203007812 */ /* 0x000fe400078efcff */
[----:B------:R-:W-:Y:S02]  /*14730*/  SHF.L.U32 R4, R4, 0x1, RZ ;  /* 0x0000000104047819 */ /* 0x000fe400000006ff */
[----:B------:R-:W-:-:S07]  /*14740*/  MOV R3, 0x1 ;  /* 0x0000000100037802 */ /* 0x000fce0000000f00 */
.L_x_104:
[----:B------:R-:W-:Y:S04]  /*14750*/  BSSY B1, `(.L_x_94) ;  /* 0x000002c000017945 */ /* 0x000fe80003800000 */
[----:B------:R-:W-:Y:S05]  /*14760*/  @!P3 BRA `(.L_x_95) ;  /* 0x0000000000a8b947 */ /* 0x000fea0003800000 */
[----:B------:R-:W1:Y:S01]  /*14770*/  S2R R6, SR_CgaCtaId ;  /* 0x0000000000067919 */ /* 0x000e620000008800 */
[----:B------:R-:W-:-:S04]  /*14780*/  MOV R5, 0x400 ;  /* 0x0000040000057802 */ /* 0x000fc80000000f00 */
[----:B-1----:R-:W-:Y:S02]  /*14790*/  LEA R7, R6, R5, 0x18 ;  /* 0x0000000506077211 */ /* 0x002fe400078ec0ff */
[----:B------:R-:W-:Y:S02]  /*147a0*/  SHF.L.U32 R5, R3, 0x1f, RZ ;  /* 0x0000001f03057819 */ /* 0x000fe400000006ff */
[----:B------:R-:W-:-:S04]  /*147b0*/  LEA R6, R2, R7, 0x3 ;  /* 0x0000000702067211 */ /* 0x000fc800078e18ff */
[----:B------:R-:W1:Y:S02]  /*147c0*/  SYNCS.PHASECHK.TRANS64.TRYWAIT P4, [R6+URZ+0x58028], R5 ;  /* 0x05802805060075a7 */ /* 0x000e64000808017f */
[----:B-1----:R-:W-:Y:S05]  /*147d0*/  @!P4 BRA `(.L_x_96) ;  /* 0x000000080088c947 */ /* 0x002fea0003800000 */
.L_x_116:
[----:B-1----:R-:W-:-:S04]  /*147e0*/  @P2 MOV R5, 0x10000 ;  /* 0x0001000000052802 */ /* 0x002fc80000000f00 */
[----:B------:R1:W-:Y:S02]  /*147f0*/  @P2 SYNCS.ARRIVE.TRANS64 RZ, [R6+URZ+0x58000], R5 ;  /* 0x0580000506ff29a7 */ /* 0x0003e4000800003f */
[----:B-1----:R-:W-:-:S04]  /*14800*/  PRMT R5, R0, 0x9910, RZ ;  /* 0x0000991000057816 */ /* 0x002fc800000000ff */
[----:B------:R-:W-:-:S13]  /*14810*/  ISETP.NE.AND P4, PT, R5, 0x2, PT ;  /* 0x000000020500780c */ /* 0x000fda0003f85270 */
[----:B------:R-:W-:Y:S05]  /*14820*/  @P4 BRA `(.L_x_97) ;  /* 0x0000000000044947 */ /* 0x000fea0003800000 */
[----:B------:R-:W-:Y:S01]  /*14830*/  BPT.TRAP 0x1 ;  /* 0x000000040000795c */ /* 0x000fe20000300000 */
.L_x_97:
[----:B------:R-:W-:Y:S05]  /*14840*/  @P0 BRA `(.L_x_98) ;  /* 0x0000000000040947 */ /* 0x000fea0003800000 */
[----:B------:R-:W-:Y:S01]  /*14850*/  BPT.TRAP 0x1 ;  /* 0x000000040000795c */ /* 0x000fe20000300000 */
.L_x_98:
[----:B------:R-:W-:Y:S01]  /*14860*/  LEA R7, R2, R7, 0x10 ;  /* 0x0000000702077211 */ /* 0x000fe200078e80ff */
[----:B------:R-:W-:Y:S01]  /*14870*/  ULDC.64 UR6, c[0x0][0x198] ;  /* 0x0000660000067ab9 */ /* 0x000fe20000000a00 */
[----:B------:R-:W-:Y:S01]  /*14880*/  R2UR UR25, R6 ;  /* 0x00000000061972ca */ /* 0x000fe200000e0000 */
[----:B------:R-:W-:Y:S01]  /*14890*/  UIADD3 UR6, UP0, UR6, 0x1f0, URZ ;  /* 0x000001f006067890 */ /* 0x000fe2000ff1e03f */
[----:B------:R-:W-:Y:S01]  /*148a0*/  R2UR UR16, R7 ;  /* 0x00000000071072ca */ /* 0x000fe200000e0000 */
[----:B------:R-:W-:Y:S01]  /*148b0*/  UMOV UR8, 0x0 ;  /* 0x0000000000087882 */ /* 0x000fe20000000000 */
[----:B------:R-:W-:Y:S01]  /*148c0*/  R2UR UR27, R8 ;  /* 0x00000000081b72ca */ /* 0x000fe200000e0000 */
[----:B------:R-:W-:Y:S01]  /*148d0*/  UIADD3.X UR7, URZ, UR7, URZ, UP0, !UPT ;  /* 0x000000073f077290 */ /* 0x000fe200087fe43f */
[----:B------:R-:W-:Y:S01]  /*148e0*/  VIADD R5, R2, 0x1 ;  /* 0x0000000102057836 */ /* 0x000fe20000000000 */
[----:B------:R-:W-:Y:S01]  /*148f0*/  UMOV UR9, 0x10000000 ;  /* 0x1000000000097882 */ /* 0x000fe20000000000 */
[----:B------:R-:W-:Y:S01]  /*14900*/  UMOV UR26, URZ ;  /* 0x0000003f001a7c82 */ /* 0x000fe20008000000 */
[----:B------:R-:W-:Y:S01]  /*14910*/  UMOV UR18, 0x40 ;  /* 0x0000004000127882 */ /* 0x000fe20000000000 */
[----:B------:R-:W-:Y:S01]  /*14920*/  UMOV UR20, UR28 ;  /* 0x0000001c00147c82 */ /* 0x000fe20008000000 */
[----:B------:R-:W-:Y:S01]  /*14930*/  UMOV UR21, UR29 ;  /* 0x0000001d00157c82 */ /* 0x000fe20008000000 */
[----:B------:R-:W-:Y:S01]  /*14940*/  ISETP.NE.AND P4, PT, R5, 0x5, PT ;  /* 0x000000050500780c */ /* 0x000fe20003f85270 */
[----:B------:R-:W-:-:S02]  /*14950*/  UIADD3 UR25, UR25, 0x58000, URZ ;  /* 0x0005800019197890 */ /* 0x000fc4000fffe03f */
[----:B------:R-:W-:Y:S01]  /*14960*/  UIADD3 UR24, UR16, 0x8000, URZ ;  /* 0x0000800010187890 */ /* 0x000fe2000fffe03f */
[----:B------:R-:W-:Y:S01]  /*14970*/  SEL R2, RZ, 0x1, P4 ;  /* 0x00000001ff027807 */ /* 0x000fe20002000000 */
[----:B------:R-:W-:Y:S02]  /*14980*/  USHF.L.U32 UR27, UR27, 0x8, URZ ;  /* 0x000000081b1b7899 */ /* 0x000fe4000800063f */
[----:B------:R-:W-:Y:S01]  /*14990*/  UIADD3 UR16, UR16, 0x10000, URZ ;  /* 0x0001000010107890 */ /* 0x000fe2000fffe03f */
[----:B------:R-:W-:Y:S01]  /*149a0*/  LOP3.LUT R3, R3, R2, RZ, 0x3c, !PT ;  /* 0x0000000203037212 */ /* 0x000fe200078e3cff */
[----:B------:R-:W-:Y:S01]  /*149b0*/  UMOV UR17, UR25 ;  /* 0x0000001900117c82 */ /* 0x000fe20008000000 */
[----:B------:R-:W-:Y:S02]  /*149c0*/  SEL R2, R5, RZ, P4 ;  /* 0x000000ff05027207 */ /* 0x000fe40002000000 */
[----:B------:R-:W-:Y:S02]  /*149d0*/  UMOV UR19, UR27 ;  /* 0x0000001b00137c82 */ /* 0x000fe40008000000 */
[----:B------:R1:W-:Y:S02]  /*149e0*/  UTMALDG.4D [UR24], [UR6], desc[UR8] ;  /* 0x00000818060075b4 */ /* 0x0003e40008019000 */
[----:B------:R1:W-:Y:S02]  /*149f0*/  UTMALDG.4D [UR16], [UR6], desc[UR8] ;  /* 0x00000810060075b4 */ /* 0x0003e40008019000 */
[----:B-1----:R-:W-:Y:S01]  /*14a00*/  NOP ;  /* 0x0000000000007918 */ /* 0x002fe20000000000 */
.L_x_95:
[----:B------:R-:W-:Y:S05]  /*14a10*/  BSYNC B1 ;  /* 0x0000000000017941 */ /* 0x000fea0003800000 */
.L_x_94:
[----:B------:R-:W-:Y:S01]  /*14a20*/  ISETP.LT.OR P4, PT, R4, 0x4, !P3 ;  /* 0x000000040400780c */ /* 0x000fe20005f81670 */
[----:B------:R-:W-:-:S12]  /*14a30*/  BSSY B1, `(.L_x_99) ;  /* 0x000002d000017945 */ /* 0x000fd80003800000 */
[----:B------:R-:W-:Y:S05]  /*14a40*/  @P4 BRA `(.L_x_100) ;  /* 0x0000000000ac4947 */ /* 0x000fea0003800000 */
[----:B------:R-:W1:Y:S01]  /*14a50*/  S2R R6, SR_CgaCtaId ;  /* 0x0000000000067919 */ /* 0x000e620000008800 */
[----:B------:R-:W-:Y:S02]  /*14a60*/  MOV R5, 0x400 ;  /* 0x0000040000057802 */ /* 0x000fe40000000f00 */
[----:B------:R-:W-:Y:S02]  /*14a70*/  SHF.L.U32 R7, R3, 0x1f, RZ ;  /* 0x0000001f03077819 */ /* 0x000fe400000006ff */
[----:B-1----:R-:W-:-:S04]  /*14a80*/  LEA R5, R6, R5, 0x18 ;  /* 0x0000000506057211 */ /* 0x002fc800078ec0ff */
[----:B------:R-:W-:-:S04]  /*14a90*/  LEA R6, R2, R5, 0x3 ;  /* 0x0000000502067211 */ /* 0x000fc800078e18ff */
[----:B------:R-:W1:Y:S02]  /*14aa0*/  SYNCS.PHASECHK.TRANS64.TRYWAIT P4, [R6+URZ+0x58028], R7 ;  /* 0x05802807060075a7 */ /* 0x000e64000808017f */
[----:B-1----:R-:W-:Y:S05]  /*14ab0*/  @!P4 BRA `(.L_x_101) ;  /* 0x0000000400e4c947 */ /* 0x002fea0003800000 */
.L_x_117:
[----:B-1----:R-:W-:-:S04]  /*14ac0*/  @P1 MOV R7, 0x10000 ;  /* 0x0001000000071802 */ /* 0x002fc80000000f00 */
[----:B------:R1:W-:Y:S02]  /*14ad0*/  @P1 SYNCS.ARRIVE.TRANS64 RZ, [R6+URZ+0x58000], R7 ;  /* 0x0580000706ff19a7 */ /* 0x0003e4000800003f */
[----:B-1----:R-:W-:-:S04]  /*14ae0*/  PRMT R7, R0, 0x9910, RZ ;  /* 0x0000991000077816 */ /* 0x002fc800000000ff */
[----:B------:R-:W-:-:S13]  /*14af0*/  ISETP.NE.AND P4, PT, R7, 0x2, PT ;  /* 0x000000020700780c */ /* 0x000fda0003f85270 */
[----:B------:R-:W-:Y:S05]  /*14b00*/  @P4 BRA `(.L_x_102) ;  /* 0x0000000000044947 */ /* 0x000fea0003800000 */
[----:B------:R-:W-:Y:S01]  /*14b10*/  BPT.TRAP 0x1 ;  /* 0x000000040000795c */ /* 0x000fe20000300000 */
.L_x_102:
[----:B------:R-:W-:Y:S05]  /*14b20*/  @P0 BRA `(.L_x_103) ;  /* 0x0000000000040947 */ /* 0x000fea0003800000 */
[----:B------:R-:W-:Y:S01]  /*14b30*/  BPT.TRAP 0x1 ;  /* 0x000000040000795c */ /* 0x000fe20000300000 */
.L_x_103:
        /* <DEDUP_REMOVED lines=8> */
[----:B------:R-:W-:Y:S01]  /*14bc0*/  IADD3 R2, R2, 0x1, RZ ;  /* 0x0000000102027810 */ /* 0x000fe20007ffe0ff */
[----:B------:R-:W-:Y:S01]  /*14bd0*/  UMOV UR9, 0x10000000 ;  /* 0x1000000000097882 */ /* 0x000fe20000000000 */
[----:B------:R-:W-:Y:S01]  /*14be0*/  UMOV UR26, URZ ;  /* 0x0000003f001a7c82 */ /* 0x000fe20008000000 */
[----:B------:R-:W-:Y:S01]  /*14bf0*/  UMOV UR18, 0x40 ;  /* 0x0000004000127882 */ /* 0x000fe20000000000 */
[----:B------:R-:W-:Y:S01]  /*14c00*/  UMOV UR20, UR28 ;  /* 0x0000001c00147c82 */ /* 0x000fe20008000000 */
[----:B------:R-:W-:Y:S01]  /*14c10*/  UMOV UR21, UR29 ;  /* 0x0000001d00157c82 */ /* 0x000fe20008000000 */
[----:B------:R-:W-:Y:S01]  /*14c20*/  ISETP.NE.AND P4, PT, R2, 0x5, PT ;  /* 0x000000050200780c */ /* 0x000fe20003f85270 */
[----:B------:R-:W-:Y:S01]  /*14c30*/  UIADD3 UR25, UR25, 0x58000, URZ ;  /* 0x0005800019197890 */ /* 0x000fe2000fffe03f */
[----:B------:R-:W-:Y:S01]  /*14c40*/  IADD3 R8, R8, 0x1, RZ ;  /* 0x0000000108087810 */ /* 0x000fe20007ffe0ff */
[----:B------:R-:W-:Y:S01]  /*14c50*/  UIADD3 UR24, UR16, 0x8000, URZ ;  /* 0x0000800010187890 */ /* 0x000fe2000fffe03f */
[----:B------:R-:W-:Y:S01]  /*14c60*/  SEL R6, RZ, 0x1, P4 ;  /* 0x00000001ff067807 */ /* 0x000fe20002000000 */
[----:B------:R-:W-:Y:S01]  /*14c70*/  USHF.L.U32 UR27, UR27, 0x8, URZ ;  /* 0x000000081b1b7899 */ /* 0x000fe2000800063f */
[----:B------:R-:W-:Y:S01]  /*14c80*/  SEL R2, R2, RZ, P4 ;  /* 0x000000ff02027207 */ /* 0x000fe20002000000 */
[----:B------:R-:W-:Y:S01]  /*14c90*/  UIADD3 UR16, UR16, 0x10000, URZ ;  /* 0x0001000010107890 */ /* 0x000fe2000fffe03f */
[----:B------:R-:W-:Y:S01]  /*14ca0*/  LOP3.LUT R3, R3, R6, RZ, 0x3c, !PT ;  /* 0x0000000603037212 */ /* 0x000fe200078e3cff */
[----:B------:R-:W-:-:S03]  /*14cb0*/  UMOV UR17, UR25 ;  /* 0x0000001900117c82 */ /* 0x000fc60008000000 */
[----:B------:R-:W-:Y:S02]  /*14cc0*/  UMOV UR19, UR27 ;  /* 0x0000001b00137c82 */ /* 0x000fe40008000000 */
[----:B------:R1:W-:Y:S02]  /*14cd0*/  UTMALDG.4D [UR24], [UR6], desc[UR8] ;  /* 0x00000818060075b4 */ /* 0x0003e40008019000 */
[----:B------:R1:W-:Y:S02]  /*14ce0*/  UTMALDG.4D [UR16], [UR6], desc[UR8] ;  /* 0x00000810060075b4 */ /* 0x0003e40008019000 */
[----:B-1----:R-:W-:Y:S01]  /*14cf0*/  NOP ;  /* 0x0000000000007918 */ /* 0x002fe20000000000 */
.L_x_100:
[----:B------:R-:W-:Y:S05]  /*14d00*/  BSYNC B1 ;  /* 0x0000000000017941 */ /* 0x000fea0003800000 */
.L_x_99:
[C---:B------:R-:W-:Y:S02]  /*14d10*/  ISETP.GT.AND P4, PT, R4.reuse, 0x4, PT ;  /* 0x000000040400780c */ /* 0x040fe40003f84270 */
[----:B------:R-:W-:-:S11]  /*14d20*/  IADD3 R4, R4, -0x2, RZ ;  /* 0xfffffffe04047810 */ /* 0x000fd60007ffe0ff */
[----:B------:R-:W-:Y:S05]  /*14d30*/  @P4 BRA `(.L_x_104) ;  /* 0xfffffff800844947 */ /* 0x000fea000383ffff */
[----:B------:R-:W-:Y:S05]  /*14d40*/  BSYNC B0 ;  /* 0x0000000000007941 */ /* 0x000fea0003800000 */
.L_x_93:
[----:B------:R-:W-:Y:S05]  /*14d50*/  EXIT ;  /* 0x000000000000794d */ /* 0x000fea0003800000 */
.L_x_15:
[----:B--2---:R-:W-:-:S04]  /*14d60*/  MOV R3, UR8 ;  /* 0x0000000800037c02 */ /* 0x004fc80008000f00 */
[----:B------:R2:W3:Y:S03]  /*14d70*/  SYNCS.PHASECHK.TRANS64.TRYWAIT P1, [R3+URZ+0x58050], R2 ;  /* 0x05805002030075a7 */ /* 0x0004e6000802017f */
[----:B---3--:R-:W-:Y:S05]  /*14d80*/  @!P1 NANOSLEEP.SYNCS 0x989680 ;  /* 0x009896800000995d */ /* 0x008fea0003900000 */
[----:B------:R-:W3:Y:S02]  /*14d90*/  @!P1 SYNCS.PHASECHK.TRANS64 P1, [R3+URZ+0x58050], R2 ;  /* 0x05805002030095a7 */ /* 0x000ee4000802007f */
[----:B---3--:R-:W-:Y:S05]  /*14da0*/  @!P1 BRA `(.L_x_15) ;  /* 0xfffffffc00ec9947 */ /* 0x008fea000383ffff */
[----:B------:R-:W-:Y:S05]  /*14db0*/  BRA `(.L_x_105) ;  /* 0xfffffec0000c7947 */ /* 0x000fea000383ffff */
.L_x_17:
[----:B--2---:R-:W-:-:S04]  /*14dc0*/  MOV R3, UR37 ;  /* 0x0000002500037c02 */ /* 0x004fc80008000f00 */
[----:B------:R2:W3:Y:S03]  /*14dd0*/  SYNCS.PHASECHK.TRANS64.TRYWAIT P1, [R3+URZ+0x58000], R2 ;  /* 0x05800002030075a7 */ /* 0x0004e6000802017f */
[----:B---3--:R-:W-:Y:S05]  /*14de0*/  @!P1 NANOSLEEP.SYNCS 0x989680 ;  /* 0x009896800000995d */ /* 0x008fea0003900000 */
[----:B------:R-:W3:Y:S02]  /*14df0*/  @!P1 SYNCS.PHASECHK.TRANS64 P1, [R3+URZ+0x58000], R2 ;  /* 0x05800002030095a7 */ /* 0x000ee4000802007f */
[----:B---3--:R-:W-:Y:S05]  /*14e00*/  @!P1 BRA `(.L_x_17) ;  /* 0xfffffffc00ec9947 */ /* 0x008fea000383ffff */
[----:B------:R-:W-:Y:S05]  /*14e10*/  BRA `(.L_x_106) ;  /* 0xfffffec000147947 */ /* 0x000fea000383ffff */
.L_x_18:
[----:B--2---:R-:W-:-:S04]  /*14e20*/  MOV R4, UR8 ;  /* 0x0000000800047c02 */ /* 0x004fc80008000f00 */
[----:B------:R2:W3:Y:S03]  /*14e30*/  SYNCS.PHASECHK.TRANS64.TRYWAIT P1, [R4+URZ+-0x8], R3 ;  /* 0xfffff803040075a7 */ /* 0x0004e6000802017f */
[----:B---3--:R-:W-:Y:S05]  /*14e40*/  @!P1 NANOSLEEP.SYNCS 0x989680 ;  /* 0x009896800000995d */ /* 0x008fea0003900000 */
[----:B------:R-:W3:Y:S02]  /*14e50*/  @!P1 SYNCS.PHASECHK.TRANS64 P1, [R4+URZ+-0x8], R3 ;  /* 0xfffff803040095a7 */ /* 0x000ee4000802007f */
[----:B---3--:R-:W-:Y:S05]  /*14e60*/  @!P1 BRA `(.L_x_18) ;  /* 0xfffffffc00ec9947 */ /* 0x008fea000383ffff */
[----:B------:R-:W-:Y:S05]  /*14e70*/  BRA `(.L_x_107) ;  /* 0xfffffec000107947 */ /* 0x000fea000383ffff */
.L_x_20:
[----:B-1----:R-:W-:-:S04]  /*14e80*/  MOV R7, UR37 ;  /* 0x0000002500077c02 */ /* 0x002fc80008000f00 */
[----:B------:R1:W2:Y:S03]  /*14e90*/  SYNCS.PHASECHK.TRANS64.TRYWAIT P1, [R7+URZ+0x58008], R2 ;  /* 0x05800802070075a7 */ /* 0x0002a6000802017f */
[----:B--2---:R-:W-:Y:S05]  /*14ea0*/  @!P1 NANOSLEEP.SYNCS 0x989680 ;  /* 0x009896800000995d */ /* 0x004fea0003900000 */
[----:B------:R-:W2:Y:S02]  /*14eb0*/  @!P1 SYNCS.PHASECHK.TRANS64 P1, [R7+URZ+0x58008], R2 ;  /* 0x05800802070095a7 */ /* 0x000ea4000802007f */
[----:B--2---:R-:W-:Y:S05]  /*14ec0*/  @!P1 BRA `(.L_x_20) ;  /* 0xfffffffc00ec9947 */ /* 0x004fea000383ffff */
[----:B------:R-:W-:Y:S05]  /*14ed0*/  BRA `(.L_x_108) ;  /* 0xffffff1c005c7947 */ /* 0x000fea000383ffff */
.L_x_25:
[----:B-1----:R-:W-:-:S04]  /*14ee0*/  MOV R9, UR4 ;  /* 0x0000000400097c02 */ /* 0x002fc80008000f00 */
[----:B------:R1:W2:Y:S03]  /*14ef0*/  SYNCS.PHASECHK.TRANS64.TRYWAIT P2, [R9+URZ+0x58000], R8 ;  /* 0x05800008090075a7 */ /* 0x0002a6000804017f */
[----:B--2---:R-:W-:Y:S05]  /*14f00*/  @!P2 NANOSLEEP.SYNCS 0x989680 ;  /* 0x009896800000a95d */ /* 0x004fea0003900000 */
[----:B------:R-:W2:Y:S02]  /*14f10*/  @!P2 SYNCS.PHASECHK.TRANS64 P2, [R9+URZ+0x58000], R8 ;  /* 0x058000080900a5a7 */ /* 0x000ea4000804007f */
[----:B--2---:R-:W-:Y:S05]  /*14f20*/  @!P2 BRA `(.L_x_25) ;  /* 0xfffffffc00eca947 */ /* 0x004fea000383ffff */
[----:B------:R-:W-:Y:S05]  /*14f30*/  BRA `(.L_x_109) ;  /* 0xffffff2400087947 */ /* 0x000fea000383ffff */
.L_x_29:
[----:B-1----:R-:W-:-:S04]  /*14f40*/  MOV R7, UR6 ;  /* 0x0000000600077c02 */ /* 0x002fc80008000f00 */
[----:B------:R1:W2:Y:S03]  /*14f50*/  SYNCS.PHASECHK.TRANS64.TRYWAIT P2, [R7+URZ+0x58000], R18 ;  /* 0x05800012070075a7 */ /* 0x0002a6000804017f */
[----:B--2---:R-:W-:Y:S05]  /*14f60*/  @!P2 NANOSLEEP.SYNCS 0x989680 ;  /* 0x009896800000a95d */ /* 0x004fea0003900000 */
[----:B------:R-:W2:Y:S02]  /*14f70*/  @!P2 SYNCS.PHASECHK.TRANS64 P2, [R7+URZ+0x58000], R18 ;  /* 0x058000120700a5a7 */ /* 0x000ea4000804007f */
[----:B--2---:R-:W-:Y:S05]  /*14f80*/  @!P2 BRA `(.L_x_29) ;  /* 0xfffffffc00eca947 */ /* 0x004fea000383ffff */
[----:B------:R-:W-:Y:S05]  /*14f90*/  BRA `(.L_x_28) ;  /* 0xffffff6800487947 */ /* 0x000fea000383ffff */
.L_x_37:
[----:B-1----:R-:W-:-:S04]  /*14fa0*/  MOV R9, UR4 ;  /* 0x0000000400097c02 */ /* 0x002fc80008000f00 */
[----:B------:R1:W2:Y:S03]  /*14fb0*/  SYNCS.PHASECHK.TRANS64.TRYWAIT P2, [R9+URZ+0x58000], R8 ;  /* 0x05800008090075a7 */ /* 0x0002a6000804017f */
[----:B--2---:R-:W-:Y:S05]  /*14fc0*/  @!P2 NANOSLEEP.SYNCS 0x989680 ;  /* 0x009896800000a95d */ /* 0x004fea0003900000 */
[----:B------:R-:W2:Y:S02]  /*14fd0*/  @!P2 SYNCS.PHASECHK.TRANS64 P2, [R9+URZ+0x58000], R8 ;  /* 0x058000080900a5a7 */ /* 0x000ea4000804007f */
[----:B--2---:R-:W-:Y:S05]  /*14fe0*/  @!P2 BRA `(.L_x_37) ;  /* 0xfffffffc00eca947 */ /* 0x004fea000383ffff */
[----:B------:R-:W-:Y:S05]  /*14ff0*/  BRA `(.L_x_110) ;  /* 0xffffff7000287947 */ /* 0x000fea000383ffff */
.L_x_41:
[----:B-1----:R-:W-:-:S04]  /*15000*/  MOV R12, UR5 ;  /* 0x00000005000c7c02 */ /* 0x002fc80008000f00 */
[----:B------:R1:W2:Y:S03]  /*15010*/  SYNCS.PHASECHK.TRANS64.TRYWAIT P2, [R12+URZ+0x58000], R11 ;  /* 0x0580000b0c0075a7 */ /* 0x0002a6000804017f */
[----:B--2---:R-:W-:Y:S05]  /*15020*/  @!P2 NANOSLEEP.SYNCS 0x989680 ;  /* 0x009896800000a95d */ /* 0x004fea0003900000 */
[----:B------:R-:W2:Y:S02]  /*15030*/  @!P2 SYNCS.PHASECHK.TRANS64 P2, [R12+URZ+0x58000], R11 ;  /* 0x0580000b0c00a5a7 */ /* 0x000ea4000804007f */
[----:B--2---:R-:W-:Y:S05]  /*15040*/  @!P2 BRA `(.L_x_41) ;  /* 0xfffffffc00eca947 */ /* 0x004fea000383ffff */
[----:B------:R-:W-:Y:S05]  /*15050*/  BRA `(.L_x_40) ;  /* 0xffffffc400b87947 */ /* 0x000fea000383ffff */
.L_x_57:
[----:B-1----:R-:W-:-:S04]  /*15060*/  MOV R3, UR4 ;  /* 0x0000000400037c02 */ /* 0x002fc80008000f00 */
[----:B------:R1:W2:Y:S03]  /*15070*/  SYNCS.PHASECHK.TRANS64.TRYWAIT P0, [R3+URZ+0x8], R0 ;  /* 0x00000800030075a7 */ /* 0x0002a6000800017f */
[----:B--2---:R-:W-:Y:S05]  /*15080*/  @!P0 NANOSLEEP.SYNCS 0x989680 ;  /* 0x009896800000895d */ /* 0x004fea0003900000 */
[----:B------:R-:W2:Y:S02]  /*15090*/  @!P0 SYNCS.PHASECHK.TRANS64 P0, [R3+URZ+0x8], R0 ;  /* 0x00000800030085a7 */ /* 0x000ea4000800007f */
[----:B--2---:R-:W-:Y:S05]  /*150a0*/  @!P0 BRA `(.L_x_57) ;  /* 0xfffffffc00ec8947 */ /* 0x004fea000383ffff */
[----:B------:R-:W-:Y:S05]  /*150b0*/  BRA `(.L_x_111) ;  /* 0xffffffd400287947 */ /* 0x000fea000383ffff */
.L_x_75:
[----:B--2---:R2:W4:Y:S02]  /*150c0*/  SYNCS.PHASECHK.TRANS64.TRYWAIT P0, [R4+URZ+0x58060], R3 ;  /* 0x05806003040075a7 */ /* 0x004524000800017f */
[----:B----4-:R-:W-:Y:S05]  /*150d0*/  @!P0 NANOSLEEP.SYNCS 0x989680 ;  /* 0x009896800000895d */ /* 0x010fea0003900000 */
[----:B------:R-:W4:Y:S02]  /*150e0*/  @!P0 SYNCS.PHASECHK.TRANS64 P0, [R4+URZ+0x58060], R3 ;  /* 0x05806003040085a7 */ /* 0x000f24000800007f */
[----:B----4-:R-:W-:Y:S05]  /*150f0*/  @!P0 BRA `(.L_x_75) ;  /* 0xfffffffc00f08947 */ /* 0x010fea000383ffff */
[----:B------:R-:W-:Y:S05]  /*15100*/  BRA `(.L_x_112) ;  /* 0xffffffe800bc7947 */ /* 0x000fea000383ffff */
.L_x_80:
[----:B-1----:R1:W2:Y:S02]  /*15110*/  SYNCS.PHASECHK.TRANS64.TRYWAIT P0, [R5+URZ+0x58028], R2 ;  /* 0x05802802050075a7 */ /* 0x0022a4000800017f */
[----:B--2---:R-:W-:Y:S05]  /*15120*/  @!P0 NANOSLEEP.SYNCS 0x989680 ;  /* 0x009896800000895d */ /* 0x004fea0003900000 */
[----:B------:R-:W2:Y:S02]  /*15130*/  @!P0 SYNCS.PHASECHK.TRANS64 P0, [R5+URZ+0x58028], R2 ;  /* 0x05802802050085a7 */ /* 0x000ea4000800007f */
[----:B--2---:R-:W-:Y:S05]  /*15140*/  @!P0 BRA `(.L_x_80) ;  /* 0xfffffffc00f08947 */ /* 0x004fea000383ffff */
[----:B------:R-:W-:Y:S05]  /*15150*/  BRA `(.L_x_113) ;  /* 0xffffffec00547947 */ /* 0x000fea000383ffff */
.L_x_85:
[----:B-1----:R1:W2:Y:S02]  /*15160*/  SYNCS.PHASECHK.TRANS64.TRYWAIT P0, [R5+URZ+0x58060], R6 ;  /* 0x05806006050075a7 */ /* 0x0022a4000800017f */
[----:B--2---:R-:W-:Y:S05]  /*15170*/  @!P0 NANOSLEEP.SYNCS 0x989680 ;  /* 0x009896800000895d */ /* 0x004fea0003900000 */
[----:B------:R-:W2:Y:S02]  /*15180*/  @!P0 SYNCS.PHASECHK.TRANS64 P0, [R5+URZ+0x58060], R6 ;  /* 0x05806006050085a7 */ /* 0x000ea4000800007f */
[----:B--2---:R-:W-:Y:S05]  /*15190*/  @!P0 BRA `(.L_x_85) ;  /* 0xfffffffc00f08947 */ /* 0x004fea000383ffff */
[----:B------:R-:W-:Y:S05]  /*151a0*/  BRA `(.L_x_114) ;  /* 0xffffffec00ec7947 */ /* 0x000fea000383ffff */
.L_x_90:
[----:B-1----:R1:W2:Y:S02]  /*151b0*/  SYNCS.PHASECHK.TRANS64.TRYWAIT P0, [R4+URZ+0x58028], R7 ;  /* 0x05802807040075a7 */ /* 0x0022a4000800017f */
[----:B--2---:R-:W-:Y:S05]  /*151c0*/  @!P0 NANOSLEEP.SYNCS 0x989680 ;  /* 0x009896800000895d */ /* 0x004fea0003900000 */
[----:B------:R-:W2:Y:S02]  /*151d0*/  @!P0 SYNCS.PHASECHK.TRANS64 P0, [R4+URZ+0x58028], R7 ;  /* 0x05802807040085a7 */ /* 0x000ea4000800007f */
[----:B--2---:R-:W-:Y:S05]  /*151e0*/  @!P0 BRA `(.L_x_90) ;  /* 0xfffffffc00f08947 */ /* 0x004fea000383ffff */
[----:B------:R-:W-:Y:S05]  /*151f0*/  BRA `(.L_x_115) ;  /* 0xfffffff000907947 */ /* 0x000fea000383ffff */
.L_x_96:
[----:B-1----:R1:W2:Y:S02]  /*15200*/  SYNCS.PHASECHK.TRANS64.TRYWAIT P4, [R6+URZ+0x58028], R5 ;  /* 0x05802805060075a7 */ /* 0x0022a4000808017f */
[----:B--2---:R-:W-:Y:S05]  /*15210*/  @!P4 NANOSLEEP.SYNCS 0x989680 ;  /* 0x009896800000c95d */ /* 0x004fea0003900000 */
[----:B------:R-:W2:Y:S02]  /*15220*/  @!P4 SYNCS.PHASECHK.TRANS64 P4, [R6+URZ+0x58028], R5 ;  /* 0x058028050600c5a7 */ /* 0x000ea4000808007f */
[----:B--2---:R-:W-:Y:S05]  /*15230*/  @!P4 BRA `(.L_x_96) ;  /* 0xfffffffc00f0c947 */ /* 0x004fea000383ffff */
[----:B------:R-:W-:Y:S05]  /*15240*/  BRA `(.L_x_116) ;  /* 0xfffffff400647947 */ /* 0x000fea000383ffff */
.L_x_101:
[----:B-1----:R1:W2:Y:S02]  /*15250*/  SYNCS.PHASECHK.TRANS64.TRYWAIT P4, [R6+URZ+0x58028], R7 ;  /* 0x05802807060075a7 */ /* 0x0022a4000808017f */
[----:B--2---:R-:W-:Y:S05]  /*15260*/  @!P4 NANOSLEEP.SYNCS 0x989680 ;  /* 0x009896800000c95d */ /* 0x004fea0003900000 */
[----:B------:R-:W2:Y:S02]  /*15270*/  @!P4 SYNCS.PHASECHK.TRANS64 P4, [R6+URZ+0x58028], R7 ;  /* 0x058028070600c5a7 */ /* 0x000ea4000808007f */
[----:B--2---:R-:W-:Y:S05]  /*15280*/  @!P4 BRA `(.L_x_101) ;  /* 0xfffffffc00f0c947 */ /* 0x004fea000383ffff */
[----:B------:R-:W-:Y:S05]  /*15290*/  BRA `(.L_x_117) ;  /* 0xfffffff800087947 */ /* 0x000fea000383ffff */
        .weak           $__internal_0_$__cuda_sm20_rcp_rn_f32_slowpath
        .type           $__internal_0_$__cuda_sm20_rcp_rn_f32_slowpath,@function
        .size           $__internal_0_$__cuda_sm20_rcp_rn_f32_slowpath,(.L_x_123 - $__internal_0_$__cuda_sm20_rcp_rn_f32_slowpath)
$__internal_0_$__cuda_sm20_rcp_rn_f32_slowpath:
[----:B------:R-:W-:Y:S01]  /*152a0*/  SHF.L.U32 R0, R2, 0x1, RZ ;  /* 0x0000000102007819 */ /* 0x000fe200000006ff */
[----:B------:R-:W-:Y:S03]  /*152b0*/  BSSY B2, `(.L_x_118) ;  /* 0x0000030000027945 */ /* 0x000fe60003800000 */
[----:B------:R-:W-:-:S04]  /*152c0*/  SHF.R.U32.HI R13, RZ, 0x18, R0 ;  /* 0x00000018ff0d7819 */ /* 0x000fc80000011600 */
[----:B------:R-:W-:-:S13]  /*152d0*/  ISETP.NE.U32.AND P0, PT, R13, RZ, PT ;  /* 0x000000ff0d00720c */ /* 0x000fda0003f05070 */
[----:B------:R-:W-:Y:S05]  /*152e0*/  @P0 BRA `(.L_x_119) ;  /* 0x0000000000280947 */ /* 0x000fea0003800000 */
[----:B------:R-:W-:-:S04]  /*152f0*/  SHF.L.U32 R0, R2, 0x1, RZ ;  /* 0x0000000102007819 */ /* 0x000fc800000006ff */
[----:B------:R-:W-:-:S13]  /*15300*/  ISETP.NE.AND P0, PT, R0, RZ, PT ;  /* 0x000000ff0000720c */ /* 0x000fda0003f05270 */
[----:B------:R-:W-:Y:S01]  /*15310*/  @P0 FFMA R5, R2, 1.84467440737095516160e+19, RZ ;  /* 0x5f80000002050823 */ /* 0x000fe200000000ff */
[----:B------:R-:W-:Y:S08]  /*15320*/  @!P0 MUFU.RCP R3, R2 ;  /* 0x0000000200038308 */ /* 0x000ff00000001000 */
[----:B------:R-:W1:Y:S02]  /*15330*/  @P0 MUFU.RCP R0, R5 ;  /* 0x0000000500000308 */ /* 0x000e640000001000 */
[----:B-1----:R-:W-:-:S04]  /*15340*/  @P0 FFMA R12, R5, R0, -1 ;  /* 0xbf800000050c0423 */ /* 0x002fc80000000000 */
[----:B------:R-:W-:-:S04]  /*15350*/  @P0 FADD.FTZ R13, -R12, -RZ ;  /* 0x800000ff0c0d0221 */ /* 0x000fc80000010100 */
[----:B------:R-:W-:-:S04]  /*15360*/  @P0 FFMA R0, R0, R13, R0 ;  /* 0x0000000d00000223 */ /* 0x000fc80000000000 */
[----:B------:R-:W-:Y:S01]  /*15370*/  @P0 FFMA R3, R0, 1.84467440737095516160e+19, RZ ;  /* 0x5f80000000030823 */ /* 0x000fe200000000ff */
[----:B------:R-:W-:Y:S06]  /*15380*/  BRA `(.L_x_120) ;  /* 0x0000000000887947 */ /* 0x000fec0003800000 */
.L_x_119:
[----:B------:R-:W-:-:S04]  /*15390*/  IADD3 R19, R13, -0xfd, RZ ;  /* 0xffffff030d137810 */ /* 0x000fc80007ffe0ff */
[----:B------:R-:W-:-:S13]  /*153a0*/  ISETP.GT.U32.AND P0, PT, R19, 0x1, PT ;  /* 0x000000011300780c */ /* 0x000fda0003f04070 */
[----:B------:R-:W-:Y:S05]  /*153b0*/  @P0 BRA `(.L_x_121) ;  /* 0x0000000000780947 */ /* 0x000fea0003800000 */
[----:B------:R-:W-:Y:S02]  /*153c0*/  LOP3.LUT R0, R2, 0x7fffff, RZ, 0xc0, !PT ;  /* 0x007fffff02007812 */ /* 0x000fe400078ec0ff */
[----:B------:R-:W-:Y:S02]  /*153d0*/  MOV R14, 0x3 ;  /* 0x00000003000e7802 */ /* 0x000fe40000000f00 */
[----:B------:R-:W-:Y:S02]  /*153e0*/  LOP3.LUT R0, R0, 0x3f800000, RZ, 0xfc, !PT ;  /* 0x3f80000000007812 */ /* 0x000fe400078efcff */
[----:B------:R-:W-:Y:S02]  /*153f0*/  SHF.L.U32 R14, R14, R19, RZ ;  /* 0x000000130e0e7219 */ /* 0x000fe400000006ff */
[----:B------:R-:W1:Y:S02]  /*15400*/  MUFU.RCP R3, R0 ;  /* 0x0000000000037308 */ /* 0x000e640000001000 */
[----:B-1----:R-:W-:-:S04]  /*15410*/  FFMA R5, R0, R3, -1 ;  /* 0xbf80000000057423 */ /* 0x002fc80000000003 */
[----:B------:R-:W-:-:S04]  /*15420*/  FADD.FTZ R12, -R5, -RZ ;  /* 0x800000ff050c7221 */ /* 0x000fc80000010100 */
[CCC-:B------:R-:W-:Y:S01]  /*15430*/  FFMA.RM R5, R3.reuse, R12.reuse, R3.reuse ;  /* 0x0000000c03057223 */ /* 0x1c0fe20000004003 */
[----:B------:R-:W-:-:S04]  /*15440*/  FFMA.RP R12, R3, R12, R3 ;  /* 0x0000000c030c7223 */ /* 0x000fc80000008003 */
[C---:B------:R-:W-:Y:S02]  /*15450*/  LOP3.LUT R3, R5.reuse, 0x7fffff, RZ, 0xc0, !PT ;  /* 0x007fffff05037812 */ /* 0x040fe400078ec0ff */
[----:B------:R-:W-:Y:S02]  /*15460*/  FSETP.NEU.FTZ.AND P0, PT, R5, R12, PT ;  /* 0x0000000c0500720b */ /* 0x000fe40003f1d000 */
[----:B------:R-:W-:Y:S02]  /*15470*/  LOP3.LUT R3, R3, 0x800000, RZ, 0xfc, !PT ;  /* 0x0080000003037812 */ /* 0x000fe400078efcff */
[----:B------:R-:W-:Y:S02]  /*15480*/  SEL R5, RZ, 0xffffffff, !P0 ;  /* 0xffffffffff057807 */ /* 0x000fe40004000000 */
[----:B------:R-:W-:Y:S02]  /*15490*/  LOP3.LUT R14, R14, R3, RZ, 0xc0, !PT ;  /* 0x000000030e0e7212 */ /* 0x000fe400078ec0ff */
[----:B------:R-:W-:-:S02]  /*154a0*/  IADD3 R0, -R5, RZ, RZ ;  /* 0x000000ff05007210 */ /* 0x000fc40007ffe1ff */
[-C--:B------:R-:W-:Y:S02]  /*154b0*/  SHF.R.U32.HI R14, RZ, R19.reuse, R14 ;  /* 0x00000013ff0e7219 */ /* 0x080fe4000001160e */
[----:B------:R-:W-:Y:S02]  /*154c0*/  LOP3.LUT P1, RZ, R0, R19, R3, 0xf8, !PT ;  /* 0x0000001300ff7212 */ /* 0x000fe4000782f803 */
[C---:B------:R-:W-:Y:S02]  /*154d0*/  LOP3.LUT P0, RZ, R14.reuse, 0x1, RZ, 0xc0, !PT ;  /* 0x000000010eff7812 */ /* 0x040fe4000780c0ff */
[----:B------:R-:W-:-:S04]  /*154e0*/  LOP3.LUT P2, RZ, R14, 0x2, RZ, 0xc0, !PT ;  /* 0x000000020eff7812 */ /* 0x000fc8000784c0ff */
[----:B------:R-:W-:Y:S02]  /*154f0*/  PLOP3.LUT P0, PT, P0, P1, P2, 0xe0, 0x0 ;  /* 0x000000000000781c */ /* 0x000fe40000703c20 */
[----:B------:R-:W-:Y:S02]  /*15500*/  LOP3.LUT P1, RZ, R2, 0x7fffff, RZ, 0xc0, !PT ;  /* 0x007fffff02ff7812 */ /* 0x000fe4000782c0ff */
[----:B------:R-:W-:-:S04]  /*15510*/  SEL R0, RZ, 0x1, !P0 ;  /* 0x00000001ff007807 */ /* 0x000fc80004000000 */
[----:B------:R-:W-:-:S04]  /*15520*/  IADD3 R0, -R0, RZ, RZ ;  /* 0x000000ff00007210 */ /* 0x000fc80007ffe1ff */
[----:B------:R-:W-:Y:S02]  /*15530*/  ISETP.GE.AND P0, PT, R0, RZ, PT ;  /* 0x000000ff0000720c */ /* 0x000fe40003f06270 */
[----:B------:R-:W-:-:S04]  /*15540*/  IADD3 R0, R13, -0xfc, RZ ;  /* 0xffffff040d007810 */ /* 0x000fc80007ffe0ff */
[----:B------:R-:W-:-:S07]  /*15550*/  SHF.R.U32.HI R3, RZ, R0, R3 ;  /* 0x00000000ff037219 */ /* 0x000fce0000011603 */
[----:B------:R-:W-:-:S04]  /*15560*/  @!P0 IADD3 R3, R3, 0x1, RZ ;  /* 0x0000000103038810 */ /* 0x000fc80007ffe0ff */
[----:B------:R-:W-:-:S04]  /*15570*/  @!P1 SHF.L.U32 R3, R3, 0x1, RZ ;  /* 0x0000000103039819 */ /* 0x000fc800000006ff */
[----:B------:R-:W-:Y:S01]  /*15580*/  LOP3.LUT R3, R3, 0x80000000, R2, 0xf8, !PT ;  /* 0x8000000003037812 */ /* 0x000fe200078ef802 */
[----:B------:R-:W-:Y:S06]  /*15590*/  BRA `(.L_x_120) ;  /* 0x0000000000047947 */ /* 0x000fec0003800000 */
.L_x_121:
[----:B------:R1:W2:Y:S02]  /*155a0*/  MUFU.RCP R3, R2 ;  /* 0x0000000200037308 */ /* 0x0002a40000001000 */
.L_x_120:
[----:B------:R-:W-:Y:S05]  /*155b0*/  BSYNC B2 ;  /* 0x0000000000027941 */ /* 0x000fea0003800000 */
.L_x_118:
[----:B--2---:R-:W-:Y:S02]  /*155c0*/  MOV R0, R3 ;  /* 0x0000000300007202 */ /* 0x004fe40000000f00 */
[----:B-1----:R-:W-:Y:S02]  /*155d0*/  MOV R2, R15 ;  /* 0x0000000f00027202 */ /* 0x002fe40000000f00 */
[----:B------:R-:W-:-:S04]  /*155e0*/  MOV R3, 0x0 ;  /* 0x0000000000037802 */ /* 0x000fc80000000f00 */
[----:B------:R-:W-:Y:S05]  /*155f0*/  RET.REL.NODEC R2 `(_ZN7cutlass13device_kernelINS_4fmha6kernel28FmhaKernelTmaWarpSpecializedINS1_10collective30FmhaMainloopTmaWarpSpecializedINS_10bfloat16_tEffN4cute5tupleIJNS7_1CILi128EEENS9_ILi256EEESA_EEENS8_IJiNS9_ILi1EEENS8_IJiiEEEEEESF_SF_NS4_14ResidualFusionEJEEENS4_15FmhaFwdEpilogueIS6_fNS8_IJNS9_ILi64EEESA_SB_EEEEENS2_23IndividualTileSchedulerEJEEEEEvNT_6ParamsE) ;  /* 0xfffffea802807950 */ /* 0x000fea0003c3ffff */
.L_x_122:
[----:B------:R-:W-:-:S00]  /*15600*/  BRA `(.L_x_122) ;  /* 0xfffffffc00fc7947 */ /* 0x000fc0000383ffff */
[----:B------:R-:W-:-:S00]  /*15610*/  NOP ;  /* 0x0000000000007918 */ /* 0x000fc00000000000 */
        /* <DEDUP_REMOVED lines=14> */
.L_x_123:


//--------------------- .nv.global.init           --------------------------
	.section	.nv.global.init,"aw",@progbits
.nv.global.init:
	.type		$str$24,@object
	.size		$str$24,($str$25 - $str$24)
$str$24:
        /*0000*/ 	.byte	0x28, 0x61, 0x64, 0x64, 0x72, 0x65, 0x73, 0x73, 0x20, 0x26, 0x20, 0x6d, 0x61, 0x73, 0x6b, 0x29
        /*0010*/ 	.byte	0x20, 0x3d, 0x3d, 0x20, 0x30, 0x00
	.type		$str$25,@object
	.size		$str$25,(__unnamed_1 - $str$25)
$str$25:
        /*0016*/ 	.byte	0x2f, 0x74, 0x6d, 0x70, 0x2f, 0x63, 0x75, 0x74, 0x6c, 0x61, 0x73, 0x73, 0x5f, 0x73, 0x77, 0x65
        /*0026*/ 	.byte	0x65, 0x70, 0x5f, 0x73, 0x72, 0x63, 0x2f, 0x69, 0x6e, 0x63, 0x6c, 0x75, 0x64, 0x65, 0x2f, 0x63
        /*0036*/ 	.byte	0x75, 0x74, 0x65, 0x2f, 0x70, 0x6f, 0x69, 0x6e, 0x74, 0x65, 0x72, 0x5f, 0x66, 0x6c, 0x61, 0x67
        /*0046*/ 	.byte	0x67, 0x65, 0x64, 0x2e, 0x68, 0x70, 0x70, 0x00
	.type		__unnamed_1,@object
	.size		__unnamed_1,(__unnamed_2 - __unnamed_1)
__unnamed_1:
        /*004e*/ 	.byte	0x61, 0x75, 0x74, 0x6f, 0x20, 0x63, 0x75, 0x74, 0x65, 0x3a, 0x3a, 0x61, 0x73, 0x5f, 0x70, 0x6f
        /* <DEDUP_REMOVED lines=27> */
        /*020e*/ 	.byte	0x32, 0x30, 0x34, 0x38, 0x3e, 0x3e, 0x3e, 0x3e, 0x3e, 0x5d, 0x00
	.type		__unnamed_2,@object
	.size		__unnamed_2,(.L_1 - __unnamed_2)
__unnamed_2:
        /* <DEDUP_REMOVED lines=29> */
.L_1:


//--------------------- .nv.shared._ZN7cutlass13device_kernelINS_4fmha6kernel28FmhaKernelTmaWarpSpecializedINS1_10collective30FmhaMainloopTmaWarpSpecializedINS_10bfloat16_tEffN4cute5tupleIJNS7_1CILi128EEENS9_ILi256EEESA_EEENS8_IJiNS9_ILi1EEENS8_IJiiEEEEEESF_SF_NS4_14ResidualFusionEJEEENS4_15FmhaFwdEpilogueIS6_fNS8_IJNS9_ILi64EEESA_SB_EEEEENS2_23IndividualTileSchedulerEJEEEEEvNT_6ParamsE --------------------------
	.section	.nv.shared._ZN7cutlass13device_kernelINS_4fmha6kernel28FmhaKernelTmaWarpSpecializedINS1_10collective30FmhaMainloopTmaWarpSpecializedINS_10bfloat16_tEffN4cute5tupleIJNS7_1CILi128EEENS9_ILi256EEESA_EEENS8_IJiNS9_ILi1EEENS8_IJiiEEEEEESF_SF_NS4_14ResidualFusionEJEEENS4_15FmhaFwdEpilogueIS6_fNS8_IJNS9_ILi64EEESA_SB_EEEEENS2_23IndividualTileSchedulerEJEEEEEvNT_6ParamsE,"aw",@nobits
	.sectionflags	@""
	.align	16
	.zero		1024


//--------------------- .nv.shared.reserved.0     --------------------------
	.section	.nv.shared.reserved.0,"aw",@nobits
	.weak		__nv_reservedSMEM_offset_0_alias
	.size		__nv_reservedSMEM_offset_0_alias, 0, 0
	.other		__nv_reservedSMEM_offset_0_alias,@"STO_CUDA_RESERVED_SHARED STV_DEFAULT"
__nv_reservedSMEM_offset_0_alias:
	.zero		0


//--------------------- .nv.global                --------------------------
	.section	.nv.global,"aw",@nobits
.nv.global:
	.type		_ZN39_INTERNAL_e6a92dd1_4_k_cu_a0159e04_31354cute1_E,@object
	.size		_ZN39_INTERNAL_e6a92dd1_4_k_cu_a0159e04_31354cute1_E,(_ZN39_INTERNAL_e6a92dd1_4_k_cu_a0159e04_31354cuda3std3__45__cpo6cbeginE - _ZN39_INTERNAL_e6a92dd1_4_k_cu_a0159e04_31354cute1_E)
_ZN39_INTERNAL_e6a92dd1_4_k_cu_a0159e04_31354cute1_E:
	.zero		1
	.type		_ZN39_INTERNAL_e6a92dd1_4_k_cu_a0159e04_31354cuda3std3__45__cpo6cbeginE,@object
	.size		_ZN39_INTERNAL_e6a92dd1_4_k_cu_a0159e04_31354cuda3std3__45__cpo6cbeginE,(_ZN39_INTERNAL_e6a92dd1_4_k_cu_a0159e04_31354cuda3std3__48in_placeE - _ZN39_INTERNAL_e6a92dd1_4_k_cu_a0159e04_31354cuda3std3__45__cpo6cbeginE)
_ZN39_INTERNAL_e6a92dd1_4_k_cu_a0159e04_31354cuda3std3__45__cpo6cbeginE:
	.zero		1
	.type		_ZN39_INTERNAL_e6a92dd1_4_k_cu_a0159e04_31354cuda3std3__48in_placeE,@object
	.size		_ZN39_INTERNAL_e6a92dd1_4_k_cu_a0159e04_31354cuda3std3__48in_placeE,(_ZN39_INTERNAL_e6a92dd1_4_k_cu_a0159e04_31354cuda3std6ranges3__45__cpo9iter_moveE - _ZN39_INTERNAL_e6a92dd1_4_k_cu_a0159e04_31354cuda3std3__48in_placeE)
_ZN39_INTERNAL_e6a92dd1_4_k_cu_a0159e04_31354cuda3std3__48in_placeE:
	.zero		1
	.type		_ZN39_INTERNAL_e6a92dd1_4_k_cu_a0159e04_31354cuda3std6ranges3__45__cpo9iter_moveE,@object
	.size		_ZN39_INTERNAL_e6a92dd1_4_k_cu_a0159e04_31354cuda3std6ranges3__45__cpo9iter_moveE,(_ZN39_INTERNAL_e6a92dd1_4_k_cu_a0159e04_31354cuda3std3__45__cpo5beginE - _ZN39_INTERNAL_e6a92dd1_4_k_cu_a0159e04_31354cuda3std6ranges3__45__cpo9iter_moveE)
_ZN39_INTERNAL_e6a92dd1_4_k_cu_a0159e04_31354cuda3std6ranges3__45__cpo9iter_moveE:
	.zero		1
	.type		_ZN39_INTERNAL_e6a92dd1_4_k_cu_a0159e04_31354cuda3std3__45__cpo5beginE,@object
	.size		_ZN39_INTERNAL_e6a92dd1_4_k_cu_a0159e04_31354cuda3std3__45__cpo5beginE,(_ZN39_INTERNAL_e6a92dd1_4_k_cu_a0159e04_31354cuda3std3__441_GLOBAL__N__e6a92dd1_4_k_cu_a0159e04_31356ignoreE - _ZN39_INTERNAL_e6a92dd1_4_k_cu_a0159e04_31354cuda3std3__45__cpo5beginE)
_ZN39_INTERNAL_e6a92dd1_4_k_cu_a0159e04_31354cuda3std3__45__cpo5beginE:
	.zero		1
	.type		_ZN39_INTERNAL_e6a92dd1_4_k_cu_a0159e04_31354cuda3std3__441_GLOBAL__N__e6a92dd1_4_k_cu_a0159e04_31356ignoreE,@object
	.size		_ZN39_INTERNAL_e6a92dd1_4_k_cu_a0159e04_31354cuda3std3__441_GLOBAL__N__e6a92dd1_4_k_cu_a0159e04_31356ignoreE,(_ZN39_INTERNAL_e6a92dd1_4_k_cu_a0159e04_31354cute7productE - _ZN39_INTERNAL_e6a92dd1_4_k_cu_a0159e04_31354cuda3std3__441_GLOBAL__N__e6a92dd1_4_k_cu_a0159e04_31356ignoreE)
_ZN39_INTERNAL_e6a92dd1_4_k_cu_a0159e04_31354cuda3std3__441_GLOBAL__N__e6a92dd1_4_k_cu_a0159e04_31356ignoreE:
	.zero		1
	.type		_ZN39_INTERNAL_e6a92dd1_4_k_cu_a0159e04_31354cute7productE,@object
	.size		_ZN39_INTERNAL_e6a92dd1_4_k_cu_a0159e04_31354cute7productE,(_ZN39_INTERNAL_e6a92dd1_4_k_cu_a0159e04_31354cuda3std3__45__cpo3endE - _ZN39_INTERNAL_e6a92dd1_4_k_cu_a0159e04_31354cute7productE)
_ZN39_INTERNAL_e6a92dd1_4_k_cu_a0159e04_31354cute7productE:
	.zero		1
	.type		_ZN39_INTERNAL_e6a92dd1_4_k_cu_a0159e04_31354cuda3std3__45__cpo3endE,@object
	.size		_ZN39_INTERNAL_e6a92dd1_4_k_cu_a0159e04_31354cuda3std3__45__cpo3endE,(_ZN39_INTERNAL_e6a92dd1_4_k_cu_a0159e04_31354cuda3std3__419piecewise_constructE - _ZN39_INTERNAL_e6a92dd1_4_k_cu_a0159e04_31354cuda3std3__45__cpo3endE)
_ZN39_INTERNAL_e6a92dd1_4_k_cu_a0159e04_31354cuda3std3__45__cpo3endE:
	.zero		1
	.type		_ZN39_INTERNAL_e6a92dd1_4_k_cu_a0159e04_31354cuda3std3__419piecewise_constructE,@object
	.size		_ZN39_INTERNAL_e6a92dd1_4_k_cu_a0159e04_31354cuda3std3__419piecewise_constructE,(_ZN39_INTERNAL_e6a92dd1_4_k_cu_a0159e04_31354cuda3std3__45__cpo4cendE - _ZN39_INTERNAL_e6a92dd1_4_k_cu_a0159e04_31354cuda3std3__419piecewise_constructE)
_ZN39_INTERNAL_e6a92dd1_4_k_cu_a0159e04_31354cuda3std3__419piecewise_constructE:
	.zero		1
	.type		_ZN39_INTERNAL_e6a92dd1_4_k_cu_a0159e04_31354cuda3std3__45__cpo4cendE,@object
	.size		_ZN39_INTERNAL_e6a92dd1_4_k_cu_a0159e04_31354cuda3std3__45__cpo4cendE,(_ZN39_INTERNAL_e6a92dd1_4_k_cu_a0159e04_31354cuda3std6ranges3__45__cpo4swapE - _ZN39_INTERNAL_e6a92dd1_4_k_cu_a0159e04_31354cuda3std3__45__cpo4cendE)
_ZN39_INTERNAL_e6a92dd1_4_k_cu_a0159e04_31354cuda3std3__45__cpo4cendE:
	.zero		1
	.type		_ZN39_INTERNAL_e6a92dd1_4_k_cu_a0159e04_31354cuda3std6ranges3__45__cpo4swapE,@object
	.size		_ZN39_INTERNAL_e6a92dd1_4_k_cu_a0159e04_31354cuda3std6ranges3__45__cpo4swapE,(.L_9 - _ZN39_INTERNAL_e6a92dd1_4_k_cu_a0159e04_31354cuda3std6ranges3__45__cpo4swapE)
_ZN39_INTERNAL_e6a92dd1_4_k_cu_a0159e04_31354cuda3std6ranges3__45__cpo4swapE:
	.zero		1
.L_9:


//--------------------- .nv.constant0._ZN7cutlass13device_kernelINS_4fmha6kernel28FmhaKernelTmaWarpSpecializedINS1_10collective30FmhaMainloopTmaWarpSpecializedINS_10bfloat16_tEffN4cute5tupleIJNS7_1CILi128EEENS9_ILi256EEESA_EEENS8_IJiNS9_ILi1EEENS8_IJiiEEEEEESF_SF_NS4_14ResidualFusionEJEEENS4_15FmhaFwdEpilogueIS6_fNS8_IJNS9_ILi64EEESA_SB_EEEEENS2_23IndividualTileSchedulerEJEEEEEvNT_6ParamsE --------------------------
	.section	.nv.constant0._ZN7cutlass13device_kernelINS_4fmha6kernel28FmhaKernelTmaWarpSpecializedINS1_10collective30FmhaMainloopTmaWarpSpecializedINS_10bfloat16_tEffN4cute5tupleIJNS7_1CILi128EEENS9_ILi256EEESA_EEENS8_IJiNS9_ILi1EEENS8_IJiiEEEEEESF_SF_NS4_14ResidualFusionEJEEENS4_15FmhaFwdEpilogueIS6_fNS8_IJNS9_ILi64EEESA_SB_EEEEENS2_23IndividualTileSchedulerEJEEEEEvNT_6ParamsE,"a",@progbits
	.sectionflags	@""
	.align	4
.nv.constant0._ZN7cutlass13device_kernelINS_4fmha6kernel28FmhaKernelTmaWarpSpecializedINS1_10collective30FmhaMainloopTmaWarpSpecializedINS_10bfloat16_tEffN4cute5tupleIJNS7_1CILi128EEENS9_ILi256EEESA_EEENS8_IJiNS9_ILi1EEENS8_IJiiEEEEEESF_SF_NS4_14ResidualFusionEJEEENS4_15FmhaFwdEpilogueIS6_fNS8_IJNS9_ILi64EEESA_SB_EEEEENS2_23IndividualTileSchedulerEJEEEEEvNT_6ParamsE:
	.zero		2688


//--------------------- SYMBOLS --------------------------

	.type		.nv.reservedSmem.offset0,@object
	.size		.nv.reservedSmem.offset0,0x4
	.type		__assertfail,@function
